//
// Generated by NVIDIA NVVM Compiler
//
// Compiler Build ID: CL-36424714
// Cuda compilation tools, release 13.0, V13.0.88
// Based on NVVM 20.0.0
//

.version 9.0
.target sm_100
.address_size 64

	// .globl	_ZN6thrust24THRUST_300001_SM_1000_NS8cuda_cub4core6detail13_kernel_agentINS1_15__reduce_by_key9InitAgentIN3cub18CUB_300001_SM_100024ReduceByKeyScanTileStateIiiLb1EEEiPiEEJSA_iSB_EEEvDpT0_
.global .align 1 .b8 _ZN34_INTERNAL_8732a2bf_4_k_cu_646306a94cuda3std3__45__cpo5beginE[1];
.global .align 1 .b8 _ZN34_INTERNAL_8732a2bf_4_k_cu_646306a94cuda3std3__45__cpo3endE[1];
.global .align 1 .b8 _ZN34_INTERNAL_8732a2bf_4_k_cu_646306a94cuda3std3__45__cpo6cbeginE[1];
.global .align 1 .b8 _ZN34_INTERNAL_8732a2bf_4_k_cu_646306a94cuda3std3__45__cpo4cendE[1];
.global .align 1 .b8 _ZN34_INTERNAL_8732a2bf_4_k_cu_646306a94cuda3std3__45__cpo6rbeginE[1];
.global .align 1 .b8 _ZN34_INTERNAL_8732a2bf_4_k_cu_646306a94cuda3std3__45__cpo4rendE[1];
.global .align 1 .b8 _ZN34_INTERNAL_8732a2bf_4_k_cu_646306a94cuda3std3__45__cpo7crbeginE[1];
.global .align 1 .b8 _ZN34_INTERNAL_8732a2bf_4_k_cu_646306a94cuda3std3__45__cpo5crendE[1];
.global .align 1 .b8 _ZN34_INTERNAL_8732a2bf_4_k_cu_646306a94cuda3std3__436_GLOBAL__N__8732a2bf_4_k_cu_646306a96ignoreE[1];
.global .align 1 .b8 _ZN34_INTERNAL_8732a2bf_4_k_cu_646306a94cuda3std3__419piecewise_constructE[1];
.global .align 1 .b8 _ZN34_INTERNAL_8732a2bf_4_k_cu_646306a94cuda3std3__48in_placeE[1];
.global .align 1 .b8 _ZN34_INTERNAL_8732a2bf_4_k_cu_646306a94cuda3std3__420unreachable_sentinelE[1];
.global .align 1 .b8 _ZN34_INTERNAL_8732a2bf_4_k_cu_646306a94cuda3std3__47nulloptE[1];
.global .align 1 .b8 _ZN34_INTERNAL_8732a2bf_4_k_cu_646306a94cuda3std3__48unexpectE[1];
.global .align 1 .b8 _ZN34_INTERNAL_8732a2bf_4_k_cu_646306a94cuda3std6ranges3__45__cpo4swapE[1];
.global .align 1 .b8 _ZN34_INTERNAL_8732a2bf_4_k_cu_646306a94cuda3std6ranges3__45__cpo9iter_moveE[1];
.global .align 1 .b8 _ZN34_INTERNAL_8732a2bf_4_k_cu_646306a94cuda3std6ranges3__45__cpo5beginE[1];
.global .align 1 .b8 _ZN34_INTERNAL_8732a2bf_4_k_cu_646306a94cuda3std6ranges3__45__cpo3endE[1];
.global .align 1 .b8 _ZN34_INTERNAL_8732a2bf_4_k_cu_646306a94cuda3std6ranges3__45__cpo6cbeginE[1];
.global .align 1 .b8 _ZN34_INTERNAL_8732a2bf_4_k_cu_646306a94cuda3std6ranges3__45__cpo4cendE[1];
.global .align 1 .b8 _ZN34_INTERNAL_8732a2bf_4_k_cu_646306a94cuda3std6ranges3__45__cpo7advanceE[1];
.global .align 1 .b8 _ZN34_INTERNAL_8732a2bf_4_k_cu_646306a94cuda3std6ranges3__45__cpo9iter_swapE[1];
.global .align 1 .b8 _ZN34_INTERNAL_8732a2bf_4_k_cu_646306a94cuda3std6ranges3__45__cpo4nextE[1];
.global .align 1 .b8 _ZN34_INTERNAL_8732a2bf_4_k_cu_646306a94cuda3std6ranges3__45__cpo4prevE[1];
.global .align 1 .b8 _ZN34_INTERNAL_8732a2bf_4_k_cu_646306a94cuda3std6ranges3__45__cpo4dataE[1];
.global .align 1 .b8 _ZN34_INTERNAL_8732a2bf_4_k_cu_646306a94cuda3std6ranges3__45__cpo5cdataE[1];
.global .align 1 .b8 _ZN34_INTERNAL_8732a2bf_4_k_cu_646306a94cuda3std6ranges3__45__cpo4sizeE[1];
.global .align 1 .b8 _ZN34_INTERNAL_8732a2bf_4_k_cu_646306a94cuda3std6ranges3__45__cpo5ssizeE[1];
.global .align 1 .b8 _ZN34_INTERNAL_8732a2bf_4_k_cu_646306a94cuda3std6ranges3__45__cpo8distanceE[1];
.global .align 1 .b8 _ZN34_INTERNAL_8732a2bf_4_k_cu_646306a96thrust24THRUST_300001_SM_1000_NS8cuda_cub3parE[1];
.global .align 1 .b8 _ZN34_INTERNAL_8732a2bf_4_k_cu_646306a96thrust24THRUST_300001_SM_1000_NS8cuda_cub10par_nosyncE[1];
.global .align 1 .b8 _ZN34_INTERNAL_8732a2bf_4_k_cu_646306a96thrust24THRUST_300001_SM_1000_NS6system6detail10sequential3seqE[1];
.global .align 1 .b8 _ZN34_INTERNAL_8732a2bf_4_k_cu_646306a96thrust24THRUST_300001_SM_1000_NS6system3cpp3parE[1];
.global .align 1 .b8 _ZN34_INTERNAL_8732a2bf_4_k_cu_646306a96thrust24THRUST_300001_SM_1000_NS12placeholders2_1E[1];
.global .align 1 .b8 _ZN34_INTERNAL_8732a2bf_4_k_cu_646306a96thrust24THRUST_300001_SM_1000_NS12placeholders2_2E[1];
.global .align 1 .b8 _ZN34_INTERNAL_8732a2bf_4_k_cu_646306a96thrust24THRUST_300001_SM_1000_NS12placeholders2_3E[1];
.global .align 1 .b8 _ZN34_INTERNAL_8732a2bf_4_k_cu_646306a96thrust24THRUST_300001_SM_1000_NS12placeholders2_4E[1];
.global .align 1 .b8 _ZN34_INTERNAL_8732a2bf_4_k_cu_646306a96thrust24THRUST_300001_SM_1000_NS12placeholders2_5E[1];
.global .align 1 .b8 _ZN34_INTERNAL_8732a2bf_4_k_cu_646306a96thrust24THRUST_300001_SM_1000_NS12placeholders2_6E[1];
.global .align 1 .b8 _ZN34_INTERNAL_8732a2bf_4_k_cu_646306a96thrust24THRUST_300001_SM_1000_NS12placeholders2_7E[1];
.global .align 1 .b8 _ZN34_INTERNAL_8732a2bf_4_k_cu_646306a96thrust24THRUST_300001_SM_1000_NS12placeholders2_8E[1];
.global .align 1 .b8 _ZN34_INTERNAL_8732a2bf_4_k_cu_646306a96thrust24THRUST_300001_SM_1000_NS12placeholders2_9E[1];
.global .align 1 .b8 _ZN34_INTERNAL_8732a2bf_4_k_cu_646306a96thrust24THRUST_300001_SM_1000_NS12placeholders3_10E[1];
.global .align 1 .b8 _ZN34_INTERNAL_8732a2bf_4_k_cu_646306a96thrust24THRUST_300001_SM_1000_NS3seqE[1];
.global .align 1 .b8 _ZN34_INTERNAL_8732a2bf_4_k_cu_646306a96thrust24THRUST_300001_SM_1000_NS6deviceE[1];
.extern .shared .align 16 .b8 _ZN6thrust24THRUST_300001_SM_1000_NS8cuda_cub4core6detail5shmemE[];

.visible .entry _ZN6thrust24THRUST_300001_SM_1000_NS8cuda_cub4core6detail13_kernel_agentINS1_15__reduce_by_key9InitAgentIN3cub18CUB_300001_SM_100024ReduceByKeyScanTileStateIiiLb1EEEiPiEEJSA_iSB_EEEvDpT0_(
	.param .align 8 .b8 _ZN6thrust24THRUST_300001_SM_1000_NS8cuda_cub4core6detail13_kernel_agentINS1_15__reduce_by_key9InitAgentIN3cub18CUB_300001_SM_100024ReduceByKeyScanTileStateIiiLb1EEEiPiEEJSA_iSB_EEEvDpT0__param_0[8],
	.param .u32 _ZN6thrust24THRUST_300001_SM_1000_NS8cuda_cub4core6detail13_kernel_agentINS1_15__reduce_by_key9InitAgentIN3cub18CUB_300001_SM_100024ReduceByKeyScanTileStateIiiLb1EEEiPiEEJSA_iSB_EEEvDpT0__param_1,
	.param .u64 .ptr .align 1 _ZN6thrust24THRUST_300001_SM_1000_NS8cuda_cub4core6detail13_kernel_agentINS1_15__reduce_by_key9InitAgentIN3cub18CUB_300001_SM_100024ReduceByKeyScanTileStateIiiLb1EEEiPiEEJSA_iSB_EEEvDpT0__param_2
)
.maxntid 128
{
	.reg .pred 	%p<6>;
	.reg .b32 	%r<9>;
	.reg .b64 	%rd<12>;

	ld.param.u64 	%rd3, [_ZN6thrust24THRUST_300001_SM_1000_NS8cuda_cub4core6detail13_kernel_agentINS1_15__reduce_by_key9InitAgentIN3cub18CUB_300001_SM_100024ReduceByKeyScanTileStateIiiLb1EEEiPiEEJSA_iSB_EEEvDpT0__param_0];
	ld.param.u32 	%r4, [_ZN6thrust24THRUST_300001_SM_1000_NS8cuda_cub4core6detail13_kernel_agentINS1_15__reduce_by_key9InitAgentIN3cub18CUB_300001_SM_100024ReduceByKeyScanTileStateIiiLb1EEEiPiEEJSA_iSB_EEEvDpT0__param_1];
	ld.param.u64 	%rd2, [_ZN6thrust24THRUST_300001_SM_1000_NS8cuda_cub4core6detail13_kernel_agentINS1_15__reduce_by_key9InitAgentIN3cub18CUB_300001_SM_100024ReduceByKeyScanTileStateIiiLb1EEEiPiEEJSA_iSB_EEEvDpT0__param_2];
	cvta.to.global.u64 	%rd1, %rd3;
	mov.u32 	%r1, %ctaid.x;
	mov.u32 	%r5, %ntid.x;
	mov.u32 	%r2, %tid.x;
	mad.lo.s32 	%r3, %r1, %r5, %r2;
	setp.ge.s32 	%p1, %r3, %r4;
	@%p1 bra 	$L__BB0_2;
	mul.wide.s32 	%rd4, %r3, 16;
	add.s64 	%rd5, %rd1, %rd4;
	mov.b64 	%rd6, 99;
	mov.b64 	%rd7, 0;
	st.global.v2.u64 	[%rd5+512], {%rd7, %rd6};
$L__BB0_2:
	setp.ne.s32 	%p2, %r1, 0;
	setp.gt.u32 	%p3, %r2, 31;
	or.pred  	%p4, %p2, %p3;
	@%p4 bra 	$L__BB0_4;
	mul.wide.u32 	%rd8, %r2, 16;
	add.s64 	%rd9, %rd1, %rd8;
	mov.b64 	%rd10, 0;
	st.global.v2.u64 	[%rd9], {%rd10, %rd10};
$L__BB0_4:
	or.b32  	%r7, %r1, %r2;
	setp.ne.s32 	%p5, %r7, 0;
	@%p5 bra 	$L__BB0_6;
	cvta.to.global.u64 	%rd11, %rd2;
	mov.b32 	%r8, 0;
	st.global.u32 	[%rd11], %r8;
$L__BB0_6:
	ret;

}
	// .globl	_ZN6thrust24THRUST_300001_SM_1000_NS8cuda_cub4core6detail13_kernel_agentINS1_15__reduce_by_key16ReduceByKeyAgentINS0_18transform_iteratorI10KeyFunctorNS0_17counting_iteratorImNS0_11use_defaultESA_SA_EESA_SA_EEPiSD_SD_N4cuda3std3__48equal_toImEENSG_4plusIiEESD_iEEJSC_SD_SD_SD_SD_N3cub18CUB_300001_SM_100024ReduceByKeyScanTileStateIiiLb1EEESI_SK_iiEEEvDpT0_
.visible .entry _ZN6thrust24THRUST_300001_SM_1000_NS8cuda_cub4core6detail13_kernel_agentINS1_15__reduce_by_key16ReduceByKeyAgentINS0_18transform_iteratorI10KeyFunctorNS0_17counting_iteratorImNS0_11use_defaultESA_SA_EESA_SA_EEPiSD_SD_N4cuda3std3__48equal_toImEENSG_4plusIiEESD_iEEJSC_SD_SD_SD_SD_N3cub18CUB_300001_SM_100024ReduceByKeyScanTileStateIiiLb1EEESI_SK_iiEEEvDpT0_(
	.param .align 8 .b8 _ZN6thrust24THRUST_300001_SM_1000_NS8cuda_cub4core6detail13_kernel_agentINS1_15__reduce_by_key16ReduceByKeyAgentINS0_18transform_iteratorI10KeyFunctorNS0_17counting_iteratorImNS0_11use_defaultESA_SA_EESA_SA_EEPiSD_SD_N4cuda3std3__48equal_toImEENSG_4plusIiEESD_iEEJSC_SD_SD_SD_SD_N3cub18CUB_300001_SM_100024ReduceByKeyScanTileStateIiiLb1EEESI_SK_iiEEEvDpT0__param_0[16],
	.param .u64 .ptr .align 1 _ZN6thrust24THRUST_300001_SM_1000_NS8cuda_cub4core6detail13_kernel_agentINS1_15__reduce_by_key16ReduceByKeyAgentINS0_18transform_iteratorI10KeyFunctorNS0_17counting_iteratorImNS0_11use_defaultESA_SA_EESA_SA_EEPiSD_SD_N4cuda3std3__48equal_toImEENSG_4plusIiEESD_iEEJSC_SD_SD_SD_SD_N3cub18CUB_300001_SM_100024ReduceByKeyScanTileStateIiiLb1EEESI_SK_iiEEEvDpT0__param_1,
	.param .u64 .ptr .align 1 _ZN6thrust24THRUST_300001_SM_1000_NS8cuda_cub4core6detail13_kernel_agentINS1_15__reduce_by_key16ReduceByKeyAgentINS0_18transform_iteratorI10KeyFunctorNS0_17counting_iteratorImNS0_11use_defaultESA_SA_EESA_SA_EEPiSD_SD_N4cuda3std3__48equal_toImEENSG_4plusIiEESD_iEEJSC_SD_SD_SD_SD_N3cub18CUB_300001_SM_100024ReduceByKeyScanTileStateIiiLb1EEESI_SK_iiEEEvDpT0__param_2,
	.param .u64 .ptr .align 1 _ZN6thrust24THRUST_300001_SM_1000_NS8cuda_cub4core6detail13_kernel_agentINS1_15__reduce_by_key16ReduceByKeyAgentINS0_18transform_iteratorI10KeyFunctorNS0_17counting_iteratorImNS0_11use_defaultESA_SA_EESA_SA_EEPiSD_SD_N4cuda3std3__48equal_toImEENSG_4plusIiEESD_iEEJSC_SD_SD_SD_SD_N3cub18CUB_300001_SM_100024ReduceByKeyScanTileStateIiiLb1EEESI_SK_iiEEEvDpT0__param_3,
	.param .u64 .ptr .align 1 _ZN6thrust24THRUST_300001_SM_1000_NS8cuda_cub4core6detail13_kernel_agentINS1_15__reduce_by_key16ReduceByKeyAgentINS0_18transform_iteratorI10KeyFunctorNS0_17counting_iteratorImNS0_11use_defaultESA_SA_EESA_SA_EEPiSD_SD_N4cuda3std3__48equal_toImEENSG_4plusIiEESD_iEEJSC_SD_SD_SD_SD_N3cub18CUB_300001_SM_100024ReduceByKeyScanTileStateIiiLb1EEESI_SK_iiEEEvDpT0__param_4,
	.param .align 8 .b8 _ZN6thrust24THRUST_300001_SM_1000_NS8cuda_cub4core6detail13_kernel_agentINS1_15__reduce_by_key16ReduceByKeyAgentINS0_18transform_iteratorI10KeyFunctorNS0_17counting_iteratorImNS0_11use_defaultESA_SA_EESA_SA_EEPiSD_SD_N4cuda3std3__48equal_toImEENSG_4plusIiEESD_iEEJSC_SD_SD_SD_SD_N3cub18CUB_300001_SM_100024ReduceByKeyScanTileStateIiiLb1EEESI_SK_iiEEEvDpT0__param_5[8],
	.param .align 1 .b8 _ZN6thrust24THRUST_300001_SM_1000_NS8cuda_cub4core6detail13_kernel_agentINS1_15__reduce_by_key16ReduceByKeyAgentINS0_18transform_iteratorI10KeyFunctorNS0_17counting_iteratorImNS0_11use_defaultESA_SA_EESA_SA_EEPiSD_SD_N4cuda3std3__48equal_toImEENSG_4plusIiEESD_iEEJSC_SD_SD_SD_SD_N3cub18CUB_300001_SM_100024ReduceByKeyScanTileStateIiiLb1EEESI_SK_iiEEEvDpT0__param_6[1],
	.param .align 1 .b8 _ZN6thrust24THRUST_300001_SM_1000_NS8cuda_cub4core6detail13_kernel_agentINS1_15__reduce_by_key16ReduceByKeyAgentINS0_18transform_iteratorI10KeyFunctorNS0_17counting_iteratorImNS0_11use_defaultESA_SA_EESA_SA_EEPiSD_SD_N4cuda3std3__48equal_toImEENSG_4plusIiEESD_iEEJSC_SD_SD_SD_SD_N3cub18CUB_300001_SM_100024ReduceByKeyScanTileStateIiiLb1EEESI_SK_iiEEEvDpT0__param_7[1],
	.param .u32 _ZN6thrust24THRUST_300001_SM_1000_NS8cuda_cub4core6detail13_kernel_agentINS1_15__reduce_by_key16ReduceByKeyAgentINS0_18transform_iteratorI10KeyFunctorNS0_17counting_iteratorImNS0_11use_defaultESA_SA_EESA_SA_EEPiSD_SD_N4cuda3std3__48equal_toImEENSG_4plusIiEESD_iEEJSC_SD_SD_SD_SD_N3cub18CUB_300001_SM_100024ReduceByKeyScanTileStateIiiLb1EEESI_SK_iiEEEvDpT0__param_8,
	.param .u32 _ZN6thrust24THRUST_300001_SM_1000_NS8cuda_cub4core6detail13_kernel_agentINS1_15__reduce_by_key16ReduceByKeyAgentINS0_18transform_iteratorI10KeyFunctorNS0_17counting_iteratorImNS0_11use_defaultESA_SA_EESA_SA_EEPiSD_SD_N4cuda3std3__48equal_toImEENSG_4plusIiEESD_iEEJSC_SD_SD_SD_SD_N3cub18CUB_300001_SM_100024ReduceByKeyScanTileStateIiiLb1EEESI_SK_iiEEEvDpT0__param_9
)
.maxntid 256
{
	.reg .pred 	%p<466>;
	.reg .b32 	%r<1794>;
	.reg .b64 	%rd<508>;

	ld.param.u64 	%rd3, [_ZN6thrust24THRUST_300001_SM_1000_NS8cuda_cub4core6detail13_kernel_agentINS1_15__reduce_by_key16ReduceByKeyAgentINS0_18transform_iteratorI10KeyFunctorNS0_17counting_iteratorImNS0_11use_defaultESA_SA_EESA_SA_EEPiSD_SD_N4cuda3std3__48equal_toImEENSG_4plusIiEESD_iEEJSC_SD_SD_SD_SD_N3cub18CUB_300001_SM_100024ReduceByKeyScanTileStateIiiLb1EEESI_SK_iiEEEvDpT0__param_5];
	ld.param.u64 	%rd4, [_ZN6thrust24THRUST_300001_SM_1000_NS8cuda_cub4core6detail13_kernel_agentINS1_15__reduce_by_key16ReduceByKeyAgentINS0_18transform_iteratorI10KeyFunctorNS0_17counting_iteratorImNS0_11use_defaultESA_SA_EESA_SA_EEPiSD_SD_N4cuda3std3__48equal_toImEENSG_4plusIiEESD_iEEJSC_SD_SD_SD_SD_N3cub18CUB_300001_SM_100024ReduceByKeyScanTileStateIiiLb1EEESI_SK_iiEEEvDpT0__param_0];
	ld.param.u32 	%r1, [_ZN6thrust24THRUST_300001_SM_1000_NS8cuda_cub4core6detail13_kernel_agentINS1_15__reduce_by_key16ReduceByKeyAgentINS0_18transform_iteratorI10KeyFunctorNS0_17counting_iteratorImNS0_11use_defaultESA_SA_EESA_SA_EEPiSD_SD_N4cuda3std3__48equal_toImEENSG_4plusIiEESD_iEEJSC_SD_SD_SD_SD_N3cub18CUB_300001_SM_100024ReduceByKeyScanTileStateIiiLb1EEESI_SK_iiEEEvDpT0__param_0+8];
	ld.param.u64 	%rd105, [_ZN6thrust24THRUST_300001_SM_1000_NS8cuda_cub4core6detail13_kernel_agentINS1_15__reduce_by_key16ReduceByKeyAgentINS0_18transform_iteratorI10KeyFunctorNS0_17counting_iteratorImNS0_11use_defaultESA_SA_EESA_SA_EEPiSD_SD_N4cuda3std3__48equal_toImEENSG_4plusIiEESD_iEEJSC_SD_SD_SD_SD_N3cub18CUB_300001_SM_100024ReduceByKeyScanTileStateIiiLb1EEESI_SK_iiEEEvDpT0__param_1];
	ld.param.u64 	%rd107, [_ZN6thrust24THRUST_300001_SM_1000_NS8cuda_cub4core6detail13_kernel_agentINS1_15__reduce_by_key16ReduceByKeyAgentINS0_18transform_iteratorI10KeyFunctorNS0_17counting_iteratorImNS0_11use_defaultESA_SA_EESA_SA_EEPiSD_SD_N4cuda3std3__48equal_toImEENSG_4plusIiEESD_iEEJSC_SD_SD_SD_SD_N3cub18CUB_300001_SM_100024ReduceByKeyScanTileStateIiiLb1EEESI_SK_iiEEEvDpT0__param_2];
	ld.param.u64 	%rd108, [_ZN6thrust24THRUST_300001_SM_1000_NS8cuda_cub4core6detail13_kernel_agentINS1_15__reduce_by_key16ReduceByKeyAgentINS0_18transform_iteratorI10KeyFunctorNS0_17counting_iteratorImNS0_11use_defaultESA_SA_EESA_SA_EEPiSD_SD_N4cuda3std3__48equal_toImEENSG_4plusIiEESD_iEEJSC_SD_SD_SD_SD_N3cub18CUB_300001_SM_100024ReduceByKeyScanTileStateIiiLb1EEESI_SK_iiEEEvDpT0__param_3];
	ld.param.u32 	%r384, [_ZN6thrust24THRUST_300001_SM_1000_NS8cuda_cub4core6detail13_kernel_agentINS1_15__reduce_by_key16ReduceByKeyAgentINS0_18transform_iteratorI10KeyFunctorNS0_17counting_iteratorImNS0_11use_defaultESA_SA_EESA_SA_EEPiSD_SD_N4cuda3std3__48equal_toImEENSG_4plusIiEESD_iEEJSC_SD_SD_SD_SD_N3cub18CUB_300001_SM_100024ReduceByKeyScanTileStateIiiLb1EEESI_SK_iiEEEvDpT0__param_8];
	cvta.to.global.u64 	%rd1, %rd108;
	cvta.to.global.u64 	%rd2, %rd107;
	mov.u32 	%r2, %ctaid.x;
	mul.lo.s32 	%r3, %r2, 2304;
	sub.s32 	%r4, %r384, %r3;
	setp.lt.s32 	%p12, %r4, 2305;
	@%p12 bra 	$L__BB1_122;
	setp.ne.s32 	%p286, %r2, 0;
	@%p286 bra 	$L__BB1_52;
	cvt.u64.u32 	%rd422, %r3;
	add.s64 	%rd423, %rd4, %rd422;
	mov.u32 	%r1739, %tid.x;
	and.b32  	%r1502, %r1739, 31;
	and.b32  	%r1503, %r1739, 992;
	mul.lo.s32 	%r1504, %r1503, 9;
	or.b32  	%r1505, %r1504, %r1502;
	cvt.u64.u32 	%rd424, %r1505;
	add.s64 	%rd425, %rd423, %rd424;
	shr.u64 	%rd426, %rd425, %r1;
	add.s32 	%r1506, %r1505, 32;
	cvt.u64.u32 	%rd427, %r1506;
	add.s64 	%rd428, %rd423, %rd427;
	shr.u64 	%rd429, %rd428, %r1;
	add.s32 	%r1507, %r1505, 64;
	cvt.u64.u32 	%rd430, %r1507;
	add.s64 	%rd431, %rd423, %rd430;
	shr.u64 	%rd432, %rd431, %r1;
	add.s32 	%r1508, %r1505, 96;
	cvt.u64.u32 	%rd433, %r1508;
	add.s64 	%rd434, %rd423, %rd433;
	shr.u64 	%rd435, %rd434, %r1;
	add.s32 	%r1509, %r1505, 128;
	cvt.u64.u32 	%rd436, %r1509;
	add.s64 	%rd437, %rd423, %rd436;
	shr.u64 	%rd438, %rd437, %r1;
	add.s32 	%r1510, %r1505, 160;
	cvt.u64.u32 	%rd439, %r1510;
	add.s64 	%rd440, %rd423, %rd439;
	shr.u64 	%rd441, %rd440, %r1;
	add.s32 	%r1511, %r1505, 192;
	cvt.u64.u32 	%rd442, %r1511;
	add.s64 	%rd443, %rd423, %rd442;
	shr.u64 	%rd444, %rd443, %r1;
	add.s32 	%r1512, %r1505, 224;
	cvt.u64.u32 	%rd445, %r1512;
	add.s64 	%rd446, %rd423, %rd445;
	shr.u64 	%rd447, %rd446, %r1;
	add.s32 	%r1513, %r1505, 256;
	cvt.u64.u32 	%rd448, %r1513;
	add.s64 	%rd449, %rd423, %rd448;
	shr.u64 	%rd450, %rd449, %r1;
	// begin inline asm
	mov.u32 %r1491, %laneid;
	// end inline asm
	shr.u32 	%r7, %r1739, 5;
	mad.lo.s32 	%r1514, %r7, 288, %r1491;
	shl.b32 	%r1515, %r1514, 3;
	mov.u32 	%r1516, _ZN6thrust24THRUST_300001_SM_1000_NS8cuda_cub4core6detail5shmemE;
	add.s32 	%r1517, %r1516, %r1515;
	st.shared.u64 	[%r1517], %rd426;
	st.shared.u64 	[%r1517+256], %rd429;
	st.shared.u64 	[%r1517+512], %rd432;
	st.shared.u64 	[%r1517+768], %rd435;
	st.shared.u64 	[%r1517+1024], %rd438;
	st.shared.u64 	[%r1517+1280], %rd441;
	st.shared.u64 	[%r1517+1536], %rd444;
	st.shared.u64 	[%r1517+1792], %rd447;
	st.shared.u64 	[%r1517+2048], %rd450;
	bar.warp.sync 	-1;
	shl.b32 	%r1518, %r1491, 3;
	add.s32 	%r1519, %r1514, %r1518;
	shl.b32 	%r1520, %r1491, 6;
	add.s32 	%r1521, %r1517, %r1520;
	ld.shared.u64 	%rd5, [%r1521];
	ld.shared.u64 	%rd6, [%r1521+8];
	ld.shared.u64 	%rd7, [%r1521+16];
	ld.shared.u64 	%rd8, [%r1521+24];
	ld.shared.u64 	%rd9, [%r1521+32];
	ld.shared.u64 	%rd10, [%r1521+40];
	ld.shared.u64 	%rd11, [%r1521+48];
	ld.shared.u64 	%rd12, [%r1521+56];
	ld.shared.u64 	%rd13, [%r1521+64];
	bar.sync 	0;
	add.s32 	%r1522, %r1505, %r3;
	mul.wide.u32 	%rd451, %r1522, 4;
	add.s64 	%rd412, %rd105, %rd451;
	// begin inline asm
	ld.global.nc.u32 %r1492, [%rd412];
	// end inline asm
	add.s64 	%rd413, %rd412, 128;
	// begin inline asm
	ld.global.nc.u32 %r1493, [%rd413];
	// end inline asm
	add.s64 	%rd414, %rd412, 256;
	// begin inline asm
	ld.global.nc.u32 %r1494, [%rd414];
	// end inline asm
	add.s64 	%rd415, %rd412, 384;
	// begin inline asm
	ld.global.nc.u32 %r1495, [%rd415];
	// end inline asm
	add.s64 	%rd416, %rd412, 512;
	// begin inline asm
	ld.global.nc.u32 %r1496, [%rd416];
	// end inline asm
	add.s64 	%rd417, %rd412, 640;
	// begin inline asm
	ld.global.nc.u32 %r1497, [%rd417];
	// end inline asm
	add.s64 	%rd418, %rd412, 768;
	// begin inline asm
	ld.global.nc.u32 %r1498, [%rd418];
	// end inline asm
	add.s64 	%rd419, %rd412, 896;
	// begin inline asm
	ld.global.nc.u32 %r1499, [%rd419];
	// end inline asm
	add.s64 	%rd420, %rd412, 1024;
	// begin inline asm
	ld.global.nc.u32 %r1500, [%rd420];
	// end inline asm
	shl.b32 	%r1523, %r1514, 2;
	sub.s32 	%r1524, %r1517, %r1523;
	st.shared.u32 	[%r1524], %r1492;
	st.shared.u32 	[%r1524+128], %r1493;
	st.shared.u32 	[%r1524+256], %r1494;
	st.shared.u32 	[%r1524+384], %r1495;
	st.shared.u32 	[%r1524+512], %r1496;
	st.shared.u32 	[%r1524+640], %r1497;
	st.shared.u32 	[%r1524+768], %r1498;
	st.shared.u32 	[%r1524+896], %r1499;
	st.shared.u32 	[%r1524+1024], %r1500;
	bar.warp.sync 	-1;
	shl.b32 	%r1525, %r1519, 2;
	sub.s32 	%r1526, %r1521, %r1525;
	ld.shared.u32 	%r8, [%r1526];
	ld.shared.u32 	%r9, [%r1526+4];
	ld.shared.u32 	%r10, [%r1526+8];
	ld.shared.u32 	%r11, [%r1526+12];
	ld.shared.u32 	%r12, [%r1526+16];
	ld.shared.u32 	%r13, [%r1526+20];
	ld.shared.u32 	%r14, [%r1526+24];
	ld.shared.u32 	%r15, [%r1526+28];
	ld.shared.u32 	%r16, [%r1526+32];
	bar.sync 	0;
	shl.b32 	%r1527, %r1739, 3;
	add.s32 	%r1528, %r1516, %r1527;
	add.s32 	%r17, %r1528, 2176;
	st.shared.u64 	[%r1528+2176], %rd13;
	bar.sync 	0;
	setp.eq.s32 	%p396, %r1739, 0;
	mov.b32 	%r1734, 0;
	@%p396 bra 	$L__BB1_4;
	ld.shared.u64 	%rd492, [%r17+-8];
	setp.ne.s64 	%p397, %rd492, %rd5;
	selp.u32 	%r1734, 1, 0, %p397;
$L__BB1_4:
	setp.ne.s64 	%p398, %rd5, %rd6;
	selp.u32 	%r1589, 1, 0, %p398;
	setp.ne.s64 	%p399, %rd6, %rd7;
	selp.u32 	%r1590, 1, 0, %p399;
	setp.ne.s64 	%p400, %rd7, %rd8;
	selp.u32 	%r1591, 1, 0, %p400;
	setp.ne.s64 	%p401, %rd8, %rd9;
	selp.u32 	%r1592, 1, 0, %p401;
	setp.ne.s64 	%p402, %rd9, %rd10;
	selp.u32 	%r1593, 1, 0, %p402;
	setp.ne.s64 	%p403, %rd10, %rd11;
	selp.u32 	%r1594, 1, 0, %p403;
	setp.ne.s64 	%p404, %rd11, %rd12;
	selp.u32 	%r1595, 1, 0, %p404;
	setp.ne.s64 	%p405, %rd12, %rd13;
	selp.u32 	%r1596, 1, 0, %p405;
	add.s32 	%r20, %r1734, %r1589;
	selp.b32 	%r1597, 0, %r8, %p398;
	add.s32 	%r1598, %r9, %r1597;
	add.s32 	%r21, %r20, %r1590;
	selp.b32 	%r1599, 0, %r1598, %p399;
	add.s32 	%r1600, %r10, %r1599;
	add.s32 	%r22, %r21, %r1591;
	selp.b32 	%r1601, 0, %r1600, %p400;
	add.s32 	%r1602, %r11, %r1601;
	add.s32 	%r23, %r22, %r1592;
	selp.b32 	%r1603, 0, %r1602, %p401;
	add.s32 	%r1604, %r12, %r1603;
	add.s32 	%r24, %r23, %r1593;
	selp.b32 	%r1605, 0, %r1604, %p402;
	add.s32 	%r1606, %r13, %r1605;
	add.s32 	%r25, %r24, %r1594;
	selp.b32 	%r1607, 0, %r1606, %p403;
	add.s32 	%r1608, %r14, %r1607;
	add.s32 	%r26, %r25, %r1595;
	selp.b32 	%r1609, 0, %r1608, %p404;
	add.s32 	%r1610, %r15, %r1609;
	add.s32 	%r1530, %r26, %r1596;
	selp.b32 	%r1611, 0, %r1610, %p405;
	add.s32 	%r1535, %r16, %r1611;
	mov.b32 	%r1586, 1;
	mov.b32 	%r1587, 0;
	mov.b32 	%r1588, -1;
	// begin inline asm
	shfl.sync.up.b32 %r1529, %r1530, %r1586, %r1587, %r1588;
	// end inline asm
	// begin inline asm
	shfl.sync.up.b32 %r1534, %r1535, %r1586, %r1587, %r1588;
	// end inline asm
	setp.eq.s32 	%p406, %r1530, 0;
	selp.b32 	%r1612, %r1534, 0, %p406;
	setp.lt.s32 	%p407, %r1491, 1;
	selp.b32 	%r1613, 0, %r1612, %p407;
	add.s32 	%r1545, %r1613, %r1535;
	selp.b32 	%r1614, 0, %r1529, %p407;
	add.s32 	%r1540, %r1614, %r1530;
	mov.b32 	%r1546, 2;
	// begin inline asm
	shfl.sync.up.b32 %r1539, %r1540, %r1546, %r1587, %r1588;
	// end inline asm
	// begin inline asm
	shfl.sync.up.b32 %r1544, %r1545, %r1546, %r1587, %r1588;
	// end inline asm
	setp.eq.s32 	%p408, %r1540, 0;
	selp.b32 	%r1615, %r1544, 0, %p408;
	setp.lt.s32 	%p409, %r1491, 2;
	selp.b32 	%r1616, 0, %r1615, %p409;
	add.s32 	%r1555, %r1616, %r1545;
	selp.b32 	%r1617, 0, %r1539, %p409;
	add.s32 	%r1550, %r1617, %r1540;
	mov.b32 	%r1556, 4;
	// begin inline asm
	shfl.sync.up.b32 %r1549, %r1550, %r1556, %r1587, %r1588;
	// end inline asm
	// begin inline asm
	shfl.sync.up.b32 %r1554, %r1555, %r1556, %r1587, %r1588;
	// end inline asm
	setp.eq.s32 	%p410, %r1550, 0;
	selp.b32 	%r1618, %r1554, 0, %p410;
	setp.lt.s32 	%p411, %r1491, 4;
	selp.b32 	%r1619, 0, %r1618, %p411;
	add.s32 	%r1565, %r1619, %r1555;
	selp.b32 	%r1620, 0, %r1549, %p411;
	add.s32 	%r1560, %r1620, %r1550;
	mov.b32 	%r1566, 8;
	// begin inline asm
	shfl.sync.up.b32 %r1559, %r1560, %r1566, %r1587, %r1588;
	// end inline asm
	// begin inline asm
	shfl.sync.up.b32 %r1564, %r1565, %r1566, %r1587, %r1588;
	// end inline asm
	setp.eq.s32 	%p412, %r1560, 0;
	selp.b32 	%r1621, %r1564, 0, %p412;
	setp.lt.s32 	%p413, %r1491, 8;
	selp.b32 	%r1622, 0, %r1621, %p413;
	add.s32 	%r1575, %r1622, %r1565;
	selp.b32 	%r1623, 0, %r1559, %p413;
	add.s32 	%r1570, %r1623, %r1560;
	mov.b32 	%r1576, 16;
	// begin inline asm
	shfl.sync.up.b32 %r1569, %r1570, %r1576, %r1587, %r1588;
	// end inline asm
	// begin inline asm
	shfl.sync.up.b32 %r1574, %r1575, %r1576, %r1587, %r1588;
	// end inline asm
	setp.eq.s32 	%p414, %r1570, 0;
	selp.b32 	%r1624, %r1574, 0, %p414;
	setp.lt.s32 	%p415, %r1491, 16;
	selp.b32 	%r1625, 0, %r1624, %p415;
	add.s32 	%r1585, %r1625, %r1575;
	selp.b32 	%r1626, 0, %r1569, %p415;
	add.s32 	%r1580, %r1626, %r1570;
	// begin inline asm
	shfl.sync.up.b32 %r1579, %r1580, %r1586, %r1587, %r1588;
	// end inline asm
	// begin inline asm
	shfl.sync.up.b32 %r1584, %r1585, %r1586, %r1587, %r1588;
	// end inline asm
	setp.ne.s32 	%p416, %r1491, 31;
	@%p416 bra 	$L__BB1_6;
	shl.b32 	%r1627, %r7, 3;
	mov.u32 	%r1628, _ZN6thrust24THRUST_300001_SM_1000_NS8cuda_cub4core6detail5shmemE;
	add.s32 	%r1629, %r1628, %r1627;
	st.shared.v2.u32 	[%r1629], {%r1580, %r1585};
$L__BB1_6:
	setp.ne.s64 	%p417, %rd11, %rd12;
	setp.ne.s64 	%p418, %rd10, %rd11;
	setp.ne.s64 	%p419, %rd9, %rd10;
	setp.ne.s64 	%p420, %rd8, %rd9;
	setp.ne.s64 	%p421, %rd7, %rd8;
	setp.ne.s64 	%p422, %rd6, %rd7;
	setp.ne.s64 	%p423, %rd5, %rd6;
	setp.ne.s32 	%p424, %r1739, 0;
	bar.sync 	0;
	ld.shared.v4.u32 	{%r31, %r1630, %r32, %r1631}, [_ZN6thrust24THRUST_300001_SM_1000_NS8cuda_cub4core6detail5shmemE];
	add.s32 	%r1632, %r32, %r31;
	setp.eq.s32 	%p425, %r32, 0;
	selp.b32 	%r1633, %r1630, 0, %p425;
	add.s32 	%r1634, %r1633, %r1631;
	setp.eq.s32 	%p426, %r7, 2;
	selp.b32 	%r1635, %r1634, %r1630, %p426;
	selp.b32 	%r1636, %r1632, %r31, %p426;
	ld.shared.v4.u32 	{%r33, %r1637, %r34, %r1638}, [_ZN6thrust24THRUST_300001_SM_1000_NS8cuda_cub4core6detail5shmemE+16];
	add.s32 	%r1639, %r33, %r1632;
	setp.eq.s32 	%p427, %r33, 0;
	selp.b32 	%r1640, %r1634, 0, %p427;
	add.s32 	%r1641, %r1640, %r1637;
	setp.eq.s32 	%p428, %r7, 3;
	selp.b32 	%r1642, %r1641, %r1635, %p428;
	selp.b32 	%r1643, %r1639, %r1636, %p428;
	add.s32 	%r1644, %r34, %r1639;
	setp.eq.s32 	%p429, %r34, 0;
	selp.b32 	%r1645, %r1641, 0, %p429;
	add.s32 	%r1646, %r1645, %r1638;
	setp.eq.s32 	%p430, %r7, 4;
	selp.b32 	%r1647, %r1646, %r1642, %p430;
	selp.b32 	%r1648, %r1644, %r1643, %p430;
	ld.shared.v4.u32 	{%r35, %r1649, %r36, %r1650}, [_ZN6thrust24THRUST_300001_SM_1000_NS8cuda_cub4core6detail5shmemE+32];
	add.s32 	%r1651, %r35, %r1644;
	setp.eq.s32 	%p431, %r35, 0;
	selp.b32 	%r1652, %r1646, 0, %p431;
	add.s32 	%r1653, %r1652, %r1649;
	setp.eq.s32 	%p432, %r7, 5;
	selp.b32 	%r1654, %r1653, %r1647, %p432;
	selp.b32 	%r1655, %r1651, %r1648, %p432;
	add.s32 	%r1656, %r36, %r1651;
	setp.eq.s32 	%p433, %r36, 0;
	selp.b32 	%r1657, %r1653, 0, %p433;
	add.s32 	%r1658, %r1657, %r1650;
	setp.eq.s32 	%p434, %r7, 6;
	selp.b32 	%r1659, %r1658, %r1654, %p434;
	selp.b32 	%r1660, %r1656, %r1655, %p434;
	ld.shared.v4.u32 	{%r37, %r1661, %r38, %r1662}, [_ZN6thrust24THRUST_300001_SM_1000_NS8cuda_cub4core6detail5shmemE+48];
	add.s32 	%r1663, %r37, %r1656;
	setp.eq.s32 	%p435, %r37, 0;
	selp.b32 	%r1664, %r1658, 0, %p435;
	add.s32 	%r1665, %r1664, %r1661;
	setp.eq.s32 	%p436, %r7, 7;
	selp.b32 	%r1666, %r1665, %r1659, %p436;
	selp.b32 	%r1667, %r1663, %r1660, %p436;
	add.s32 	%r39, %r38, %r1663;
	setp.eq.s32 	%p437, %r38, 0;
	selp.b32 	%r1668, %r1665, 0, %p437;
	add.s32 	%r40, %r1668, %r1662;
	setp.lt.u32 	%p438, %r1739, 32;
	selp.b32 	%r1669, 0, %r1666, %p438;
	selp.b32 	%r1670, 0, %r1667, %p438;
	setp.eq.s32 	%p439, %r1579, 0;
	selp.b32 	%r1671, %r1669, 0, %p439;
	add.s32 	%r1672, %r1671, %r1584;
	setp.eq.s32 	%p440, %r1491, 0;
	selp.b32 	%r41, %r1669, %r1672, %p440;
	selp.b32 	%r1673, 0, %r1579, %p440;
	add.s32 	%r42, %r1670, %r1673;
	add.s32 	%r43, %r42, %r1734;
	setp.eq.s32 	%p441, %r1734, 0;
	selp.b32 	%r1674, %r41, 0, %p441;
	add.s32 	%r44, %r1674, %r8;
	add.s32 	%r45, %r20, %r42;
	selp.b32 	%r1675, 0, %r44, %p423;
	add.s32 	%r46, %r9, %r1675;
	add.s32 	%r47, %r21, %r42;
	selp.b32 	%r1676, 0, %r46, %p422;
	add.s32 	%r48, %r10, %r1676;
	add.s32 	%r49, %r22, %r42;
	selp.b32 	%r1677, 0, %r48, %p421;
	add.s32 	%r50, %r11, %r1677;
	add.s32 	%r51, %r23, %r42;
	selp.b32 	%r1678, 0, %r50, %p420;
	add.s32 	%r52, %r12, %r1678;
	add.s32 	%r53, %r24, %r42;
	selp.b32 	%r1679, 0, %r52, %p419;
	add.s32 	%r54, %r13, %r1679;
	add.s32 	%r55, %r25, %r42;
	selp.b32 	%r1680, 0, %r54, %p418;
	add.s32 	%r56, %r14, %r1680;
	add.s32 	%r57, %r26, %r42;
	selp.b32 	%r1681, 0, %r56, %p417;
	add.s32 	%r58, %r15, %r1681;
	@%p424 bra 	$L__BB1_8;
	mov.b64 	%rd453, {%r39, %r40};
	add.s64 	%rd452, %rd3, 512;
	mov.b64 	%rd454, 101;
	// begin inline asm
	st.relaxed.gpu.v2.u64 [%rd452], {%rd453, %rd454};
	// end inline asm
$L__BB1_8:
	setp.lt.s32 	%p442, %r39, 257;
	@%p442 bra 	$L__BB1_34;
	bar.sync 	0;
	@%p441 bra 	$L__BB1_11;
	shl.b32 	%r1682, %r42, 4;
	mov.u32 	%r1683, _ZN6thrust24THRUST_300001_SM_1000_NS8cuda_cub4core6detail5shmemE;
	add.s32 	%r1684, %r1683, %r1682;
	st.shared.u64 	[%r1684], %rd492;
	st.shared.u32 	[%r1684+8], %r41;
$L__BB1_11:
	setp.eq.s64 	%p453, %rd5, %rd6;
	@%p453 bra 	$L__BB1_13;
	shl.b32 	%r1685, %r43, 4;
	mov.u32 	%r1686, _ZN6thrust24THRUST_300001_SM_1000_NS8cuda_cub4core6detail5shmemE;
	add.s32 	%r1687, %r1686, %r1685;
	st.shared.u64 	[%r1687], %rd5;
	st.shared.u32 	[%r1687+8], %r44;
$L__BB1_13:
	setp.eq.s64 	%p454, %rd6, %rd7;
	@%p454 bra 	$L__BB1_15;
	shl.b32 	%r1688, %r45, 4;
	mov.u32 	%r1689, _ZN6thrust24THRUST_300001_SM_1000_NS8cuda_cub4core6detail5shmemE;
	add.s32 	%r1690, %r1689, %r1688;
	st.shared.u64 	[%r1690], %rd6;
	st.shared.u32 	[%r1690+8], %r46;
$L__BB1_15:
	setp.eq.s64 	%p455, %rd7, %rd8;
	@%p455 bra 	$L__BB1_17;
	shl.b32 	%r1691, %r47, 4;
	mov.u32 	%r1692, _ZN6thrust24THRUST_300001_SM_1000_NS8cuda_cub4core6detail5shmemE;
	add.s32 	%r1693, %r1692, %r1691;
	st.shared.u64 	[%r1693], %rd7;
	st.shared.u32 	[%r1693+8], %r48;
$L__BB1_17:
	setp.eq.s64 	%p456, %rd8, %rd9;
	@%p456 bra 	$L__BB1_19;
	shl.b32 	%r1694, %r49, 4;
	mov.u32 	%r1695, _ZN6thrust24THRUST_300001_SM_1000_NS8cuda_cub4core6detail5shmemE;
	add.s32 	%r1696, %r1695, %r1694;
	st.shared.u64 	[%r1696], %rd8;
	st.shared.u32 	[%r1696+8], %r50;
$L__BB1_19:
	setp.eq.s64 	%p457, %rd9, %rd10;
	@%p457 bra 	$L__BB1_21;
	shl.b32 	%r1697, %r51, 4;
	mov.u32 	%r1698, _ZN6thrust24THRUST_300001_SM_1000_NS8cuda_cub4core6detail5shmemE;
	add.s32 	%r1699, %r1698, %r1697;
	st.shared.u64 	[%r1699], %rd9;
	st.shared.u32 	[%r1699+8], %r52;
$L__BB1_21:
	setp.eq.s64 	%p458, %rd10, %rd11;
	@%p458 bra 	$L__BB1_23;
	shl.b32 	%r1700, %r53, 4;
	mov.u32 	%r1701, _ZN6thrust24THRUST_300001_SM_1000_NS8cuda_cub4core6detail5shmemE;
	add.s32 	%r1702, %r1701, %r1700;
	st.shared.u64 	[%r1702], %rd10;
	st.shared.u32 	[%r1702+8], %r54;
$L__BB1_23:
	setp.eq.s64 	%p459, %rd11, %rd12;
	@%p459 bra 	$L__BB1_25;
	shl.b32 	%r1703, %r55, 4;
	mov.u32 	%r1704, _ZN6thrust24THRUST_300001_SM_1000_NS8cuda_cub4core6detail5shmemE;
	add.s32 	%r1705, %r1704, %r1703;
	st.shared.u64 	[%r1705], %rd11;
	st.shared.u32 	[%r1705+8], %r56;
$L__BB1_25:
	setp.eq.s64 	%p460, %rd12, %rd13;
	@%p460 bra 	$L__BB1_27;
	shl.b32 	%r1706, %r57, 4;
	mov.u32 	%r1707, _ZN6thrust24THRUST_300001_SM_1000_NS8cuda_cub4core6detail5shmemE;
	add.s32 	%r1708, %r1707, %r1706;
	st.shared.u64 	[%r1708], %rd12;
	st.shared.u32 	[%r1708+8], %r58;
$L__BB1_27:
	bar.sync 	0;
	setp.ge.u32 	%p461, %r1739, %r39;
	@%p461 bra 	$L__BB1_286;
	add.s32 	%r1709, %r32, %r33;
	add.s32 	%r1710, %r1709, %r34;
	add.s32 	%r1711, %r1710, %r35;
	add.s32 	%r1712, %r1711, %r36;
	add.s32 	%r1713, %r1712, %r37;
	add.s32 	%r1714, %r1713, %r38;
	add.s32 	%r1715, %r1714, %r31;
	not.b32 	%r1716, %r1739;
	add.s32 	%r59, %r1715, %r1716;
	and.b32  	%r1717, %r59, 768;
	setp.eq.s32 	%p462, %r1717, 768;
	@%p462 bra 	$L__BB1_31;
	shr.u32 	%r1718, %r59, 8;
	add.s32 	%r1719, %r1718, 1;
	and.b32  	%r1720, %r1719, 3;
	mul.wide.u32 	%rd482, %r1739, 4;
	add.s64 	%rd494, %rd1, %rd482;
	add.s64 	%rd493, %rd2, %rd482;
	shl.b32 	%r1721, %r1739, 4;
	mov.u32 	%r1722, _ZN6thrust24THRUST_300001_SM_1000_NS8cuda_cub4core6detail5shmemE;
	add.s32 	%r1723, %r1721, %r1722;
	add.s32 	%r1736, %r1723, 8;
	neg.s32 	%r1735, %r1720;
	shl.b32 	%r1724, %r1719, 8;
	and.b32  	%r1725, %r1724, 768;
	add.s32 	%r1739, %r1739, %r1725;
$L__BB1_30:
	.pragma "nounroll";
	ld.shared.u64 	%rd483, [%r1736+-8];
	ld.shared.u32 	%r1726, [%r1736];
	st.global.u32 	[%rd493], %rd483;
	st.global.u32 	[%rd494], %r1726;
	add.s64 	%rd494, %rd494, 1024;
	add.s64 	%rd493, %rd493, 1024;
	add.s32 	%r1736, %r1736, 4096;
	add.s32 	%r1735, %r1735, 1;
	setp.ne.s32 	%p463, %r1735, 0;
	@%p463 bra 	$L__BB1_30;
$L__BB1_31:
	setp.lt.u32 	%p464, %r59, 768;
	@%p464 bra 	$L__BB1_286;
	shl.b32 	%r1727, %r1739, 4;
	mov.u32 	%r1728, _ZN6thrust24THRUST_300001_SM_1000_NS8cuda_cub4core6detail5shmemE;
	add.s32 	%r1729, %r1727, %r1728;
	add.s32 	%r1738, %r1729, 8192;
	mul.wide.u32 	%rd484, %r1739, 4;
	add.s64 	%rd485, %rd484, 2048;
	add.s64 	%rd496, %rd2, %rd485;
	add.s64 	%rd495, %rd1, %rd485;
$L__BB1_33:
	ld.shared.u64 	%rd486, [%r1738+-8192];
	ld.shared.u32 	%r1730, [%r1738+-8184];
	st.global.u32 	[%rd496+-2048], %rd486;
	st.global.u32 	[%rd495+-2048], %r1730;
	ld.shared.u64 	%rd487, [%r1738+-4096];
	ld.shared.u32 	%r1731, [%r1738+-4088];
	st.global.u32 	[%rd496+-1024], %rd487;
	st.global.u32 	[%rd495+-1024], %r1731;
	ld.shared.u64 	%rd488, [%r1738];
	ld.shared.u32 	%r1732, [%r1738+8];
	st.global.u32 	[%rd496], %rd488;
	st.global.u32 	[%rd495], %r1732;
	ld.shared.u64 	%rd489, [%r1738+4096];
	ld.shared.u32 	%r1733, [%r1738+4104];
	st.global.u32 	[%rd496+1024], %rd489;
	st.global.u32 	[%rd495+1024], %r1733;
	add.s32 	%r1739, %r1739, 1024;
	add.s32 	%r1738, %r1738, 16384;
	add.s64 	%rd496, %rd496, 4096;
	add.s64 	%rd495, %rd495, 4096;
	setp.lt.s32 	%p465, %r1739, %r39;
	@%p465 bra 	$L__BB1_33;
	bra.uni 	$L__BB1_286;
$L__BB1_34:
	@%p441 bra 	$L__BB1_36;
	mul.wide.s32 	%rd455, %r42, 4;
	add.s64 	%rd456, %rd2, %rd455;
	st.global.u32 	[%rd456], %rd492;
	add.s64 	%rd457, %rd1, %rd455;
	st.global.u32 	[%rd457], %r41;
$L__BB1_36:
	setp.eq.s64 	%p444, %rd5, %rd6;
	@%p444 bra 	$L__BB1_38;
	mul.wide.s32 	%rd458, %r43, 4;
	add.s64 	%rd459, %rd2, %rd458;
	st.global.u32 	[%rd459], %rd5;
	add.s64 	%rd460, %rd1, %rd458;
	st.global.u32 	[%rd460], %r44;
$L__BB1_38:
	setp.eq.s64 	%p445, %rd6, %rd7;
	@%p445 bra 	$L__BB1_40;
	mul.wide.s32 	%rd461, %r45, 4;
	add.s64 	%rd462, %rd2, %rd461;
	st.global.u32 	[%rd462], %rd6;
	add.s64 	%rd463, %rd1, %rd461;
	st.global.u32 	[%rd463], %r46;
$L__BB1_40:
	setp.eq.s64 	%p446, %rd7, %rd8;
	@%p446 bra 	$L__BB1_42;
	mul.wide.s32 	%rd464, %r47, 4;
	add.s64 	%rd465, %rd2, %rd464;
	st.global.u32 	[%rd465], %rd7;
	add.s64 	%rd466, %rd1, %rd464;
	st.global.u32 	[%rd466], %r48;
$L__BB1_42:
	setp.eq.s64 	%p447, %rd8, %rd9;
	@%p447 bra 	$L__BB1_44;
	mul.wide.s32 	%rd467, %r49, 4;
	add.s64 	%rd468, %rd2, %rd467;
	st.global.u32 	[%rd468], %rd8;
	add.s64 	%rd469, %rd1, %rd467;
	st.global.u32 	[%rd469], %r50;
$L__BB1_44:
	setp.eq.s64 	%p448, %rd9, %rd10;
	@%p448 bra 	$L__BB1_46;
	mul.wide.s32 	%rd470, %r51, 4;
	add.s64 	%rd471, %rd2, %rd470;
	st.global.u32 	[%rd471], %rd9;
	add.s64 	%rd472, %rd1, %rd470;
	st.global.u32 	[%rd472], %r52;
$L__BB1_46:
	setp.eq.s64 	%p449, %rd10, %rd11;
	@%p449 bra 	$L__BB1_48;
	mul.wide.s32 	%rd473, %r53, 4;
	add.s64 	%rd474, %rd2, %rd473;
	st.global.u32 	[%rd474], %rd10;
	add.s64 	%rd475, %rd1, %rd473;
	st.global.u32 	[%rd475], %r54;
$L__BB1_48:
	setp.eq.s64 	%p450, %rd11, %rd12;
	@%p450 bra 	$L__BB1_50;
	mul.wide.s32 	%rd476, %r55, 4;
	add.s64 	%rd477, %rd2, %rd476;
	st.global.u32 	[%rd477], %rd11;
	add.s64 	%rd478, %rd1, %rd476;
	st.global.u32 	[%rd478], %r56;
$L__BB1_50:
	setp.eq.s64 	%p451, %rd12, %rd13;
	@%p451 bra 	$L__BB1_286;
	mul.wide.s32 	%rd479, %r57, 4;
	add.s64 	%rd480, %rd2, %rd479;
	st.global.u32 	[%rd480], %rd12;
	add.s64 	%rd481, %rd1, %rd479;
	st.global.u32 	[%rd481], %r58;
	bra.uni 	$L__BB1_286;
$L__BB1_52:
	cvt.u64.u32 	%rd316, %r3;
	add.s64 	%rd317, %rd4, %rd316;
	mov.u32 	%r1753, %tid.x;
	and.b32  	%r1082, %r1753, 31;
	and.b32  	%r1083, %r1753, 992;
	mul.lo.s32 	%r1084, %r1083, 9;
	or.b32  	%r74, %r1084, %r1082;
	cvt.u64.u32 	%rd28, %r1;
	cvt.u64.u32 	%rd318, %r74;
	add.s64 	%rd319, %rd317, %rd318;
	shr.u64 	%rd320, %rd319, %r1;
	add.s32 	%r1085, %r74, 32;
	cvt.u64.u32 	%rd321, %r1085;
	add.s64 	%rd322, %rd317, %rd321;
	shr.u64 	%rd323, %rd322, %r1;
	add.s32 	%r1086, %r74, 64;
	cvt.u64.u32 	%rd324, %r1086;
	add.s64 	%rd325, %rd317, %rd324;
	shr.u64 	%rd326, %rd325, %r1;
	add.s32 	%r1087, %r74, 96;
	cvt.u64.u32 	%rd327, %r1087;
	add.s64 	%rd328, %rd317, %rd327;
	shr.u64 	%rd329, %rd328, %r1;
	add.s32 	%r1088, %r74, 128;
	cvt.u64.u32 	%rd330, %r1088;
	add.s64 	%rd331, %rd317, %rd330;
	shr.u64 	%rd332, %rd331, %r1;
	add.s32 	%r1089, %r74, 160;
	cvt.u64.u32 	%rd333, %r1089;
	add.s64 	%rd334, %rd317, %rd333;
	shr.u64 	%rd335, %rd334, %r1;
	add.s32 	%r1090, %r74, 192;
	cvt.u64.u32 	%rd336, %r1090;
	add.s64 	%rd337, %rd317, %rd336;
	shr.u64 	%rd338, %rd337, %r1;
	add.s32 	%r1091, %r74, 224;
	cvt.u64.u32 	%rd339, %r1091;
	add.s64 	%rd340, %rd317, %rd339;
	shr.u64 	%rd341, %rd340, %r1;
	add.s32 	%r1092, %r74, 256;
	cvt.u64.u32 	%rd342, %r1092;
	add.s64 	%rd343, %rd317, %rd342;
	shr.u64 	%rd344, %rd343, %r1;
	// begin inline asm
	mov.u32 %r1081, %laneid;
	// end inline asm
	shr.u32 	%r76, %r1753, 5;
	mad.lo.s32 	%r77, %r76, 288, %r1081;
	shl.b32 	%r1093, %r77, 3;
	mov.u32 	%r1094, _ZN6thrust24THRUST_300001_SM_1000_NS8cuda_cub4core6detail5shmemE;
	add.s32 	%r78, %r1094, %r1093;
	st.shared.u64 	[%r78], %rd320;
	st.shared.u64 	[%r78+256], %rd323;
	st.shared.u64 	[%r78+512], %rd326;
	st.shared.u64 	[%r78+768], %rd329;
	st.shared.u64 	[%r78+1024], %rd332;
	st.shared.u64 	[%r78+1280], %rd335;
	st.shared.u64 	[%r78+1536], %rd338;
	st.shared.u64 	[%r78+1792], %rd341;
	st.shared.u64 	[%r78+2048], %rd344;
	bar.warp.sync 	-1;
	shl.b32 	%r79, %r1081, 3;
	shl.b32 	%r1095, %r1081, 6;
	add.s32 	%r80, %r78, %r1095;
	ld.shared.u64 	%rd29, [%r80];
	ld.shared.u64 	%rd30, [%r80+8];
	ld.shared.u64 	%rd31, [%r80+16];
	ld.shared.u64 	%rd32, [%r80+24];
	ld.shared.u64 	%rd33, [%r80+32];
	ld.shared.u64 	%rd34, [%r80+40];
	ld.shared.u64 	%rd35, [%r80+48];
	ld.shared.u64 	%rd36, [%r80+56];
	ld.shared.u64 	%rd37, [%r80+64];
	setp.ne.s32 	%p287, %r1753, 0;
	mov.b64 	%rd498, 0;
	@%p287 bra 	$L__BB1_54;
	add.s32 	%r1096, %r3, -1;
	cvt.s64.s32 	%rd345, %r1096;
	add.s64 	%rd346, %rd4, %rd345;
	cvt.u32.u64 	%r1097, %rd28;
	shr.u64 	%rd498, %rd346, %r1097;
$L__BB1_54:
	setp.eq.s32 	%p288, %r1753, 0;
	bar.sync 	0;
	add.s32 	%r1107, %r74, %r3;
	mul.wide.u32 	%rd356, %r1107, 4;
	add.s64 	%rd347, %rd105, %rd356;
	// begin inline asm
	ld.global.nc.u32 %r1098, [%rd347];
	// end inline asm
	add.s64 	%rd348, %rd347, 128;
	// begin inline asm
	ld.global.nc.u32 %r1099, [%rd348];
	// end inline asm
	add.s64 	%rd349, %rd347, 256;
	// begin inline asm
	ld.global.nc.u32 %r1100, [%rd349];
	// end inline asm
	add.s64 	%rd350, %rd347, 384;
	// begin inline asm
	ld.global.nc.u32 %r1101, [%rd350];
	// end inline asm
	add.s64 	%rd351, %rd347, 512;
	// begin inline asm
	ld.global.nc.u32 %r1102, [%rd351];
	// end inline asm
	add.s64 	%rd352, %rd347, 640;
	// begin inline asm
	ld.global.nc.u32 %r1103, [%rd352];
	// end inline asm
	add.s64 	%rd353, %rd347, 768;
	// begin inline asm
	ld.global.nc.u32 %r1104, [%rd353];
	// end inline asm
	add.s64 	%rd354, %rd347, 896;
	// begin inline asm
	ld.global.nc.u32 %r1105, [%rd354];
	// end inline asm
	add.s64 	%rd355, %rd347, 1024;
	// begin inline asm
	ld.global.nc.u32 %r1106, [%rd355];
	// end inline asm
	shl.b32 	%r1108, %r77, 2;
	sub.s32 	%r1109, %r78, %r1108;
	st.shared.u32 	[%r1109], %r1098;
	st.shared.u32 	[%r1109+128], %r1099;
	st.shared.u32 	[%r1109+256], %r1100;
	st.shared.u32 	[%r1109+384], %r1101;
	st.shared.u32 	[%r1109+512], %r1102;
	st.shared.u32 	[%r1109+640], %r1103;
	st.shared.u32 	[%r1109+768], %r1104;
	st.shared.u32 	[%r1109+896], %r1105;
	st.shared.u32 	[%r1109+1024], %r1106;
	bar.warp.sync 	-1;
	add.s32 	%r1110, %r77, %r79;
	shl.b32 	%r1111, %r1110, 2;
	sub.s32 	%r1112, %r80, %r1111;
	ld.shared.u32 	%r81, [%r1112];
	ld.shared.u32 	%r82, [%r1112+4];
	ld.shared.u32 	%r83, [%r1112+8];
	ld.shared.u32 	%r84, [%r1112+12];
	ld.shared.u32 	%r85, [%r1112+16];
	ld.shared.u32 	%r86, [%r1112+20];
	ld.shared.u32 	%r87, [%r1112+24];
	ld.shared.u32 	%r88, [%r1112+28];
	ld.shared.u32 	%r89, [%r1112+32];
	bar.sync 	0;
	shl.b32 	%r1113, %r1753, 3;
	add.s32 	%r1115, %r1094, %r1113;
	add.s32 	%r90, %r1115, 2176;
	st.shared.u64 	[%r1115+2176], %rd37;
	bar.sync 	0;
	@%p288 bra 	$L__BB1_56;
	ld.shared.u64 	%rd498, [%r90+-8];
$L__BB1_56:
	setp.ne.s64 	%p289, %rd498, %rd29;
	selp.u32 	%r1176, 1, 0, %p289;
	setp.ne.s64 	%p290, %rd29, %rd30;
	selp.u32 	%r1177, 1, 0, %p290;
	setp.ne.s64 	%p291, %rd30, %rd31;
	selp.u32 	%r1178, 1, 0, %p291;
	setp.ne.s64 	%p292, %rd31, %rd32;
	selp.u32 	%r1179, 1, 0, %p292;
	setp.ne.s64 	%p293, %rd32, %rd33;
	selp.u32 	%r1180, 1, 0, %p293;
	setp.ne.s64 	%p294, %rd33, %rd34;
	selp.u32 	%r1181, 1, 0, %p294;
	setp.ne.s64 	%p295, %rd34, %rd35;
	selp.u32 	%r1182, 1, 0, %p295;
	setp.ne.s64 	%p296, %rd35, %rd36;
	selp.u32 	%r1183, 1, 0, %p296;
	setp.ne.s64 	%p297, %rd36, %rd37;
	selp.u32 	%r1184, 1, 0, %p297;
	add.s32 	%r91, %r1177, %r1176;
	selp.b32 	%r1185, 0, %r81, %p290;
	add.s32 	%r1186, %r82, %r1185;
	add.s32 	%r92, %r91, %r1178;
	selp.b32 	%r1187, 0, %r1186, %p291;
	add.s32 	%r1188, %r83, %r1187;
	add.s32 	%r93, %r92, %r1179;
	selp.b32 	%r1189, 0, %r1188, %p292;
	add.s32 	%r1190, %r84, %r1189;
	add.s32 	%r94, %r93, %r1180;
	selp.b32 	%r1191, 0, %r1190, %p293;
	add.s32 	%r1192, %r85, %r1191;
	add.s32 	%r95, %r94, %r1181;
	selp.b32 	%r1193, 0, %r1192, %p294;
	add.s32 	%r1194, %r86, %r1193;
	add.s32 	%r96, %r95, %r1182;
	selp.b32 	%r1195, 0, %r1194, %p295;
	add.s32 	%r1196, %r87, %r1195;
	add.s32 	%r97, %r96, %r1183;
	selp.b32 	%r1197, 0, %r1196, %p296;
	add.s32 	%r1198, %r88, %r1197;
	add.s32 	%r1117, %r97, %r1184;
	selp.b32 	%r1199, 0, %r1198, %p297;
	add.s32 	%r1122, %r89, %r1199;
	mov.b32 	%r1173, 1;
	mov.b32 	%r1174, 0;
	mov.b32 	%r1175, -1;
	// begin inline asm
	shfl.sync.up.b32 %r1116, %r1117, %r1173, %r1174, %r1175;
	// end inline asm
	// begin inline asm
	shfl.sync.up.b32 %r1121, %r1122, %r1173, %r1174, %r1175;
	// end inline asm
	setp.eq.s32 	%p298, %r1117, 0;
	selp.b32 	%r1200, %r1121, 0, %p298;
	setp.lt.s32 	%p299, %r1081, 1;
	selp.b32 	%r1201, 0, %r1116, %p299;
	add.s32 	%r1127, %r1201, %r1117;
	selp.b32 	%r1202, 0, %r1200, %p299;
	add.s32 	%r1132, %r1202, %r1122;
	mov.b32 	%r1133, 2;
	// begin inline asm
	shfl.sync.up.b32 %r1126, %r1127, %r1133, %r1174, %r1175;
	// end inline asm
	// begin inline asm
	shfl.sync.up.b32 %r1131, %r1132, %r1133, %r1174, %r1175;
	// end inline asm
	setp.eq.s32 	%p300, %r1127, 0;
	selp.b32 	%r1203, %r1131, 0, %p300;
	setp.lt.s32 	%p301, %r1081, 2;
	selp.b32 	%r1204, 0, %r1126, %p301;
	add.s32 	%r1137, %r1204, %r1127;
	selp.b32 	%r1205, 0, %r1203, %p301;
	add.s32 	%r1142, %r1205, %r1132;
	mov.b32 	%r1143, 4;
	// begin inline asm
	shfl.sync.up.b32 %r1136, %r1137, %r1143, %r1174, %r1175;
	// end inline asm
	// begin inline asm
	shfl.sync.up.b32 %r1141, %r1142, %r1143, %r1174, %r1175;
	// end inline asm
	setp.eq.s32 	%p302, %r1137, 0;
	selp.b32 	%r1206, %r1141, 0, %p302;
	setp.lt.s32 	%p303, %r1081, 4;
	selp.b32 	%r1207, 0, %r1136, %p303;
	add.s32 	%r1147, %r1207, %r1137;
	selp.b32 	%r1208, 0, %r1206, %p303;
	add.s32 	%r1152, %r1208, %r1142;
	mov.b32 	%r1153, 8;
	// begin inline asm
	shfl.sync.up.b32 %r1146, %r1147, %r1153, %r1174, %r1175;
	// end inline asm
	// begin inline asm
	shfl.sync.up.b32 %r1151, %r1152, %r1153, %r1174, %r1175;
	// end inline asm
	setp.eq.s32 	%p304, %r1147, 0;
	selp.b32 	%r1209, %r1151, 0, %p304;
	setp.lt.s32 	%p305, %r1081, 8;
	selp.b32 	%r1210, 0, %r1146, %p305;
	add.s32 	%r1157, %r1210, %r1147;
	selp.b32 	%r1211, 0, %r1209, %p305;
	add.s32 	%r1162, %r1211, %r1152;
	mov.b32 	%r1163, 16;
	// begin inline asm
	shfl.sync.up.b32 %r1156, %r1157, %r1163, %r1174, %r1175;
	// end inline asm
	// begin inline asm
	shfl.sync.up.b32 %r1161, %r1162, %r1163, %r1174, %r1175;
	// end inline asm
	setp.eq.s32 	%p306, %r1157, 0;
	selp.b32 	%r1212, %r1161, 0, %p306;
	setp.lt.s32 	%p307, %r1081, 16;
	selp.b32 	%r1213, 0, %r1156, %p307;
	add.s32 	%r1167, %r1213, %r1157;
	selp.b32 	%r1214, 0, %r1212, %p307;
	add.s32 	%r1172, %r1214, %r1162;
	// begin inline asm
	shfl.sync.up.b32 %r1743, %r1167, %r1173, %r1174, %r1175;
	// end inline asm
	// begin inline asm
	shfl.sync.up.b32 %r1744, %r1172, %r1173, %r1174, %r1175;
	// end inline asm
	setp.ne.s32 	%p308, %r1081, 31;
	@%p308 bra 	$L__BB1_58;
	shl.b32 	%r1215, %r76, 3;
	mov.u32 	%r1216, _ZN6thrust24THRUST_300001_SM_1000_NS8cuda_cub4core6detail5shmemE;
	add.s32 	%r1217, %r1216, %r1215;
	st.shared.v2.u32 	[%r1217], {%r1167, %r1172};
$L__BB1_58:
	bar.sync 	0;
	ld.shared.v4.u32 	{%r1218, %r1219, %r1220, %r1221}, [_ZN6thrust24THRUST_300001_SM_1000_NS8cuda_cub4core6detail5shmemE];
	add.s32 	%r1222, %r1220, %r1218;
	setp.eq.s32 	%p309, %r1220, 0;
	selp.b32 	%r1223, %r1219, 0, %p309;
	add.s32 	%r1224, %r1223, %r1221;
	setp.eq.s32 	%p310, %r76, 2;
	selp.b32 	%r1225, %r1222, %r1218, %p310;
	selp.b32 	%r1226, %r1224, %r1219, %p310;
	ld.shared.v4.u32 	{%r1227, %r1228, %r1229, %r1230}, [_ZN6thrust24THRUST_300001_SM_1000_NS8cuda_cub4core6detail5shmemE+16];
	add.s32 	%r1231, %r1227, %r1222;
	setp.eq.s32 	%p311, %r1227, 0;
	selp.b32 	%r1232, %r1224, 0, %p311;
	add.s32 	%r1233, %r1232, %r1228;
	setp.eq.s32 	%p312, %r76, 3;
	selp.b32 	%r1234, %r1231, %r1225, %p312;
	selp.b32 	%r1235, %r1233, %r1226, %p312;
	add.s32 	%r1236, %r1229, %r1231;
	setp.eq.s32 	%p313, %r1229, 0;
	selp.b32 	%r1237, %r1233, 0, %p313;
	add.s32 	%r1238, %r1237, %r1230;
	setp.eq.s32 	%p314, %r76, 4;
	selp.b32 	%r1239, %r1236, %r1234, %p314;
	selp.b32 	%r1240, %r1238, %r1235, %p314;
	ld.shared.v4.u32 	{%r1241, %r1242, %r1243, %r1244}, [_ZN6thrust24THRUST_300001_SM_1000_NS8cuda_cub4core6detail5shmemE+32];
	add.s32 	%r1245, %r1241, %r1236;
	setp.eq.s32 	%p315, %r1241, 0;
	selp.b32 	%r1246, %r1238, 0, %p315;
	add.s32 	%r1247, %r1246, %r1242;
	setp.eq.s32 	%p316, %r76, 5;
	selp.b32 	%r1248, %r1245, %r1239, %p316;
	selp.b32 	%r1249, %r1247, %r1240, %p316;
	add.s32 	%r1250, %r1243, %r1245;
	setp.eq.s32 	%p317, %r1243, 0;
	selp.b32 	%r1251, %r1247, 0, %p317;
	add.s32 	%r1252, %r1251, %r1244;
	setp.eq.s32 	%p318, %r76, 6;
	selp.b32 	%r1253, %r1250, %r1248, %p318;
	selp.b32 	%r1254, %r1252, %r1249, %p318;
	ld.shared.v4.u32 	{%r1255, %r1256, %r1257, %r1258}, [_ZN6thrust24THRUST_300001_SM_1000_NS8cuda_cub4core6detail5shmemE+48];
	add.s32 	%r1259, %r1255, %r1250;
	setp.eq.s32 	%p319, %r1255, 0;
	selp.b32 	%r1260, %r1252, 0, %p319;
	add.s32 	%r1261, %r1260, %r1256;
	setp.eq.s32 	%p320, %r76, 7;
	selp.b32 	%r102, %r1259, %r1253, %p320;
	selp.b32 	%r103, %r1261, %r1254, %p320;
	add.s32 	%r104, %r1257, %r1259;
	setp.eq.s32 	%p321, %r1257, 0;
	selp.b32 	%r1262, %r1261, 0, %p321;
	add.s32 	%r105, %r1262, %r1258;
	setp.lt.u32 	%p322, %r1753, 32;
	@%p322 bra 	$L__BB1_60;
	setp.eq.s32 	%p323, %r1743, 0;
	selp.b32 	%r1263, %r103, 0, %p323;
	add.s32 	%r1264, %r1263, %r1744;
	setp.eq.s32 	%p324, %r1081, 0;
	selp.b32 	%r1265, 0, %r1743, %p324;
	add.s32 	%r1743, %r102, %r1265;
	selp.b32 	%r1744, %r103, %r1264, %p324;
	bra.uni 	$L__BB1_76;
$L__BB1_60:
	setp.ne.s32 	%p325, %r1753, 0;
	mul.wide.u32 	%rd357, %r2, 16;
	add.s64 	%rd42, %rd3, %rd357;
	@%p325 bra 	$L__BB1_62;
	st.shared.u32 	[_ZN6thrust24THRUST_300001_SM_1000_NS8cuda_cub4core6detail5shmemE+116], %r104;
	st.shared.u32 	[_ZN6thrust24THRUST_300001_SM_1000_NS8cuda_cub4core6detail5shmemE+120], %r105;
	mov.b64 	%rd359, {%r104, %r105};
	add.s64 	%rd358, %rd42, 512;
	mov.b64 	%rd360, 100;
	// begin inline asm
	st.relaxed.gpu.v2.u64 [%rd358], {%rd359, %rd360};
	// end inline asm
$L__BB1_62:
	not.b32 	%r108, %r1753;
	mov.u32 	%r1266, %nctaid.x;
	setp.gt.u32 	%p326, %r1266, 499;
	@%p326 bra 	$L__BB1_64;
	membar.cta;
	bra.uni 	$L__BB1_65;
$L__BB1_64:
	mov.b32 	%r1267, 450;
	// begin inline asm
	nanosleep.u32 %r1267;
	// end inline asm
$L__BB1_65:
	mul.wide.s32 	%rd361, %r108, 16;
	add.s64 	%rd362, %rd42, %rd361;
	add.s64 	%rd43, %rd362, 512;
$L__BB1_66:
	// begin inline asm
	ld.relaxed.gpu.v2.u64 {%rd363, %rd499}, [%rd43];
	// end inline asm
	setp.eq.s64 	%p327, %rd499, 99;
	mov.b32 	%r1268, -1;
	vote.sync.any.pred 	%p328, %p327, %r1268;
	@%p328 bra 	$L__BB1_66;
	mov.b64 	{%r1272, %r1277}, %rd363;
	setp.eq.s64 	%p329, %rd499, 101;
	mov.b32 	%r1320, -1;
	vote.sync.ballot.b32 	%r1321, %p329, %r1320;
	// begin inline asm
	mov.u32 %r1270, %lanemask_ge;
	// end inline asm
	and.b32  	%r1322, %r1321, %r1270;
	or.b32  	%r1323, %r1322, -2147483648;
	add.s32 	%r1324, %r1323, -1;
	not.b32 	%r1325, %r1323;
	and.b32  	%r1326, %r1325, %r1324;
	popc.b32 	%r1274, %r1326;
	mov.b32 	%r1278, 1;
	// begin inline asm
	shfl.sync.down.b32 %r1271, %r1272, %r1278, %r1274, %r1320;
	// end inline asm
	// begin inline asm
	shfl.sync.down.b32 %r1276, %r1277, %r1278, %r1274, %r1320;
	// end inline asm
	setp.lt.s32 	%p331, %r1081, %r1274;
	setp.eq.s32 	%p332, %r1272, 0;
	selp.b32 	%r1327, %r1271, 0, %p331;
	add.s32 	%r1282, %r1327, %r1272;
	selp.b32 	%r1328, %r1276, 0, %p332;
	selp.b32 	%r1329, %r1328, 0, %p331;
	add.s32 	%r1287, %r1329, %r1277;
	mov.b32 	%r1288, 2;
	// begin inline asm
	shfl.sync.down.b32 %r1281, %r1282, %r1288, %r1274, %r1320;
	// end inline asm
	// begin inline asm
	shfl.sync.down.b32 %r1286, %r1287, %r1288, %r1274, %r1320;
	// end inline asm
	add.s32 	%r1330, %r1081, 2;
	setp.gt.s32 	%p333, %r1330, %r1274;
	setp.eq.s32 	%p334, %r1282, 0;
	selp.b32 	%r1331, %r1286, 0, %p334;
	selp.b32 	%r1332, 0, %r1281, %p333;
	add.s32 	%r1292, %r1282, %r1332;
	selp.b32 	%r1333, 0, %r1331, %p333;
	add.s32 	%r1297, %r1333, %r1287;
	mov.b32 	%r1298, 4;
	// begin inline asm
	shfl.sync.down.b32 %r1291, %r1292, %r1298, %r1274, %r1320;
	// end inline asm
	// begin inline asm
	shfl.sync.down.b32 %r1296, %r1297, %r1298, %r1274, %r1320;
	// end inline asm
	add.s32 	%r110, %r1081, 4;
	setp.gt.s32 	%p335, %r110, %r1274;
	setp.eq.s32 	%p336, %r1292, 0;
	selp.b32 	%r1334, %r1296, 0, %p336;
	selp.b32 	%r1335, 0, %r1291, %p335;
	add.s32 	%r1302, %r1292, %r1335;
	selp.b32 	%r1336, 0, %r1334, %p335;
	add.s32 	%r1307, %r1297, %r1336;
	mov.b32 	%r1308, 8;
	// begin inline asm
	shfl.sync.down.b32 %r1301, %r1302, %r1308, %r1274, %r1320;
	// end inline asm
	// begin inline asm
	shfl.sync.down.b32 %r1306, %r1307, %r1308, %r1274, %r1320;
	// end inline asm
	add.s32 	%r111, %r1081, 8;
	setp.gt.s32 	%p337, %r111, %r1274;
	setp.eq.s32 	%p338, %r1302, 0;
	selp.b32 	%r1337, %r1306, 0, %p338;
	selp.b32 	%r1338, 0, %r1301, %p337;
	add.s32 	%r1312, %r1302, %r1338;
	selp.b32 	%r1339, 0, %r1337, %p337;
	add.s32 	%r1317, %r1307, %r1339;
	mov.b32 	%r1318, 16;
	// begin inline asm
	shfl.sync.down.b32 %r1311, %r1312, %r1318, %r1274, %r1320;
	// end inline asm
	// begin inline asm
	shfl.sync.down.b32 %r1316, %r1317, %r1318, %r1274, %r1320;
	// end inline asm
	add.s32 	%r112, %r1081, 16;
	setp.gt.s32 	%p339, %r112, %r1274;
	setp.eq.s32 	%p340, %r1312, 0;
	selp.b32 	%r1340, %r1316, 0, %p340;
	selp.b32 	%r1341, 0, %r1311, %p339;
	add.s32 	%r1740, %r1341, %r1312;
	selp.b32 	%r1342, 0, %r1340, %p339;
	add.s32 	%r1741, %r1317, %r1342;
	add.s32 	%r1742, %r2, %r108;
	add.s64 	%rd46, %rd3, 512;
$L__BB1_68:
	setp.ne.s64 	%p341, %rd499, 101;
	mov.b32 	%r1343, -1;
	vote.sync.all.pred 	%p342, %p341, %r1343;
	not.pred 	%p343, %p342;
	@%p343 bra 	$L__BB1_72;
	mul.wide.s32 	%rd407, %r1742, 16;
	add.s64 	%rd408, %rd46, %rd407;
	add.s64 	%rd48, %rd408, -512;
$L__BB1_70:
	// begin inline asm
	ld.relaxed.gpu.v2.u64 {%rd409, %rd499}, [%rd48];
	// end inline asm
	setp.eq.s64 	%p381, %rd499, 99;
	mov.b32 	%r1414, -1;
	vote.sync.any.pred 	%p382, %p381, %r1414;
	@%p382 bra 	$L__BB1_70;
	mov.b64 	{%r1417, %r1422}, %rd409;
	setp.eq.s64 	%p383, %rd499, 101;
	mov.b32 	%r1465, -1;
	vote.sync.ballot.b32 	%r1466, %p383, %r1465;
	and.b32  	%r1467, %r1466, %r1270;
	or.b32  	%r1468, %r1467, -2147483648;
	add.s32 	%r1469, %r1468, -1;
	not.b32 	%r1470, %r1468;
	and.b32  	%r1471, %r1470, %r1469;
	popc.b32 	%r1419, %r1471;
	mov.b32 	%r1423, 1;
	// begin inline asm
	shfl.sync.down.b32 %r1416, %r1417, %r1423, %r1419, %r1465;
	// end inline asm
	// begin inline asm
	shfl.sync.down.b32 %r1421, %r1422, %r1423, %r1419, %r1465;
	// end inline asm
	setp.lt.s32 	%p385, %r1081, %r1419;
	setp.eq.s32 	%p386, %r1417, 0;
	selp.b32 	%r1472, %r1416, 0, %p385;
	add.s32 	%r1427, %r1472, %r1417;
	selp.b32 	%r1473, %r1421, 0, %p386;
	selp.b32 	%r1474, %r1473, 0, %p385;
	add.s32 	%r1432, %r1474, %r1422;
	mov.b32 	%r1433, 2;
	// begin inline asm
	shfl.sync.down.b32 %r1426, %r1427, %r1433, %r1419, %r1465;
	// end inline asm
	// begin inline asm
	shfl.sync.down.b32 %r1431, %r1432, %r1433, %r1419, %r1465;
	// end inline asm
	add.s32 	%r1475, %r1081, 2;
	setp.gt.s32 	%p387, %r1475, %r1419;
	setp.eq.s32 	%p388, %r1427, 0;
	selp.b32 	%r1476, %r1431, 0, %p388;
	selp.b32 	%r1477, 0, %r1426, %p387;
	add.s32 	%r1437, %r1427, %r1477;
	selp.b32 	%r1478, 0, %r1476, %p387;
	add.s32 	%r1442, %r1478, %r1432;
	mov.b32 	%r1443, 4;
	// begin inline asm
	shfl.sync.down.b32 %r1436, %r1437, %r1443, %r1419, %r1465;
	// end inline asm
	// begin inline asm
	shfl.sync.down.b32 %r1441, %r1442, %r1443, %r1419, %r1465;
	// end inline asm
	setp.gt.s32 	%p389, %r110, %r1419;
	setp.eq.s32 	%p390, %r1437, 0;
	selp.b32 	%r1479, %r1441, 0, %p390;
	selp.b32 	%r1480, 0, %r1436, %p389;
	add.s32 	%r1447, %r1437, %r1480;
	selp.b32 	%r1481, 0, %r1479, %p389;
	add.s32 	%r1452, %r1442, %r1481;
	mov.b32 	%r1453, 8;
	// begin inline asm
	shfl.sync.down.b32 %r1446, %r1447, %r1453, %r1419, %r1465;
	// end inline asm
	// begin inline asm
	shfl.sync.down.b32 %r1451, %r1452, %r1453, %r1419, %r1465;
	// end inline asm
	setp.gt.s32 	%p391, %r111, %r1419;
	setp.eq.s32 	%p392, %r1447, 0;
	selp.b32 	%r1482, %r1451, 0, %p392;
	selp.b32 	%r1483, 0, %r1446, %p391;
	add.s32 	%r1457, %r1447, %r1483;
	selp.b32 	%r1484, 0, %r1482, %p391;
	add.s32 	%r1462, %r1452, %r1484;
	mov.b32 	%r1463, 16;
	// begin inline asm
	shfl.sync.down.b32 %r1456, %r1457, %r1463, %r1419, %r1465;
	// end inline asm
	// begin inline asm
	shfl.sync.down.b32 %r1461, %r1462, %r1463, %r1419, %r1465;
	// end inline asm
	setp.gt.s32 	%p393, %r112, %r1419;
	setp.eq.s32 	%p394, %r1457, 0;
	selp.b32 	%r1485, %r1461, 0, %p394;
	selp.b32 	%r1486, 0, %r1456, %p393;
	selp.b32 	%r1487, 0, %r1485, %p393;
	add.s32 	%r1488, %r1462, %r1487;
	add.s32 	%r1489, %r1486, %r1740;
	add.s32 	%r119, %r1489, %r1457;
	setp.eq.s32 	%p395, %r1740, 0;
	selp.b32 	%r1490, %r1488, 0, %p395;
	add.s32 	%r1741, %r1490, %r1741;
	add.s32 	%r1742, %r1742, -32;
	mov.u32 	%r1740, %r119;
	bra.uni 	$L__BB1_68;
$L__BB1_72:
	@%p325 bra 	$L__BB1_74;
	add.s32 	%r1345, %r1740, %r104;
	setp.eq.s32 	%p345, %r104, 0;
	selp.b32 	%r1346, %r1741, 0, %p345;
	add.s32 	%r1347, %r1346, %r105;
	mov.b64 	%rd367, {%r1345, %r1347};
	add.s64 	%rd366, %rd42, 512;
	mov.b64 	%rd368, 101;
	// begin inline asm
	st.relaxed.gpu.v2.u64 [%rd366], {%rd367, %rd368};
	// end inline asm
	st.shared.u32 	[_ZN6thrust24THRUST_300001_SM_1000_NS8cuda_cub4core6detail5shmemE+100], %r1740;
	st.shared.v2.u32 	[_ZN6thrust24THRUST_300001_SM_1000_NS8cuda_cub4core6detail5shmemE+104], {%r1741, %r1345};
	st.shared.u32 	[_ZN6thrust24THRUST_300001_SM_1000_NS8cuda_cub4core6detail5shmemE+112], %r1347;
$L__BB1_74:
	setp.ne.s32 	%p346, %r1081, 0;
	@%p346 bra 	$L__BB1_76;
	st.shared.v2.u32 	[_ZN6thrust24THRUST_300001_SM_1000_NS8cuda_cub4core6detail5shmemE+72], {%r1740, %r1741};
	mov.u32 	%r1743, %r1740;
	mov.u32 	%r1744, %r1741;
$L__BB1_76:
	setp.eq.s32 	%p347, %r1753, 0;
	bar.sync 	0;
	@%p347 bra 	$L__BB1_78;
	ld.shared.v2.u32 	{%r1348, %r1349}, [_ZN6thrust24THRUST_300001_SM_1000_NS8cuda_cub4core6detail5shmemE+72];
	add.s32 	%r124, %r1348, %r1743;
	setp.eq.s32 	%p348, %r1743, 0;
	selp.b32 	%r1350, %r1349, 0, %p348;
	add.s32 	%r1744, %r1350, %r1744;
	mov.u32 	%r1743, %r124;
$L__BB1_78:
	setp.ne.s64 	%p349, %rd35, %rd36;
	setp.ne.s64 	%p350, %rd34, %rd35;
	setp.ne.s64 	%p351, %rd33, %rd34;
	setp.ne.s64 	%p352, %rd32, %rd33;
	setp.ne.s64 	%p353, %rd31, %rd32;
	setp.ne.s64 	%p354, %rd30, %rd31;
	setp.ne.s64 	%p355, %rd29, %rd30;
	setp.ne.s64 	%p356, %rd498, %rd29;
	selp.u32 	%r1351, 1, 0, %p356;
	add.s32 	%r128, %r1743, %r1351;
	selp.b32 	%r1352, 0, %r1744, %p356;
	add.s32 	%r129, %r1352, %r81;
	add.s32 	%r130, %r91, %r1743;
	selp.b32 	%r1353, 0, %r129, %p355;
	add.s32 	%r131, %r82, %r1353;
	add.s32 	%r132, %r92, %r1743;
	selp.b32 	%r1354, 0, %r131, %p354;
	add.s32 	%r133, %r83, %r1354;
	add.s32 	%r134, %r93, %r1743;
	selp.b32 	%r1355, 0, %r133, %p353;
	add.s32 	%r135, %r84, %r1355;
	add.s32 	%r136, %r94, %r1743;
	selp.b32 	%r1356, 0, %r135, %p352;
	add.s32 	%r137, %r85, %r1356;
	add.s32 	%r138, %r95, %r1743;
	selp.b32 	%r1357, 0, %r137, %p351;
	add.s32 	%r139, %r86, %r1357;
	add.s32 	%r140, %r96, %r1743;
	selp.b32 	%r1358, 0, %r139, %p350;
	add.s32 	%r141, %r87, %r1358;
	add.s32 	%r142, %r97, %r1743;
	selp.b32 	%r1359, 0, %r141, %p349;
	add.s32 	%r143, %r88, %r1359;
	ld.shared.u32 	%r144, [_ZN6thrust24THRUST_300001_SM_1000_NS8cuda_cub4core6detail5shmemE+116];
	ld.shared.u32 	%r145, [_ZN6thrust24THRUST_300001_SM_1000_NS8cuda_cub4core6detail5shmemE+100];
	setp.lt.s32 	%p357, %r144, 257;
	@%p357 bra 	$L__BB1_104;
	setp.eq.s64 	%p367, %rd498, %rd29;
	bar.sync 	0;
	@%p367 bra 	$L__BB1_81;
	sub.s32 	%r1360, %r1743, %r145;
	shl.b32 	%r1361, %r1360, 4;
	mov.u32 	%r1362, _ZN6thrust24THRUST_300001_SM_1000_NS8cuda_cub4core6detail5shmemE;
	add.s32 	%r1363, %r1362, %r1361;
	st.shared.u64 	[%r1363], %rd498;
	st.shared.u32 	[%r1363+8], %r1744;
$L__BB1_81:
	setp.eq.s64 	%p368, %rd29, %rd30;
	@%p368 bra 	$L__BB1_83;
	sub.s32 	%r1364, %r128, %r145;
	shl.b32 	%r1365, %r1364, 4;
	mov.u32 	%r1366, _ZN6thrust24THRUST_300001_SM_1000_NS8cuda_cub4core6detail5shmemE;
	add.s32 	%r1367, %r1366, %r1365;
	st.shared.u64 	[%r1367], %rd29;
	st.shared.u32 	[%r1367+8], %r129;
$L__BB1_83:
	setp.eq.s64 	%p369, %rd30, %rd31;
	@%p369 bra 	$L__BB1_85;
	sub.s32 	%r1368, %r130, %r145;
	shl.b32 	%r1369, %r1368, 4;
	mov.u32 	%r1370, _ZN6thrust24THRUST_300001_SM_1000_NS8cuda_cub4core6detail5shmemE;
	add.s32 	%r1371, %r1370, %r1369;
	st.shared.u64 	[%r1371], %rd30;
	st.shared.u32 	[%r1371+8], %r131;
$L__BB1_85:
	setp.eq.s64 	%p370, %rd31, %rd32;
	@%p370 bra 	$L__BB1_87;
	sub.s32 	%r1372, %r132, %r145;
	shl.b32 	%r1373, %r1372, 4;
	mov.u32 	%r1374, _ZN6thrust24THRUST_300001_SM_1000_NS8cuda_cub4core6detail5shmemE;
	add.s32 	%r1375, %r1374, %r1373;
	st.shared.u64 	[%r1375], %rd31;
	st.shared.u32 	[%r1375+8], %r133;
$L__BB1_87:
	setp.eq.s64 	%p371, %rd32, %rd33;
	@%p371 bra 	$L__BB1_89;
	sub.s32 	%r1376, %r134, %r145;
	shl.b32 	%r1377, %r1376, 4;
	mov.u32 	%r1378, _ZN6thrust24THRUST_300001_SM_1000_NS8cuda_cub4core6detail5shmemE;
	add.s32 	%r1379, %r1378, %r1377;
	st.shared.u64 	[%r1379], %rd32;
	st.shared.u32 	[%r1379+8], %r135;
$L__BB1_89:
	setp.eq.s64 	%p372, %rd33, %rd34;
	@%p372 bra 	$L__BB1_91;
	sub.s32 	%r1380, %r136, %r145;
	shl.b32 	%r1381, %r1380, 4;
	mov.u32 	%r1382, _ZN6thrust24THRUST_300001_SM_1000_NS8cuda_cub4core6detail5shmemE;
	add.s32 	%r1383, %r1382, %r1381;
	st.shared.u64 	[%r1383], %rd33;
	st.shared.u32 	[%r1383+8], %r137;
$L__BB1_91:
	setp.eq.s64 	%p373, %rd34, %rd35;
	@%p373 bra 	$L__BB1_93;
	sub.s32 	%r1384, %r138, %r145;
	shl.b32 	%r1385, %r1384, 4;
	mov.u32 	%r1386, _ZN6thrust24THRUST_300001_SM_1000_NS8cuda_cub4core6detail5shmemE;
	add.s32 	%r1387, %r1386, %r1385;
	st.shared.u64 	[%r1387], %rd34;
	st.shared.u32 	[%r1387+8], %r139;
$L__BB1_93:
	setp.eq.s64 	%p374, %rd35, %rd36;
	@%p374 bra 	$L__BB1_95;
	sub.s32 	%r1388, %r140, %r145;
	shl.b32 	%r1389, %r1388, 4;
	mov.u32 	%r1390, _ZN6thrust24THRUST_300001_SM_1000_NS8cuda_cub4core6detail5shmemE;
	add.s32 	%r1391, %r1390, %r1389;
	st.shared.u64 	[%r1391], %rd35;
	st.shared.u32 	[%r1391+8], %r141;
$L__BB1_95:
	setp.eq.s64 	%p375, %rd36, %rd37;
	@%p375 bra 	$L__BB1_97;
	sub.s32 	%r1392, %r142, %r145;
	shl.b32 	%r1393, %r1392, 4;
	mov.u32 	%r1394, _ZN6thrust24THRUST_300001_SM_1000_NS8cuda_cub4core6detail5shmemE;
	add.s32 	%r1395, %r1394, %r1393;
	st.shared.u64 	[%r1395], %rd36;
	st.shared.u32 	[%r1395+8], %r143;
$L__BB1_97:
	bar.sync 	0;
	setp.ge.s32 	%p376, %r1753, %r144;
	@%p376 bra 	$L__BB1_286;
	not.b32 	%r1396, %r1753;
	add.s32 	%r146, %r144, %r1396;
	and.b32  	%r1397, %r146, 768;
	setp.eq.s32 	%p377, %r1397, 768;
	@%p377 bra 	$L__BB1_101;
	shr.u32 	%r1398, %r146, 8;
	add.s32 	%r1399, %r1398, 1;
	and.b32  	%r1400, %r1399, 3;
	shl.b32 	%r1401, %r1753, 4;
	mov.u32 	%r1402, _ZN6thrust24THRUST_300001_SM_1000_NS8cuda_cub4core6detail5shmemE;
	add.s32 	%r1403, %r1401, %r1402;
	add.s32 	%r1749, %r1403, 8;
	add.s32 	%r1748, %r1753, %r145;
	neg.s32 	%r1747, %r1400;
	shl.b32 	%r1404, %r1399, 8;
	and.b32  	%r1405, %r1404, 768;
	add.s32 	%r1753, %r1753, %r1405;
$L__BB1_100:
	.pragma "nounroll";
	mul.wide.s32 	%rd396, %r1748, 4;
	add.s64 	%rd397, %rd1, %rd396;
	add.s64 	%rd398, %rd2, %rd396;
	ld.shared.u64 	%rd399, [%r1749+-8];
	ld.shared.u32 	%r1406, [%r1749];
	st.global.u32 	[%rd398], %rd399;
	st.global.u32 	[%rd397], %r1406;
	add.s32 	%r1749, %r1749, 4096;
	add.s32 	%r1748, %r1748, 256;
	add.s32 	%r1747, %r1747, 1;
	setp.ne.s32 	%p378, %r1747, 0;
	@%p378 bra 	$L__BB1_100;
$L__BB1_101:
	setp.lt.u32 	%p379, %r146, 768;
	@%p379 bra 	$L__BB1_286;
	shl.b32 	%r1407, %r1753, 4;
	mov.u32 	%r1408, _ZN6thrust24THRUST_300001_SM_1000_NS8cuda_cub4core6detail5shmemE;
	add.s32 	%r1409, %r1407, %r1408;
	add.s32 	%r1752, %r1409, 8192;
	add.s64 	%rd51, %rd2, 2048;
	add.s32 	%r1751, %r1753, %r145;
	add.s64 	%rd52, %rd1, 2048;
$L__BB1_103:
	mul.wide.s32 	%rd400, %r1751, 4;
	add.s64 	%rd401, %rd51, %rd400;
	add.s64 	%rd402, %rd52, %rd400;
	ld.shared.u64 	%rd403, [%r1752+-8192];
	ld.shared.u32 	%r1410, [%r1752+-8184];
	st.global.u32 	[%rd401+-2048], %rd403;
	st.global.u32 	[%rd402+-2048], %r1410;
	ld.shared.u64 	%rd404, [%r1752+-4096];
	ld.shared.u32 	%r1411, [%r1752+-4088];
	st.global.u32 	[%rd401+-1024], %rd404;
	st.global.u32 	[%rd402+-1024], %r1411;
	ld.shared.u64 	%rd405, [%r1752];
	ld.shared.u32 	%r1412, [%r1752+8];
	st.global.u32 	[%rd401], %rd405;
	st.global.u32 	[%rd402], %r1412;
	ld.shared.u64 	%rd406, [%r1752+4096];
	ld.shared.u32 	%r1413, [%r1752+4104];
	st.global.u32 	[%rd401+1024], %rd406;
	st.global.u32 	[%rd402+1024], %r1413;
	add.s32 	%r1753, %r1753, 1024;
	add.s32 	%r1752, %r1752, 16384;
	add.s32 	%r1751, %r1751, 1024;
	setp.lt.s32 	%p380, %r1753, %r144;
	@%p380 bra 	$L__BB1_103;
	bra.uni 	$L__BB1_286;
$L__BB1_104:
	setp.eq.s64 	%p358, %rd498, %rd29;
	@%p358 bra 	$L__BB1_106;
	mul.wide.s32 	%rd369, %r1743, 4;
	add.s64 	%rd370, %rd2, %rd369;
	st.global.u32 	[%rd370], %rd498;
	add.s64 	%rd371, %rd1, %rd369;
	st.global.u32 	[%rd371], %r1744;
$L__BB1_106:
	setp.eq.s64 	%p359, %rd29, %rd30;
	@%p359 bra 	$L__BB1_108;
	mul.wide.s32 	%rd372, %r128, 4;
	add.s64 	%rd373, %rd2, %rd372;
	st.global.u32 	[%rd373], %rd29;
	add.s64 	%rd374, %rd1, %rd372;
	st.global.u32 	[%rd374], %r129;
$L__BB1_108:
	setp.eq.s64 	%p360, %rd30, %rd31;
	@%p360 bra 	$L__BB1_110;
	mul.wide.s32 	%rd375, %r130, 4;
	add.s64 	%rd376, %rd2, %rd375;
	st.global.u32 	[%rd376], %rd30;
	add.s64 	%rd377, %rd1, %rd375;
	st.global.u32 	[%rd377], %r131;
$L__BB1_110:
	setp.eq.s64 	%p361, %rd31, %rd32;
	@%p361 bra 	$L__BB1_112;
	mul.wide.s32 	%rd378, %r132, 4;
	add.s64 	%rd379, %rd2, %rd378;
	st.global.u32 	[%rd379], %rd31;
	add.s64 	%rd380, %rd1, %rd378;
	st.global.u32 	[%rd380], %r133;
$L__BB1_112:
	setp.eq.s64 	%p362, %rd32, %rd33;
	@%p362 bra 	$L__BB1_114;
	mul.wide.s32 	%rd381, %r134, 4;
	add.s64 	%rd382, %rd2, %rd381;
	st.global.u32 	[%rd382], %rd32;
	add.s64 	%rd383, %rd1, %rd381;
	st.global.u32 	[%rd383], %r135;
$L__BB1_114:
	setp.eq.s64 	%p363, %rd33, %rd34;
	@%p363 bra 	$L__BB1_116;
	mul.wide.s32 	%rd384, %r136, 4;
	add.s64 	%rd385, %rd2, %rd384;
	st.global.u32 	[%rd385], %rd33;
	add.s64 	%rd386, %rd1, %rd384;
	st.global.u32 	[%rd386], %r137;
$L__BB1_116:
	setp.eq.s64 	%p364, %rd34, %rd35;
	@%p364 bra 	$L__BB1_118;
	mul.wide.s32 	%rd387, %r138, 4;
	add.s64 	%rd388, %rd2, %rd387;
	st.global.u32 	[%rd388], %rd34;
	add.s64 	%rd389, %rd1, %rd387;
	st.global.u32 	[%rd389], %r139;
$L__BB1_118:
	setp.eq.s64 	%p365, %rd35, %rd36;
	@%p365 bra 	$L__BB1_120;
	mul.wide.s32 	%rd390, %r140, 4;
	add.s64 	%rd391, %rd2, %rd390;
	st.global.u32 	[%rd391], %rd35;
	add.s64 	%rd392, %rd1, %rd390;
	st.global.u32 	[%rd392], %r141;
$L__BB1_120:
	setp.eq.s64 	%p366, %rd36, %rd37;
	@%p366 bra 	$L__BB1_286;
	mul.wide.s32 	%rd393, %r142, 4;
	add.s64 	%rd394, %rd2, %rd393;
	st.global.u32 	[%rd394], %rd36;
	add.s64 	%rd395, %rd1, %rd393;
	st.global.u32 	[%rd395], %r143;
	bra.uni 	$L__BB1_286;
$L__BB1_122:
	setp.lt.s32 	%p13, %r4, 1;
	@%p13 bra 	$L__BB1_286;
	setp.ne.s32 	%p14, %r2, 0;
	@%p14 bra 	$L__BB1_194;
	cvt.u64.u32 	%rd224, %r3;
	add.s64 	%rd225, %rd4, %rd224;
	shr.u64 	%rd226, %rd225, %r1;
	mov.u32 	%r166, %tid.x;
	and.b32  	%r829, %r166, 31;
	and.b32  	%r830, %r166, 992;
	mul.lo.s32 	%r831, %r830, 9;
	or.b32  	%r167, %r831, %r829;
	setp.ge.u32 	%p175, %r167, %r4;
	setp.lt.u32 	%p176, %r167, %r4;
	cvt.u64.u32 	%rd227, %r167;
	add.s64 	%rd228, %rd225, %rd227;
	shr.u64 	%rd229, %rd228, %r1;
	selp.b64 	%rd230, %rd229, %rd226, %p176;
	add.s32 	%r168, %r167, 32;
	setp.lt.u32 	%p177, %r168, %r4;
	cvt.u64.u32 	%rd231, %r168;
	add.s64 	%rd232, %rd225, %rd231;
	shr.u64 	%rd233, %rd232, %r1;
	selp.b64 	%rd234, %rd233, %rd226, %p177;
	add.s32 	%r169, %r167, 64;
	setp.lt.u32 	%p178, %r169, %r4;
	cvt.u64.u32 	%rd235, %r169;
	add.s64 	%rd236, %rd225, %rd235;
	shr.u64 	%rd237, %rd236, %r1;
	selp.b64 	%rd238, %rd237, %rd226, %p178;
	add.s32 	%r170, %r167, 96;
	setp.lt.u32 	%p179, %r170, %r4;
	cvt.u64.u32 	%rd239, %r170;
	add.s64 	%rd240, %rd225, %rd239;
	shr.u64 	%rd241, %rd240, %r1;
	selp.b64 	%rd242, %rd241, %rd226, %p179;
	add.s32 	%r171, %r167, 128;
	setp.lt.u32 	%p180, %r171, %r4;
	cvt.u64.u32 	%rd243, %r171;
	add.s64 	%rd244, %rd225, %rd243;
	shr.u64 	%rd245, %rd244, %r1;
	selp.b64 	%rd246, %rd245, %rd226, %p180;
	add.s32 	%r172, %r167, 160;
	setp.lt.u32 	%p181, %r172, %r4;
	cvt.u64.u32 	%rd247, %r172;
	add.s64 	%rd248, %rd225, %rd247;
	shr.u64 	%rd249, %rd248, %r1;
	selp.b64 	%rd250, %rd249, %rd226, %p181;
	add.s32 	%r173, %r167, 192;
	setp.lt.u32 	%p182, %r173, %r4;
	cvt.u64.u32 	%rd251, %r173;
	add.s64 	%rd252, %rd225, %rd251;
	shr.u64 	%rd253, %rd252, %r1;
	selp.b64 	%rd254, %rd253, %rd226, %p182;
	add.s32 	%r174, %r167, 224;
	setp.lt.u32 	%p183, %r174, %r4;
	cvt.u64.u32 	%rd255, %r174;
	add.s64 	%rd256, %rd225, %rd255;
	shr.u64 	%rd257, %rd256, %r1;
	selp.b64 	%rd258, %rd257, %rd226, %p183;
	add.s32 	%r175, %r167, 256;
	setp.lt.u32 	%p184, %r175, %r4;
	cvt.u64.u32 	%rd259, %r175;
	add.s64 	%rd260, %rd225, %rd259;
	shr.u64 	%rd261, %rd260, %r1;
	selp.b64 	%rd262, %rd261, %rd226, %p184;
	// begin inline asm
	mov.u32 %r827, %laneid;
	// end inline asm
	shr.u32 	%r177, %r166, 5;
	mad.lo.s32 	%r178, %r177, 288, %r827;
	shl.b32 	%r832, %r178, 3;
	mov.u32 	%r833, _ZN6thrust24THRUST_300001_SM_1000_NS8cuda_cub4core6detail5shmemE;
	add.s32 	%r179, %r833, %r832;
	st.shared.u64 	[%r179], %rd230;
	st.shared.u64 	[%r179+256], %rd234;
	st.shared.u64 	[%r179+512], %rd238;
	st.shared.u64 	[%r179+768], %rd242;
	st.shared.u64 	[%r179+1024], %rd246;
	st.shared.u64 	[%r179+1280], %rd250;
	st.shared.u64 	[%r179+1536], %rd254;
	st.shared.u64 	[%r179+1792], %rd258;
	st.shared.u64 	[%r179+2048], %rd262;
	bar.warp.sync 	-1;
	shl.b32 	%r180, %r827, 3;
	shl.b32 	%r834, %r827, 6;
	add.s32 	%r181, %r179, %r834;
	ld.shared.u64 	%rd53, [%r181];
	ld.shared.u64 	%rd54, [%r181+8];
	ld.shared.u64 	%rd55, [%r181+16];
	ld.shared.u64 	%rd56, [%r181+24];
	ld.shared.u64 	%rd57, [%r181+32];
	ld.shared.u64 	%rd58, [%r181+40];
	ld.shared.u64 	%rd59, [%r181+48];
	ld.shared.u64 	%rd60, [%r181+56];
	ld.shared.u64 	%rd61, [%r181+64];
	bar.sync 	0;
	mul.wide.u32 	%rd263, %r3, 4;
	add.s64 	%rd223, %rd105, %rd263;
	// begin inline asm
	ld.global.nc.u32 %r1762, [%rd223];
	// end inline asm
	mov.u32 	%r1754, %r1762;
	@%p175 bra 	$L__BB1_126;
	mul.wide.u32 	%rd265, %r167, 4;
	add.s64 	%rd264, %rd223, %rd265;
	// begin inline asm
	ld.global.nc.u32 %r1754, [%rd264];
	// end inline asm
$L__BB1_126:
	setp.ge.u32 	%p185, %r168, %r4;
	shl.b32 	%r836, %r167, 2;
	cvt.u64.u32 	%rd266, %r836;
	add.s64 	%rd63, %rd223, %rd266;
	mov.u32 	%r1755, %r1762;
	@%p185 bra 	$L__BB1_128;
	add.s64 	%rd267, %rd63, 128;
	// begin inline asm
	ld.global.nc.u32 %r1755, [%rd267];
	// end inline asm
$L__BB1_128:
	setp.ge.u32 	%p186, %r169, %r4;
	mov.u32 	%r1756, %r1762;
	@%p186 bra 	$L__BB1_130;
	add.s64 	%rd268, %rd63, 256;
	// begin inline asm
	ld.global.nc.u32 %r1756, [%rd268];
	// end inline asm
$L__BB1_130:
	setp.ge.u32 	%p187, %r170, %r4;
	mov.u32 	%r1757, %r1762;
	@%p187 bra 	$L__BB1_132;
	add.s64 	%rd269, %rd63, 384;
	// begin inline asm
	ld.global.nc.u32 %r1757, [%rd269];
	// end inline asm
$L__BB1_132:
	setp.ge.u32 	%p188, %r171, %r4;
	mov.u32 	%r1758, %r1762;
	@%p188 bra 	$L__BB1_134;
	add.s64 	%rd270, %rd63, 512;
	// begin inline asm
	ld.global.nc.u32 %r1758, [%rd270];
	// end inline asm
$L__BB1_134:
	setp.ge.u32 	%p189, %r172, %r4;
	mov.u32 	%r1759, %r1762;
	@%p189 bra 	$L__BB1_136;
	add.s64 	%rd271, %rd63, 640;
	// begin inline asm
	ld.global.nc.u32 %r1759, [%rd271];
	// end inline asm
$L__BB1_136:
	setp.ge.u32 	%p190, %r173, %r4;
	mov.u32 	%r1760, %r1762;
	@%p190 bra 	$L__BB1_138;
	add.s64 	%rd272, %rd63, 768;
	// begin inline asm
	ld.global.nc.u32 %r1760, [%rd272];
	// end inline asm
$L__BB1_138:
	setp.ge.u32 	%p191, %r174, %r4;
	mov.u32 	%r1761, %r1762;
	@%p191 bra 	$L__BB1_140;
	add.s64 	%rd273, %rd63, 896;
	// begin inline asm
	ld.global.nc.u32 %r1761, [%rd273];
	// end inline asm
$L__BB1_140:
	setp.ge.u32 	%p192, %r175, %r4;
	@%p192 bra 	$L__BB1_142;
	add.s64 	%rd274, %rd63, 1024;
	// begin inline asm
	ld.global.nc.u32 %r1762, [%rd274];
	// end inline asm
$L__BB1_142:
	shl.b32 	%r846, %r178, 2;
	sub.s32 	%r847, %r179, %r846;
	st.shared.u32 	[%r847], %r1754;
	st.shared.u32 	[%r847+128], %r1755;
	st.shared.u32 	[%r847+256], %r1756;
	st.shared.u32 	[%r847+384], %r1757;
	st.shared.u32 	[%r847+512], %r1758;
	st.shared.u32 	[%r847+640], %r1759;
	st.shared.u32 	[%r847+768], %r1760;
	st.shared.u32 	[%r847+896], %r1761;
	st.shared.u32 	[%r847+1024], %r1762;
	bar.warp.sync 	-1;
	add.s32 	%r848, %r178, %r180;
	shl.b32 	%r849, %r848, 2;
	sub.s32 	%r850, %r181, %r849;
	ld.shared.u32 	%r201, [%r850];
	ld.shared.u32 	%r202, [%r850+4];
	ld.shared.u32 	%r203, [%r850+8];
	ld.shared.u32 	%r204, [%r850+12];
	ld.shared.u32 	%r205, [%r850+16];
	ld.shared.u32 	%r206, [%r850+20];
	ld.shared.u32 	%r207, [%r850+24];
	ld.shared.u32 	%r208, [%r850+28];
	ld.shared.u32 	%r209, [%r850+32];
	bar.sync 	0;
	shl.b32 	%r851, %r166, 3;
	add.s32 	%r853, %r833, %r851;
	add.s32 	%r210, %r853, 2176;
	st.shared.u64 	[%r853+2176], %rd61;
	bar.sync 	0;
	setp.eq.s32 	%p193, %r166, 0;
	mov.b32 	%r1763, 1;
	@%p193 bra 	$L__BB1_144;
	ld.shared.u64 	%rd500, [%r210+-8];
	setp.ne.s64 	%p194, %rd500, %rd53;
	selp.u32 	%r1763, 1, 0, %p194;
$L__BB1_144:
	setp.eq.s32 	%p195, %r166, 0;
	setp.ne.s64 	%p196, %rd53, %rd54;
	setp.ne.s64 	%p197, %rd54, %rd55;
	setp.ne.s64 	%p198, %rd55, %rd56;
	setp.ne.s64 	%p199, %rd56, %rd57;
	setp.ne.s64 	%p200, %rd57, %rd58;
	setp.ne.s64 	%p201, %rd58, %rd59;
	setp.ne.s64 	%p202, %rd59, %rd60;
	setp.ne.s64 	%p203, %rd60, %rd61;
	mul.lo.s32 	%r914, %r166, 9;
	setp.eq.s32 	%p204, %r914, %r4;
	selp.u32 	%r915, 1, 0, %p204;
	selp.b32 	%r916, %r915, %r1763, %p204;
	selp.b32 	%r213, %r915, %r916, %p195;
	add.s32 	%r917, %r914, 1;
	setp.eq.s32 	%p205, %r917, %r4;
	or.pred  	%p1, %p205, %p196;
	selp.u32 	%r918, 1, 0, %p1;
	add.s32 	%r919, %r914, 2;
	setp.eq.s32 	%p206, %r919, %r4;
	or.pred  	%p2, %p206, %p197;
	selp.u32 	%r920, 1, 0, %p2;
	add.s32 	%r921, %r914, 3;
	setp.eq.s32 	%p207, %r921, %r4;
	or.pred  	%p208, %p207, %p198;
	selp.u32 	%r922, 1, 0, %p208;
	add.s32 	%r923, %r914, 4;
	setp.eq.s32 	%p209, %r923, %r4;
	or.pred  	%p3, %p209, %p199;
	selp.u32 	%r924, 1, 0, %p3;
	add.s32 	%r925, %r914, 5;
	setp.eq.s32 	%p210, %r925, %r4;
	or.pred  	%p4, %p210, %p200;
	selp.u32 	%r926, 1, 0, %p4;
	add.s32 	%r927, %r914, 6;
	setp.eq.s32 	%p211, %r927, %r4;
	or.pred  	%p5, %p211, %p201;
	selp.u32 	%r928, 1, 0, %p5;
	add.s32 	%r929, %r914, 7;
	setp.eq.s32 	%p212, %r929, %r4;
	or.pred  	%p213, %p212, %p202;
	selp.u32 	%r930, 1, 0, %p213;
	add.s32 	%r931, %r914, 8;
	setp.eq.s32 	%p214, %r931, %r4;
	or.pred  	%p215, %p214, %p203;
	selp.u32 	%r932, 1, 0, %p215;
	add.s32 	%r214, %r213, %r918;
	selp.b32 	%r933, 0, %r201, %p1;
	add.s32 	%r934, %r202, %r933;
	add.s32 	%r215, %r214, %r920;
	selp.b32 	%r935, 0, %r934, %p2;
	add.s32 	%r936, %r203, %r935;
	add.s32 	%r216, %r215, %r922;
	selp.b32 	%r937, 0, %r936, %p208;
	add.s32 	%r938, %r204, %r937;
	add.s32 	%r217, %r216, %r924;
	selp.b32 	%r939, 0, %r938, %p3;
	add.s32 	%r940, %r205, %r939;
	add.s32 	%r218, %r217, %r926;
	selp.b32 	%r941, 0, %r940, %p4;
	add.s32 	%r942, %r206, %r941;
	add.s32 	%r219, %r218, %r928;
	selp.b32 	%r943, 0, %r942, %p5;
	add.s32 	%r944, %r207, %r943;
	add.s32 	%r220, %r219, %r930;
	selp.b32 	%r945, 0, %r944, %p213;
	add.s32 	%r946, %r208, %r945;
	add.s32 	%r855, %r220, %r932;
	selp.b32 	%r947, 0, %r946, %p215;
	add.s32 	%r860, %r209, %r947;
	mov.b32 	%r911, 1;
	mov.b32 	%r912, 0;
	mov.b32 	%r913, -1;
	// begin inline asm
	shfl.sync.up.b32 %r854, %r855, %r911, %r912, %r913;
	// end inline asm
	// begin inline asm
	shfl.sync.up.b32 %r859, %r860, %r911, %r912, %r913;
	// end inline asm
	setp.eq.s32 	%p216, %r855, 0;
	selp.b32 	%r948, %r859, 0, %p216;
	setp.lt.s32 	%p217, %r827, 1;
	selp.b32 	%r949, 0, %r854, %p217;
	add.s32 	%r865, %r949, %r855;
	selp.b32 	%r950, 0, %r948, %p217;
	add.s32 	%r870, %r950, %r860;
	mov.b32 	%r871, 2;
	// begin inline asm
	shfl.sync.up.b32 %r864, %r865, %r871, %r912, %r913;
	// end inline asm
	// begin inline asm
	shfl.sync.up.b32 %r869, %r870, %r871, %r912, %r913;
	// end inline asm
	setp.eq.s32 	%p218, %r865, 0;
	selp.b32 	%r951, %r869, 0, %p218;
	setp.lt.s32 	%p219, %r827, 2;
	selp.b32 	%r952, 0, %r864, %p219;
	add.s32 	%r875, %r952, %r865;
	selp.b32 	%r953, 0, %r951, %p219;
	add.s32 	%r880, %r953, %r870;
	mov.b32 	%r881, 4;
	// begin inline asm
	shfl.sync.up.b32 %r874, %r875, %r881, %r912, %r913;
	// end inline asm
	// begin inline asm
	shfl.sync.up.b32 %r879, %r880, %r881, %r912, %r913;
	// end inline asm
	setp.eq.s32 	%p220, %r875, 0;
	selp.b32 	%r954, %r879, 0, %p220;
	setp.lt.s32 	%p221, %r827, 4;
	selp.b32 	%r955, 0, %r874, %p221;
	add.s32 	%r885, %r955, %r875;
	selp.b32 	%r956, 0, %r954, %p221;
	add.s32 	%r890, %r956, %r880;
	mov.b32 	%r891, 8;
	// begin inline asm
	shfl.sync.up.b32 %r884, %r885, %r891, %r912, %r913;
	// end inline asm
	// begin inline asm
	shfl.sync.up.b32 %r889, %r890, %r891, %r912, %r913;
	// end inline asm
	setp.eq.s32 	%p222, %r885, 0;
	selp.b32 	%r957, %r889, 0, %p222;
	setp.lt.s32 	%p223, %r827, 8;
	selp.b32 	%r958, 0, %r884, %p223;
	add.s32 	%r895, %r958, %r885;
	selp.b32 	%r959, 0, %r957, %p223;
	add.s32 	%r900, %r959, %r890;
	mov.b32 	%r901, 16;
	// begin inline asm
	shfl.sync.up.b32 %r894, %r895, %r901, %r912, %r913;
	// end inline asm
	// begin inline asm
	shfl.sync.up.b32 %r899, %r900, %r901, %r912, %r913;
	// end inline asm
	setp.eq.s32 	%p224, %r895, 0;
	selp.b32 	%r960, %r899, 0, %p224;
	setp.lt.s32 	%p225, %r827, 16;
	selp.b32 	%r961, 0, %r894, %p225;
	add.s32 	%r905, %r961, %r895;
	selp.b32 	%r962, 0, %r960, %p225;
	add.s32 	%r910, %r962, %r900;
	// begin inline asm
	shfl.sync.up.b32 %r904, %r905, %r911, %r912, %r913;
	// end inline asm
	// begin inline asm
	shfl.sync.up.b32 %r909, %r910, %r911, %r912, %r913;
	// end inline asm
	setp.ne.s32 	%p226, %r827, 31;
	@%p226 bra 	$L__BB1_146;
	shl.b32 	%r963, %r177, 3;
	mov.u32 	%r964, _ZN6thrust24THRUST_300001_SM_1000_NS8cuda_cub4core6detail5shmemE;
	add.s32 	%r965, %r964, %r963;
	st.shared.v2.u32 	[%r965], {%r905, %r910};
$L__BB1_146:
	bar.sync 	0;
	ld.shared.v4.u32 	{%r225, %r966, %r226, %r967}, [_ZN6thrust24THRUST_300001_SM_1000_NS8cuda_cub4core6detail5shmemE];
	add.s32 	%r968, %r226, %r225;
	setp.eq.s32 	%p227, %r226, 0;
	selp.b32 	%r969, %r966, 0, %p227;
	add.s32 	%r970, %r969, %r967;
	setp.eq.s32 	%p228, %r177, 2;
	selp.b32 	%r971, %r968, %r225, %p228;
	selp.b32 	%r972, %r970, %r966, %p228;
	ld.shared.v4.u32 	{%r227, %r973, %r228, %r974}, [_ZN6thrust24THRUST_300001_SM_1000_NS8cuda_cub4core6detail5shmemE+16];
	add.s32 	%r975, %r227, %r968;
	setp.eq.s32 	%p229, %r227, 0;
	selp.b32 	%r976, %r970, 0, %p229;
	add.s32 	%r977, %r976, %r973;
	setp.eq.s32 	%p230, %r177, 3;
	selp.b32 	%r978, %r975, %r971, %p230;
	selp.b32 	%r979, %r977, %r972, %p230;
	add.s32 	%r980, %r228, %r975;
	setp.eq.s32 	%p231, %r228, 0;
	selp.b32 	%r981, %r977, 0, %p231;
	add.s32 	%r982, %r981, %r974;
	setp.eq.s32 	%p232, %r177, 4;
	selp.b32 	%r983, %r980, %r978, %p232;
	selp.b32 	%r984, %r982, %r979, %p232;
	ld.shared.v4.u32 	{%r229, %r985, %r230, %r986}, [_ZN6thrust24THRUST_300001_SM_1000_NS8cuda_cub4core6detail5shmemE+32];
	add.s32 	%r987, %r229, %r980;
	setp.eq.s32 	%p233, %r229, 0;
	selp.b32 	%r988, %r982, 0, %p233;
	add.s32 	%r989, %r988, %r985;
	setp.eq.s32 	%p234, %r177, 5;
	selp.b32 	%r990, %r987, %r983, %p234;
	selp.b32 	%r991, %r989, %r984, %p234;
	add.s32 	%r992, %r230, %r987;
	setp.eq.s32 	%p235, %r230, 0;
	selp.b32 	%r993, %r989, 0, %p235;
	add.s32 	%r994, %r993, %r986;
	setp.eq.s32 	%p236, %r177, 6;
	selp.b32 	%r995, %r992, %r990, %p236;
	selp.b32 	%r996, %r994, %r991, %p236;
	ld.shared.v4.u32 	{%r231, %r997, %r232, %r998}, [_ZN6thrust24THRUST_300001_SM_1000_NS8cuda_cub4core6detail5shmemE+48];
	add.s32 	%r999, %r231, %r992;
	setp.eq.s32 	%p237, %r231, 0;
	selp.b32 	%r1000, %r994, 0, %p237;
	add.s32 	%r1001, %r1000, %r997;
	setp.eq.s32 	%p238, %r177, 7;
	selp.b32 	%r1002, %r999, %r995, %p238;
	selp.b32 	%r1003, %r1001, %r996, %p238;
	add.s32 	%r1769, %r232, %r999;
	setp.eq.s32 	%p239, %r232, 0;
	selp.b32 	%r1004, %r1001, 0, %p239;
	add.s32 	%r234, %r1004, %r998;
	setp.lt.u32 	%p240, %r166, 32;
	selp.b32 	%r1005, 0, %r1002, %p240;
	selp.b32 	%r1006, 0, %r1003, %p240;
	setp.eq.s32 	%p241, %r904, 0;
	selp.b32 	%r1007, %r1006, 0, %p241;
	add.s32 	%r1008, %r1007, %r909;
	setp.eq.s32 	%p242, %r827, 0;
	selp.b32 	%r1009, 0, %r904, %p242;
	add.s32 	%r235, %r1005, %r1009;
	selp.b32 	%r236, %r1006, %r1008, %p242;
	add.s32 	%r237, %r235, %r213;
	setp.eq.s32 	%p243, %r213, 0;
	selp.b32 	%r1010, %r236, 0, %p243;
	add.s32 	%r238, %r1010, %r201;
	add.s32 	%r239, %r214, %r235;
	selp.b32 	%r1011, 0, %r238, %p1;
	add.s32 	%r240, %r202, %r1011;
	add.s32 	%r241, %r215, %r235;
	selp.b32 	%r1012, 0, %r240, %p2;
	add.s32 	%r242, %r203, %r1012;
	add.s32 	%r243, %r216, %r235;
	mul.lo.s32 	%r1013, %r166, 9;
	add.s32 	%r1014, %r1013, 3;
	setp.eq.s32 	%p244, %r1014, %r4;
	setp.ne.s64 	%p245, %rd55, %rd56;
	selp.b32 	%r1015, 0, %r242, %p245;
	selp.b32 	%r1016, 0, %r1015, %p244;
	add.s32 	%r244, %r204, %r1016;
	add.s32 	%r245, %r217, %r235;
	selp.b32 	%r1017, 0, %r244, %p3;
	add.s32 	%r246, %r205, %r1017;
	add.s32 	%r247, %r218, %r235;
	selp.b32 	%r1018, 0, %r246, %p4;
	add.s32 	%r248, %r206, %r1018;
	add.s32 	%r249, %r219, %r235;
	selp.b32 	%r1019, 0, %r248, %p5;
	add.s32 	%r250, %r207, %r1019;
	add.s32 	%r251, %r220, %r235;
	add.s32 	%r1020, %r1013, 7;
	setp.eq.s32 	%p246, %r1020, %r4;
	setp.ne.s64 	%p247, %rd59, %rd60;
	selp.b32 	%r1021, 0, %r250, %p247;
	selp.b32 	%r1022, 0, %r1021, %p246;
	add.s32 	%r252, %r208, %r1022;
	setp.lt.s32 	%p248, %r1769, 257;
	@%p248 bra 	$L__BB1_172;
	bar.sync 	0;
	@%p243 bra 	$L__BB1_149;
	shl.b32 	%r1026, %r235, 4;
	mov.u32 	%r1027, _ZN6thrust24THRUST_300001_SM_1000_NS8cuda_cub4core6detail5shmemE;
	add.s32 	%r1028, %r1027, %r1026;
	st.shared.u64 	[%r1028], %rd500;
	st.shared.u32 	[%r1028+8], %r236;
$L__BB1_149:
	not.pred 	%p265, %p1;
	@%p265 bra 	$L__BB1_151;
	shl.b32 	%r1029, %r237, 4;
	mov.u32 	%r1030, _ZN6thrust24THRUST_300001_SM_1000_NS8cuda_cub4core6detail5shmemE;
	add.s32 	%r1031, %r1030, %r1029;
	st.shared.u64 	[%r1031], %rd53;
	st.shared.u32 	[%r1031+8], %r238;
$L__BB1_151:
	not.pred 	%p266, %p2;
	@%p266 bra 	$L__BB1_153;
	shl.b32 	%r1032, %r239, 4;
	mov.u32 	%r1033, _ZN6thrust24THRUST_300001_SM_1000_NS8cuda_cub4core6detail5shmemE;
	add.s32 	%r1034, %r1033, %r1032;
	st.shared.u64 	[%r1034], %rd54;
	st.shared.u32 	[%r1034+8], %r240;
$L__BB1_153:
	mad.lo.s32 	%r1035, %r166, 9, 3;
	setp.ne.s32 	%p267, %r1035, %r4;
	setp.eq.s64 	%p268, %rd55, %rd56;
	and.pred  	%p269, %p267, %p268;
	@%p269 bra 	$L__BB1_155;
	shl.b32 	%r1036, %r241, 4;
	mov.u32 	%r1037, _ZN6thrust24THRUST_300001_SM_1000_NS8cuda_cub4core6detail5shmemE;
	add.s32 	%r1038, %r1037, %r1036;
	st.shared.u64 	[%r1038], %rd55;
	st.shared.u32 	[%r1038+8], %r242;
$L__BB1_155:
	not.pred 	%p270, %p3;
	@%p270 bra 	$L__BB1_157;
	shl.b32 	%r1039, %r243, 4;
	mov.u32 	%r1040, _ZN6thrust24THRUST_300001_SM_1000_NS8cuda_cub4core6detail5shmemE;
	add.s32 	%r1041, %r1040, %r1039;
	st.shared.u64 	[%r1041], %rd56;
	st.shared.u32 	[%r1041+8], %r244;
$L__BB1_157:
	not.pred 	%p271, %p4;
	@%p271 bra 	$L__BB1_159;
	shl.b32 	%r1042, %r245, 4;
	mov.u32 	%r1043, _ZN6thrust24THRUST_300001_SM_1000_NS8cuda_cub4core6detail5shmemE;
	add.s32 	%r1044, %r1043, %r1042;
	st.shared.u64 	[%r1044], %rd57;
	st.shared.u32 	[%r1044+8], %r246;
$L__BB1_159:
	not.pred 	%p272, %p5;
	@%p272 bra 	$L__BB1_161;
	shl.b32 	%r1045, %r247, 4;
	mov.u32 	%r1046, _ZN6thrust24THRUST_300001_SM_1000_NS8cuda_cub4core6detail5shmemE;
	add.s32 	%r1047, %r1046, %r1045;
	st.shared.u64 	[%r1047], %rd58;
	st.shared.u32 	[%r1047+8], %r248;
$L__BB1_161:
	mad.lo.s32 	%r1048, %r166, 9, 7;
	setp.ne.s32 	%p273, %r1048, %r4;
	setp.eq.s64 	%p274, %rd59, %rd60;
	and.pred  	%p275, %p273, %p274;
	@%p275 bra 	$L__BB1_163;
	shl.b32 	%r1049, %r249, 4;
	mov.u32 	%r1050, _ZN6thrust24THRUST_300001_SM_1000_NS8cuda_cub4core6detail5shmemE;
	add.s32 	%r1051, %r1050, %r1049;
	st.shared.u64 	[%r1051], %rd59;
	st.shared.u32 	[%r1051+8], %r250;
$L__BB1_163:
	mad.lo.s32 	%r1052, %r166, 9, 8;
	setp.ne.s32 	%p276, %r1052, %r4;
	setp.eq.s64 	%p277, %rd60, %rd61;
	and.pred  	%p278, %p276, %p277;
	@%p278 bra 	$L__BB1_165;
	shl.b32 	%r1053, %r251, 4;
	mov.u32 	%r1054, _ZN6thrust24THRUST_300001_SM_1000_NS8cuda_cub4core6detail5shmemE;
	add.s32 	%r1055, %r1054, %r1053;
	st.shared.u64 	[%r1055], %rd60;
	st.shared.u32 	[%r1055+8], %r252;
$L__BB1_165:
	bar.sync 	0;
	setp.ge.u32 	%p279, %r166, %r1769;
	@%p279 bra 	$L__BB1_190;
	add.s32 	%r1056, %r226, %r227;
	add.s32 	%r1057, %r1056, %r228;
	add.s32 	%r1058, %r1057, %r229;
	add.s32 	%r1059, %r1058, %r230;
	add.s32 	%r1060, %r1059, %r231;
	add.s32 	%r1061, %r1060, %r232;
	add.s32 	%r1062, %r1061, %r225;
	not.b32 	%r1063, %r166;
	add.s32 	%r253, %r1062, %r1063;
	and.b32  	%r1064, %r253, 768;
	setp.eq.s32 	%p280, %r1064, 768;
	mov.u32 	%r1768, %r166;
	@%p280 bra 	$L__BB1_169;
	shr.u32 	%r1065, %r253, 8;
	add.s32 	%r1066, %r1065, 1;
	and.b32  	%r1067, %r1066, 3;
	mul.wide.u32 	%rd303, %r166, 4;
	add.s64 	%rd502, %rd1, %rd303;
	add.s64 	%rd501, %rd2, %rd303;
	shl.b32 	%r1068, %r166, 4;
	mov.u32 	%r1069, _ZN6thrust24THRUST_300001_SM_1000_NS8cuda_cub4core6detail5shmemE;
	add.s32 	%r1070, %r1068, %r1069;
	add.s32 	%r1765, %r1070, 8;
	neg.s32 	%r1764, %r1067;
	shl.b32 	%r1071, %r1066, 8;
	and.b32  	%r1072, %r1071, 768;
	add.s32 	%r1768, %r166, %r1072;
$L__BB1_168:
	.pragma "nounroll";
	ld.shared.u64 	%rd304, [%r1765+-8];
	ld.shared.u32 	%r1073, [%r1765];
	st.global.u32 	[%rd501], %rd304;
	st.global.u32 	[%rd502], %r1073;
	add.s64 	%rd502, %rd502, 1024;
	add.s64 	%rd501, %rd501, 1024;
	add.s32 	%r1765, %r1765, 4096;
	add.s32 	%r1764, %r1764, 1;
	setp.ne.s32 	%p281, %r1764, 0;
	@%p281 bra 	$L__BB1_168;
$L__BB1_169:
	setp.lt.u32 	%p282, %r253, 768;
	@%p282 bra 	$L__BB1_190;
	shl.b32 	%r1074, %r1768, 4;
	mov.u32 	%r1075, _ZN6thrust24THRUST_300001_SM_1000_NS8cuda_cub4core6detail5shmemE;
	add.s32 	%r1076, %r1074, %r1075;
	add.s32 	%r1767, %r1076, 8192;
	mul.wide.u32 	%rd305, %r1768, 4;
	add.s64 	%rd306, %rd305, 2048;
	add.s64 	%rd504, %rd2, %rd306;
	add.s64 	%rd503, %rd1, %rd306;
$L__BB1_171:
	ld.shared.u64 	%rd307, [%r1767+-8192];
	ld.shared.u32 	%r1077, [%r1767+-8184];
	st.global.u32 	[%rd504+-2048], %rd307;
	st.global.u32 	[%rd503+-2048], %r1077;
	ld.shared.u64 	%rd308, [%r1767+-4096];
	ld.shared.u32 	%r1078, [%r1767+-4088];
	st.global.u32 	[%rd504+-1024], %rd308;
	st.global.u32 	[%rd503+-1024], %r1078;
	ld.shared.u64 	%rd309, [%r1767];
	ld.shared.u32 	%r1079, [%r1767+8];
	st.global.u32 	[%rd504], %rd309;
	st.global.u32 	[%rd503], %r1079;
	ld.shared.u64 	%rd310, [%r1767+4096];
	ld.shared.u32 	%r1080, [%r1767+4104];
	st.global.u32 	[%rd504+1024], %rd310;
	st.global.u32 	[%rd503+1024], %r1080;
	add.s32 	%r1768, %r1768, 1024;
	add.s32 	%r1767, %r1767, 16384;
	add.s64 	%rd504, %rd504, 4096;
	add.s64 	%rd503, %rd503, 4096;
	setp.lt.s32 	%p283, %r1768, %r1769;
	@%p283 bra 	$L__BB1_171;
	bra.uni 	$L__BB1_190;
$L__BB1_172:
	@%p243 bra 	$L__BB1_174;
	mul.wide.s32 	%rd276, %r235, 4;
	add.s64 	%rd277, %rd2, %rd276;
	st.global.u32 	[%rd277], %rd500;
	add.s64 	%rd278, %rd1, %rd276;
	st.global.u32 	[%rd278], %r236;
$L__BB1_174:
	not.pred 	%p250, %p1;
	@%p250 bra 	$L__BB1_176;
	mul.wide.s32 	%rd279, %r237, 4;
	add.s64 	%rd280, %rd2, %rd279;
	st.global.u32 	[%rd280], %rd53;
	add.s64 	%rd281, %rd1, %rd279;
	st.global.u32 	[%rd281], %r238;
$L__BB1_176:
	not.pred 	%p251, %p2;
	@%p251 bra 	$L__BB1_178;
	mul.wide.s32 	%rd282, %r239, 4;
	add.s64 	%rd283, %rd2, %rd282;
	st.global.u32 	[%rd283], %rd54;
	add.s64 	%rd284, %rd1, %rd282;
	st.global.u32 	[%rd284], %r240;
$L__BB1_178:
	mad.lo.s32 	%r1023, %r166, 9, 3;
	setp.ne.s32 	%p252, %r1023, %r4;
	setp.eq.s64 	%p253, %rd55, %rd56;
	and.pred  	%p254, %p252, %p253;
	@%p254 bra 	$L__BB1_180;
	mul.wide.s32 	%rd285, %r241, 4;
	add.s64 	%rd286, %rd2, %rd285;
	st.global.u32 	[%rd286], %rd55;
	add.s64 	%rd287, %rd1, %rd285;
	st.global.u32 	[%rd287], %r242;
$L__BB1_180:
	not.pred 	%p255, %p3;
	@%p255 bra 	$L__BB1_182;
	mul.wide.s32 	%rd288, %r243, 4;
	add.s64 	%rd289, %rd2, %rd288;
	st.global.u32 	[%rd289], %rd56;
	add.s64 	%rd290, %rd1, %rd288;
	st.global.u32 	[%rd290], %r244;
$L__BB1_182:
	not.pred 	%p256, %p4;
	@%p256 bra 	$L__BB1_184;
	mul.wide.s32 	%rd291, %r245, 4;
	add.s64 	%rd292, %rd2, %rd291;
	st.global.u32 	[%rd292], %rd57;
	add.s64 	%rd293, %rd1, %rd291;
	st.global.u32 	[%rd293], %r246;
$L__BB1_184:
	not.pred 	%p257, %p5;
	@%p257 bra 	$L__BB1_186;
	mul.wide.s32 	%rd294, %r247, 4;
	add.s64 	%rd295, %rd2, %rd294;
	st.global.u32 	[%rd295], %rd58;
	add.s64 	%rd296, %rd1, %rd294;
	st.global.u32 	[%rd296], %r248;
$L__BB1_186:
	mad.lo.s32 	%r1024, %r166, 9, 7;
	setp.ne.s32 	%p258, %r1024, %r4;
	setp.eq.s64 	%p259, %rd59, %rd60;
	and.pred  	%p260, %p258, %p259;
	@%p260 bra 	$L__BB1_188;
	mul.wide.s32 	%rd297, %r249, 4;
	add.s64 	%rd298, %rd2, %rd297;
	st.global.u32 	[%rd298], %rd59;
	add.s64 	%rd299, %rd1, %rd297;
	st.global.u32 	[%rd299], %r250;
$L__BB1_188:
	mad.lo.s32 	%r1025, %r166, 9, 8;
	setp.ne.s32 	%p261, %r1025, %r4;
	setp.eq.s64 	%p262, %rd60, %rd61;
	and.pred  	%p263, %p261, %p262;
	@%p263 bra 	$L__BB1_190;
	mul.wide.s32 	%rd300, %r251, 4;
	add.s64 	%rd301, %rd2, %rd300;
	st.global.u32 	[%rd301], %rd60;
	add.s64 	%rd302, %rd1, %rd300;
	st.global.u32 	[%rd302], %r252;
$L__BB1_190:
	setp.ne.s32 	%p284, %r166, 255;
	@%p284 bra 	$L__BB1_286;
	setp.ne.s32 	%p285, %r4, 2304;
	@%p285 bra 	$L__BB1_193;
	mul.wide.s32 	%rd311, %r1769, 4;
	add.s64 	%rd312, %rd2, %rd311;
	st.global.u32 	[%rd312], %rd61;
	add.s64 	%rd313, %rd1, %rd311;
	st.global.u32 	[%rd313], %r234;
	add.s32 	%r1769, %r1769, 1;
$L__BB1_193:
	ld.param.u64 	%rd491, [_ZN6thrust24THRUST_300001_SM_1000_NS8cuda_cub4core6detail13_kernel_agentINS1_15__reduce_by_key16ReduceByKeyAgentINS0_18transform_iteratorI10KeyFunctorNS0_17counting_iteratorImNS0_11use_defaultESA_SA_EESA_SA_EEPiSD_SD_N4cuda3std3__48equal_toImEENSG_4plusIiEESD_iEEJSC_SD_SD_SD_SD_N3cub18CUB_300001_SM_100024ReduceByKeyScanTileStateIiiLb1EEESI_SK_iiEEEvDpT0__param_4];
	cvta.to.global.u64 	%rd314, %rd491;
	st.global.u32 	[%rd314], %r1769;
	bra.uni 	$L__BB1_286;
$L__BB1_194:
	cvt.u64.u32 	%rd78, %r3;
	add.s64 	%rd110, %rd4, %rd78;
	cvt.u64.u32 	%rd79, %r1;
	shr.u64 	%rd111, %rd110, %r1;
	mov.u32 	%r269, %tid.x;
	and.b32  	%r386, %r269, 31;
	and.b32  	%r387, %r269, 992;
	mul.lo.s32 	%r388, %r387, 9;
	or.b32  	%r270, %r388, %r386;
	setp.lt.u32 	%p15, %r270, %r4;
	cvt.u64.u32 	%rd112, %r270;
	add.s64 	%rd113, %rd110, %rd112;
	shr.u64 	%rd114, %rd113, %r1;
	selp.b64 	%rd115, %rd114, %rd111, %p15;
	add.s32 	%r271, %r270, 32;
	setp.lt.u32 	%p16, %r271, %r4;
	cvt.u64.u32 	%rd116, %r271;
	add.s64 	%rd117, %rd110, %rd116;
	shr.u64 	%rd118, %rd117, %r1;
	selp.b64 	%rd119, %rd118, %rd111, %p16;
	add.s32 	%r272, %r270, 64;
	setp.lt.u32 	%p17, %r272, %r4;
	cvt.u64.u32 	%rd120, %r272;
	add.s64 	%rd121, %rd110, %rd120;
	shr.u64 	%rd122, %rd121, %r1;
	selp.b64 	%rd123, %rd122, %rd111, %p17;
	add.s32 	%r273, %r270, 96;
	setp.lt.u32 	%p18, %r273, %r4;
	cvt.u64.u32 	%rd124, %r273;
	add.s64 	%rd125, %rd110, %rd124;
	shr.u64 	%rd126, %rd125, %r1;
	selp.b64 	%rd127, %rd126, %rd111, %p18;
	add.s32 	%r274, %r270, 128;
	setp.lt.u32 	%p19, %r274, %r4;
	cvt.u64.u32 	%rd128, %r274;
	add.s64 	%rd129, %rd110, %rd128;
	shr.u64 	%rd130, %rd129, %r1;
	selp.b64 	%rd131, %rd130, %rd111, %p19;
	add.s32 	%r275, %r270, 160;
	setp.lt.u32 	%p20, %r275, %r4;
	cvt.u64.u32 	%rd132, %r275;
	add.s64 	%rd133, %rd110, %rd132;
	shr.u64 	%rd134, %rd133, %r1;
	selp.b64 	%rd135, %rd134, %rd111, %p20;
	add.s32 	%r276, %r270, 192;
	setp.lt.u32 	%p21, %r276, %r4;
	cvt.u64.u32 	%rd136, %r276;
	add.s64 	%rd137, %rd110, %rd136;
	shr.u64 	%rd138, %rd137, %r1;
	selp.b64 	%rd139, %rd138, %rd111, %p21;
	add.s32 	%r277, %r270, 224;
	setp.lt.u32 	%p22, %r277, %r4;
	cvt.u64.u32 	%rd140, %r277;
	add.s64 	%rd141, %rd110, %rd140;
	shr.u64 	%rd142, %rd141, %r1;
	selp.b64 	%rd143, %rd142, %rd111, %p22;
	add.s32 	%r278, %r270, 256;
	setp.lt.u32 	%p23, %r278, %r4;
	cvt.u64.u32 	%rd144, %r278;
	add.s64 	%rd145, %rd110, %rd144;
	shr.u64 	%rd146, %rd145, %r1;
	selp.b64 	%rd147, %rd146, %rd111, %p23;
	// begin inline asm
	mov.u32 %r385, %laneid;
	// end inline asm
	shr.u32 	%r280, %r269, 5;
	mad.lo.s32 	%r281, %r280, 288, %r385;
	shl.b32 	%r389, %r281, 3;
	mov.u32 	%r390, _ZN6thrust24THRUST_300001_SM_1000_NS8cuda_cub4core6detail5shmemE;
	add.s32 	%r282, %r390, %r389;
	st.shared.u64 	[%r282], %rd115;
	st.shared.u64 	[%r282+256], %rd119;
	st.shared.u64 	[%r282+512], %rd123;
	st.shared.u64 	[%r282+768], %rd127;
	st.shared.u64 	[%r282+1024], %rd131;
	st.shared.u64 	[%r282+1280], %rd135;
	st.shared.u64 	[%r282+1536], %rd139;
	st.shared.u64 	[%r282+1792], %rd143;
	st.shared.u64 	[%r282+2048], %rd147;
	bar.warp.sync 	-1;
	shl.b32 	%r283, %r385, 3;
	shl.b32 	%r391, %r385, 6;
	add.s32 	%r284, %r282, %r391;
	ld.shared.u64 	%rd80, [%r284];
	ld.shared.u64 	%rd81, [%r284+8];
	ld.shared.u64 	%rd82, [%r284+16];
	ld.shared.u64 	%rd83, [%r284+24];
	ld.shared.u64 	%rd84, [%r284+32];
	ld.shared.u64 	%rd85, [%r284+40];
	ld.shared.u64 	%rd86, [%r284+48];
	ld.shared.u64 	%rd87, [%r284+56];
	ld.shared.u64 	%rd88, [%r284+64];
	setp.ne.s32 	%p24, %r269, 0;
	mov.b64 	%rd506, 0;
	@%p24 bra 	$L__BB1_196;
	add.s32 	%r392, %r3, -1;
	cvt.s64.s32 	%rd148, %r392;
	add.s64 	%rd149, %rd4, %rd148;
	cvt.u32.u64 	%r393, %rd79;
	shr.u64 	%rd506, %rd149, %r393;
$L__BB1_196:
	setp.ge.u32 	%p25, %r270, %r4;
	bar.sync 	0;
	shl.b64 	%rd151, %rd78, 2;
	add.s64 	%rd150, %rd105, %rd151;
	// begin inline asm
	ld.global.nc.u32 %r1778, [%rd150];
	// end inline asm
	mov.u32 	%r1770, %r1778;
	@%p25 bra 	$L__BB1_198;
	add.s32 	%r396, %r270, %r3;
	mul.wide.u32 	%rd153, %r396, 4;
	add.s64 	%rd152, %rd105, %rd153;
	// begin inline asm
	ld.global.nc.u32 %r1770, [%rd152];
	// end inline asm
$L__BB1_198:
	setp.ge.u32 	%p26, %r271, %r4;
	shl.b32 	%r397, %r270, 2;
	cvt.u64.u32 	%rd154, %r397;
	add.s64 	%rd92, %rd150, %rd154;
	mov.u32 	%r1771, %r1778;
	@%p26 bra 	$L__BB1_200;
	add.s64 	%rd155, %rd92, 128;
	// begin inline asm
	ld.global.nc.u32 %r1771, [%rd155];
	// end inline asm
$L__BB1_200:
	setp.ge.u32 	%p27, %r272, %r4;
	mov.u32 	%r1772, %r1778;
	@%p27 bra 	$L__BB1_202;
	add.s64 	%rd156, %rd92, 256;
	// begin inline asm
	ld.global.nc.u32 %r1772, [%rd156];
	// end inline asm
$L__BB1_202:
	setp.ge.u32 	%p28, %r273, %r4;
	mov.u32 	%r1773, %r1778;
	@%p28 bra 	$L__BB1_204;
	add.s64 	%rd157, %rd92, 384;
	// begin inline asm
	ld.global.nc.u32 %r1773, [%rd157];
	// end inline asm
$L__BB1_204:
	setp.ge.u32 	%p29, %r274, %r4;
	mov.u32 	%r1774, %r1778;
	@%p29 bra 	$L__BB1_206;
	add.s64 	%rd158, %rd92, 512;
	// begin inline asm
	ld.global.nc.u32 %r1774, [%rd158];
	// end inline asm
$L__BB1_206:
	setp.ge.u32 	%p30, %r275, %r4;
	mov.u32 	%r1775, %r1778;
	@%p30 bra 	$L__BB1_208;
	add.s64 	%rd159, %rd92, 640;
	// begin inline asm
	ld.global.nc.u32 %r1775, [%rd159];
	// end inline asm
$L__BB1_208:
	setp.ge.u32 	%p31, %r276, %r4;
	mov.u32 	%r1776, %r1778;
	@%p31 bra 	$L__BB1_210;
	add.s64 	%rd160, %rd92, 768;
	// begin inline asm
	ld.global.nc.u32 %r1776, [%rd160];
	// end inline asm
$L__BB1_210:
	setp.ge.u32 	%p32, %r277, %r4;
	mov.u32 	%r1777, %r1778;
	@%p32 bra 	$L__BB1_212;
	add.s64 	%rd161, %rd92, 896;
	// begin inline asm
	ld.global.nc.u32 %r1777, [%rd161];
	// end inline asm
$L__BB1_212:
	setp.ge.u32 	%p33, %r278, %r4;
	@%p33 bra 	$L__BB1_214;
	add.s64 	%rd162, %rd92, 1024;
	// begin inline asm
	ld.global.nc.u32 %r1778, [%rd162];
	// end inline asm
$L__BB1_214:
	setp.eq.s32 	%p34, %r269, 0;
	shl.b32 	%r406, %r281, 2;
	sub.s32 	%r407, %r282, %r406;
	st.shared.u32 	[%r407], %r1770;
	st.shared.u32 	[%r407+128], %r1771;
	st.shared.u32 	[%r407+256], %r1772;
	st.shared.u32 	[%r407+384], %r1773;
	st.shared.u32 	[%r407+512], %r1774;
	st.shared.u32 	[%r407+640], %r1775;
	st.shared.u32 	[%r407+768], %r1776;
	st.shared.u32 	[%r407+896], %r1777;
	st.shared.u32 	[%r407+1024], %r1778;
	bar.warp.sync 	-1;
	add.s32 	%r408, %r281, %r283;
	shl.b32 	%r409, %r408, 2;
	sub.s32 	%r410, %r284, %r409;
	ld.shared.u32 	%r304, [%r410];
	ld.shared.u32 	%r305, [%r410+4];
	ld.shared.u32 	%r306, [%r410+8];
	ld.shared.u32 	%r307, [%r410+12];
	ld.shared.u32 	%r308, [%r410+16];
	ld.shared.u32 	%r309, [%r410+20];
	ld.shared.u32 	%r310, [%r410+24];
	ld.shared.u32 	%r311, [%r410+28];
	ld.shared.u32 	%r312, [%r410+32];
	bar.sync 	0;
	shl.b32 	%r411, %r269, 3;
	mov.u32 	%r412, _ZN6thrust24THRUST_300001_SM_1000_NS8cuda_cub4core6detail5shmemE;
	add.s32 	%r413, %r412, %r411;
	add.s32 	%r313, %r413, 2176;
	st.shared.u64 	[%r413+2176], %rd88;
	bar.sync 	0;
	@%p34 bra 	$L__BB1_216;
	ld.shared.u64 	%rd506, [%r313+-8];
$L__BB1_216:
	setp.ne.s64 	%p35, %rd506, %rd80;
	setp.ne.s64 	%p36, %rd80, %rd81;
	setp.ne.s64 	%p37, %rd81, %rd82;
	setp.ne.s64 	%p38, %rd82, %rd83;
	setp.ne.s64 	%p39, %rd83, %rd84;
	setp.ne.s64 	%p40, %rd84, %rd85;
	setp.ne.s64 	%p41, %rd85, %rd86;
	setp.ne.s64 	%p42, %rd86, %rd87;
	setp.ne.s64 	%p43, %rd87, %rd88;
	mul.lo.s32 	%r474, %r269, 9;
	setp.eq.s32 	%p44, %r474, %r4;
	or.pred  	%p45, %p44, %p35;
	selp.u32 	%r475, 1, 0, %p45;
	add.s32 	%r476, %r474, 1;
	setp.eq.s32 	%p46, %r476, %r4;
	or.pred  	%p47, %p46, %p36;
	selp.u32 	%r477, 1, 0, %p47;
	add.s32 	%r478, %r474, 2;
	setp.eq.s32 	%p48, %r478, %r4;
	or.pred  	%p49, %p48, %p37;
	selp.u32 	%r479, 1, 0, %p49;
	add.s32 	%r480, %r474, 3;
	setp.eq.s32 	%p50, %r480, %r4;
	or.pred  	%p6, %p50, %p38;
	selp.u32 	%r481, 1, 0, %p6;
	add.s32 	%r482, %r474, 4;
	setp.eq.s32 	%p51, %r482, %r4;
	or.pred  	%p7, %p51, %p39;
	selp.u32 	%r483, 1, 0, %p7;
	add.s32 	%r484, %r474, 5;
	setp.eq.s32 	%p52, %r484, %r4;
	or.pred  	%p8, %p52, %p40;
	selp.u32 	%r485, 1, 0, %p8;
	add.s32 	%r486, %r474, 6;
	setp.eq.s32 	%p53, %r486, %r4;
	or.pred  	%p54, %p53, %p41;
	selp.u32 	%r487, 1, 0, %p54;
	add.s32 	%r488, %r474, 7;
	setp.eq.s32 	%p55, %r488, %r4;
	or.pred  	%p56, %p55, %p42;
	selp.u32 	%r489, 1, 0, %p56;
	add.s32 	%r490, %r474, 8;
	setp.eq.s32 	%p57, %r490, %r4;
	or.pred  	%p58, %p57, %p43;
	selp.u32 	%r491, 1, 0, %p58;
	add.s32 	%r492, %r477, %r475;
	selp.b32 	%r493, 0, %r304, %p47;
	add.s32 	%r494, %r305, %r493;
	add.s32 	%r495, %r492, %r479;
	selp.b32 	%r496, 0, %r494, %p49;
	add.s32 	%r497, %r306, %r496;
	add.s32 	%r498, %r495, %r481;
	selp.b32 	%r499, 0, %r497, %p6;
	add.s32 	%r500, %r307, %r499;
	add.s32 	%r501, %r498, %r483;
	selp.b32 	%r502, 0, %r500, %p7;
	add.s32 	%r503, %r308, %r502;
	add.s32 	%r504, %r501, %r485;
	selp.b32 	%r505, 0, %r503, %p8;
	add.s32 	%r506, %r309, %r505;
	add.s32 	%r507, %r504, %r487;
	selp.b32 	%r508, 0, %r506, %p54;
	add.s32 	%r509, %r310, %r508;
	add.s32 	%r510, %r507, %r489;
	selp.b32 	%r511, 0, %r509, %p56;
	add.s32 	%r512, %r311, %r511;
	add.s32 	%r415, %r510, %r491;
	selp.b32 	%r513, 0, %r512, %p58;
	add.s32 	%r420, %r312, %r513;
	mov.b32 	%r471, 1;
	mov.b32 	%r472, 0;
	mov.b32 	%r473, -1;
	// begin inline asm
	shfl.sync.up.b32 %r414, %r415, %r471, %r472, %r473;
	// end inline asm
	// begin inline asm
	shfl.sync.up.b32 %r419, %r420, %r471, %r472, %r473;
	// end inline asm
	setp.eq.s32 	%p59, %r415, 0;
	selp.b32 	%r514, %r419, 0, %p59;
	setp.lt.s32 	%p60, %r385, 1;
	selp.b32 	%r515, 0, %r414, %p60;
	add.s32 	%r425, %r515, %r415;
	selp.b32 	%r516, 0, %r514, %p60;
	add.s32 	%r430, %r516, %r420;
	mov.b32 	%r431, 2;
	// begin inline asm
	shfl.sync.up.b32 %r424, %r425, %r431, %r472, %r473;
	// end inline asm
	// begin inline asm
	shfl.sync.up.b32 %r429, %r430, %r431, %r472, %r473;
	// end inline asm
	setp.eq.s32 	%p61, %r425, 0;
	selp.b32 	%r517, %r429, 0, %p61;
	setp.lt.s32 	%p62, %r385, 2;
	selp.b32 	%r518, 0, %r424, %p62;
	add.s32 	%r435, %r518, %r425;
	selp.b32 	%r519, 0, %r517, %p62;
	add.s32 	%r440, %r519, %r430;
	mov.b32 	%r441, 4;
	// begin inline asm
	shfl.sync.up.b32 %r434, %r435, %r441, %r472, %r473;
	// end inline asm
	// begin inline asm
	shfl.sync.up.b32 %r439, %r440, %r441, %r472, %r473;
	// end inline asm
	setp.eq.s32 	%p63, %r435, 0;
	selp.b32 	%r520, %r439, 0, %p63;
	setp.lt.s32 	%p64, %r385, 4;
	selp.b32 	%r521, 0, %r434, %p64;
	add.s32 	%r445, %r521, %r435;
	selp.b32 	%r522, 0, %r520, %p64;
	add.s32 	%r450, %r522, %r440;
	mov.b32 	%r451, 8;
	// begin inline asm
	shfl.sync.up.b32 %r444, %r445, %r451, %r472, %r473;
	// end inline asm
	// begin inline asm
	shfl.sync.up.b32 %r449, %r450, %r451, %r472, %r473;
	// end inline asm
	setp.eq.s32 	%p65, %r445, 0;
	selp.b32 	%r523, %r449, 0, %p65;
	setp.lt.s32 	%p66, %r385, 8;
	selp.b32 	%r524, 0, %r444, %p66;
	add.s32 	%r455, %r524, %r445;
	selp.b32 	%r525, 0, %r523, %p66;
	add.s32 	%r460, %r525, %r450;
	mov.b32 	%r461, 16;
	// begin inline asm
	shfl.sync.up.b32 %r454, %r455, %r461, %r472, %r473;
	// end inline asm
	// begin inline asm
	shfl.sync.up.b32 %r459, %r460, %r461, %r472, %r473;
	// end inline asm
	setp.eq.s32 	%p67, %r455, 0;
	selp.b32 	%r526, %r459, 0, %p67;
	setp.lt.s32 	%p68, %r385, 16;
	selp.b32 	%r527, 0, %r454, %p68;
	add.s32 	%r465, %r527, %r455;
	selp.b32 	%r528, 0, %r526, %p68;
	add.s32 	%r470, %r528, %r460;
	// begin inline asm
	shfl.sync.up.b32 %r1782, %r465, %r471, %r472, %r473;
	// end inline asm
	// begin inline asm
	shfl.sync.up.b32 %r1783, %r470, %r471, %r472, %r473;
	// end inline asm
	setp.ne.s32 	%p69, %r385, 31;
	@%p69 bra 	$L__BB1_218;
	shl.b32 	%r529, %r280, 3;
	mov.u32 	%r530, _ZN6thrust24THRUST_300001_SM_1000_NS8cuda_cub4core6detail5shmemE;
	add.s32 	%r531, %r530, %r529;
	st.shared.v2.u32 	[%r531], {%r465, %r470};
$L__BB1_218:
	bar.sync 	0;
	ld.shared.v4.u32 	{%r532, %r533, %r534, %r535}, [_ZN6thrust24THRUST_300001_SM_1000_NS8cuda_cub4core6detail5shmemE];
	add.s32 	%r536, %r534, %r532;
	setp.eq.s32 	%p70, %r534, 0;
	selp.b32 	%r537, %r533, 0, %p70;
	add.s32 	%r538, %r537, %r535;
	setp.eq.s32 	%p71, %r280, 2;
	selp.b32 	%r539, %r536, %r532, %p71;
	selp.b32 	%r540, %r538, %r533, %p71;
	ld.shared.v4.u32 	{%r541, %r542, %r543, %r544}, [_ZN6thrust24THRUST_300001_SM_1000_NS8cuda_cub4core6detail5shmemE+16];
	add.s32 	%r545, %r541, %r536;
	setp.eq.s32 	%p72, %r541, 0;
	selp.b32 	%r546, %r538, 0, %p72;
	add.s32 	%r547, %r546, %r542;
	setp.eq.s32 	%p73, %r280, 3;
	selp.b32 	%r548, %r545, %r539, %p73;
	selp.b32 	%r549, %r547, %r540, %p73;
	add.s32 	%r550, %r543, %r545;
	setp.eq.s32 	%p74, %r543, 0;
	selp.b32 	%r551, %r547, 0, %p74;
	add.s32 	%r552, %r551, %r544;
	setp.eq.s32 	%p75, %r280, 4;
	selp.b32 	%r553, %r550, %r548, %p75;
	selp.b32 	%r554, %r552, %r549, %p75;
	ld.shared.v4.u32 	{%r555, %r556, %r557, %r558}, [_ZN6thrust24THRUST_300001_SM_1000_NS8cuda_cub4core6detail5shmemE+32];
	add.s32 	%r559, %r555, %r550;
	setp.eq.s32 	%p76, %r555, 0;
	selp.b32 	%r560, %r552, 0, %p76;
	add.s32 	%r561, %r560, %r556;
	setp.eq.s32 	%p77, %r280, 5;
	selp.b32 	%r562, %r559, %r553, %p77;
	selp.b32 	%r563, %r561, %r554, %p77;
	add.s32 	%r564, %r557, %r559;
	setp.eq.s32 	%p78, %r557, 0;
	selp.b32 	%r565, %r561, 0, %p78;
	add.s32 	%r566, %r565, %r558;
	setp.eq.s32 	%p79, %r280, 6;
	selp.b32 	%r567, %r564, %r562, %p79;
	selp.b32 	%r568, %r566, %r563, %p79;
	ld.shared.v4.u32 	{%r569, %r570, %r571, %r572}, [_ZN6thrust24THRUST_300001_SM_1000_NS8cuda_cub4core6detail5shmemE+48];
	add.s32 	%r573, %r569, %r564;
	setp.eq.s32 	%p80, %r569, 0;
	selp.b32 	%r574, %r566, 0, %p80;
	add.s32 	%r575, %r574, %r570;
	setp.eq.s32 	%p81, %r280, 7;
	selp.b32 	%r318, %r573, %r567, %p81;
	selp.b32 	%r319, %r575, %r568, %p81;
	add.s32 	%r320, %r571, %r573;
	setp.eq.s32 	%p82, %r571, 0;
	selp.b32 	%r576, %r575, 0, %p82;
	add.s32 	%r321, %r576, %r572;
	setp.lt.u32 	%p83, %r269, 32;
	@%p83 bra 	$L__BB1_220;
	setp.eq.s32 	%p84, %r1782, 0;
	selp.b32 	%r577, %r319, 0, %p84;
	add.s32 	%r578, %r577, %r1783;
	setp.eq.s32 	%p85, %r385, 0;
	selp.b32 	%r579, 0, %r1782, %p85;
	add.s32 	%r1782, %r318, %r579;
	selp.b32 	%r1783, %r319, %r578, %p85;
	bra.uni 	$L__BB1_236;
$L__BB1_220:
	setp.ne.s32 	%p86, %r269, 0;
	mul.wide.u32 	%rd163, %r2, 16;
	add.s64 	%rd95, %rd3, %rd163;
	@%p86 bra 	$L__BB1_222;
	st.shared.u32 	[_ZN6thrust24THRUST_300001_SM_1000_NS8cuda_cub4core6detail5shmemE+116], %r320;
	st.shared.u32 	[_ZN6thrust24THRUST_300001_SM_1000_NS8cuda_cub4core6detail5shmemE+120], %r321;
	mov.b64 	%rd165, {%r320, %r321};
	add.s64 	%rd164, %rd95, 512;
	mov.b64 	%rd166, 100;
	// begin inline asm
	st.relaxed.gpu.v2.u64 [%rd164], {%rd165, %rd166};
	// end inline asm
$L__BB1_222:
	mov.u32 	%r580, %nctaid.x;
	setp.gt.u32 	%p87, %r580, 499;
	@%p87 bra 	$L__BB1_224;
	membar.cta;
	bra.uni 	$L__BB1_225;
$L__BB1_224:
	mov.b32 	%r581, 450;
	// begin inline asm
	nanosleep.u32 %r581;
	// end inline asm
$L__BB1_225:
	mul.wide.u32 	%rd167, %r269, 16;
	xor.b64  	%rd168, %rd167, -16;
	add.s64 	%rd169, %rd95, %rd168;
	add.s64 	%rd96, %rd169, 512;
$L__BB1_226:
	// begin inline asm
	ld.relaxed.gpu.v2.u64 {%rd170, %rd507}, [%rd96];
	// end inline asm
	setp.eq.s64 	%p88, %rd507, 99;
	mov.b32 	%r582, -1;
	vote.sync.any.pred 	%p89, %p88, %r582;
	@%p89 bra 	$L__BB1_226;
	mov.b64 	{%r586, %r591}, %rd170;
	setp.eq.s64 	%p90, %rd507, 101;
	mov.b32 	%r634, -1;
	vote.sync.ballot.b32 	%r635, %p90, %r634;
	// begin inline asm
	mov.u32 %r584, %lanemask_ge;
	// end inline asm
	and.b32  	%r636, %r635, %r584;
	or.b32  	%r637, %r636, -2147483648;
	add.s32 	%r638, %r637, -1;
	not.b32 	%r639, %r637;
	and.b32  	%r640, %r639, %r638;
	popc.b32 	%r588, %r640;
	mov.b32 	%r592, 1;
	// begin inline asm
	shfl.sync.down.b32 %r585, %r586, %r592, %r588, %r634;
	// end inline asm
	// begin inline asm
	shfl.sync.down.b32 %r590, %r591, %r592, %r588, %r634;
	// end inline asm
	setp.lt.s32 	%p92, %r385, %r588;
	setp.eq.s32 	%p93, %r586, 0;
	selp.b32 	%r641, %r585, 0, %p92;
	add.s32 	%r596, %r641, %r586;
	selp.b32 	%r642, %r590, 0, %p93;
	selp.b32 	%r643, %r642, 0, %p92;
	add.s32 	%r601, %r643, %r591;
	mov.b32 	%r602, 2;
	// begin inline asm
	shfl.sync.down.b32 %r595, %r596, %r602, %r588, %r634;
	// end inline asm
	// begin inline asm
	shfl.sync.down.b32 %r600, %r601, %r602, %r588, %r634;
	// end inline asm
	add.s32 	%r644, %r385, 2;
	setp.gt.s32 	%p94, %r644, %r588;
	setp.eq.s32 	%p95, %r596, 0;
	selp.b32 	%r645, %r600, 0, %p95;
	selp.b32 	%r646, 0, %r595, %p94;
	add.s32 	%r606, %r596, %r646;
	selp.b32 	%r647, 0, %r645, %p94;
	add.s32 	%r611, %r647, %r601;
	mov.b32 	%r612, 4;
	// begin inline asm
	shfl.sync.down.b32 %r605, %r606, %r612, %r588, %r634;
	// end inline asm
	// begin inline asm
	shfl.sync.down.b32 %r610, %r611, %r612, %r588, %r634;
	// end inline asm
	add.s32 	%r648, %r385, 4;
	setp.gt.s32 	%p96, %r648, %r588;
	setp.eq.s32 	%p97, %r606, 0;
	selp.b32 	%r649, %r610, 0, %p97;
	selp.b32 	%r650, 0, %r605, %p96;
	add.s32 	%r616, %r606, %r650;
	selp.b32 	%r651, 0, %r649, %p96;
	add.s32 	%r621, %r611, %r651;
	mov.b32 	%r622, 8;
	// begin inline asm
	shfl.sync.down.b32 %r615, %r616, %r622, %r588, %r634;
	// end inline asm
	// begin inline asm
	shfl.sync.down.b32 %r620, %r621, %r622, %r588, %r634;
	// end inline asm
	add.s32 	%r325, %r385, 8;
	setp.gt.s32 	%p98, %r325, %r588;
	setp.eq.s32 	%p99, %r616, 0;
	selp.b32 	%r652, %r620, 0, %p99;
	selp.b32 	%r653, 0, %r615, %p98;
	add.s32 	%r626, %r616, %r653;
	selp.b32 	%r654, 0, %r652, %p98;
	add.s32 	%r631, %r621, %r654;
	mov.b32 	%r632, 16;
	// begin inline asm
	shfl.sync.down.b32 %r625, %r626, %r632, %r588, %r634;
	// end inline asm
	// begin inline asm
	shfl.sync.down.b32 %r630, %r631, %r632, %r588, %r634;
	// end inline asm
	add.s32 	%r326, %r385, 16;
	setp.gt.s32 	%p100, %r326, %r588;
	setp.eq.s32 	%p101, %r626, 0;
	selp.b32 	%r655, %r630, 0, %p101;
	selp.b32 	%r656, 0, %r625, %p100;
	add.s32 	%r1779, %r656, %r626;
	selp.b32 	%r657, 0, %r655, %p100;
	add.s32 	%r1780, %r631, %r657;
	not.b32 	%r658, %r269;
	add.s32 	%r1781, %r2, %r658;
	add.s64 	%rd99, %rd3, 512;
$L__BB1_228:
	setp.ne.s64 	%p102, %rd507, 101;
	mov.b32 	%r659, -1;
	vote.sync.all.pred 	%p103, %p102, %r659;
	not.pred 	%p104, %p103;
	@%p104 bra 	$L__BB1_232;
	mul.wide.s32 	%rd221, %r1781, 16;
	add.s64 	%rd222, %rd99, %rd221;
	add.s64 	%rd220, %rd222, -512;
$L__BB1_230:
	// begin inline asm
	ld.relaxed.gpu.v2.u64 {%rd218, %rd507}, [%rd220];
	// end inline asm
	setp.eq.s64 	%p160, %rd507, 99;
	mov.b32 	%r749, -1;
	vote.sync.any.pred 	%p161, %p160, %r749;
	@%p161 bra 	$L__BB1_230;
	mov.b64 	{%r752, %r757}, %rd218;
	setp.eq.s64 	%p162, %rd507, 101;
	mov.b32 	%r800, -1;
	vote.sync.ballot.b32 	%r801, %p162, %r800;
	and.b32  	%r802, %r801, %r584;
	or.b32  	%r803, %r802, -2147483648;
	add.s32 	%r804, %r803, -1;
	not.b32 	%r805, %r803;
	and.b32  	%r806, %r805, %r804;
	popc.b32 	%r754, %r806;
	mov.b32 	%r758, 1;
	// begin inline asm
	shfl.sync.down.b32 %r751, %r752, %r758, %r754, %r800;
	// end inline asm
	// begin inline asm
	shfl.sync.down.b32 %r756, %r757, %r758, %r754, %r800;
	// end inline asm
	setp.lt.s32 	%p164, %r385, %r754;
	setp.eq.s32 	%p165, %r752, 0;
	selp.b32 	%r807, %r751, 0, %p164;
	add.s32 	%r762, %r807, %r752;
	selp.b32 	%r808, %r756, 0, %p165;
	selp.b32 	%r809, %r808, 0, %p164;
	add.s32 	%r767, %r809, %r757;
	mov.b32 	%r768, 2;
	// begin inline asm
	shfl.sync.down.b32 %r761, %r762, %r768, %r754, %r800;
	// end inline asm
	// begin inline asm
	shfl.sync.down.b32 %r766, %r767, %r768, %r754, %r800;
	// end inline asm
	add.s32 	%r810, %r385, 2;
	setp.gt.s32 	%p166, %r810, %r754;
	setp.eq.s32 	%p167, %r762, 0;
	selp.b32 	%r811, %r766, 0, %p167;
	selp.b32 	%r812, 0, %r761, %p166;
	add.s32 	%r772, %r762, %r812;
	selp.b32 	%r813, 0, %r811, %p166;
	add.s32 	%r777, %r813, %r767;
	mov.b32 	%r778, 4;
	// begin inline asm
	shfl.sync.down.b32 %r771, %r772, %r778, %r754, %r800;
	// end inline asm
	// begin inline asm
	shfl.sync.down.b32 %r776, %r777, %r778, %r754, %r800;
	// end inline asm
	add.s32 	%r814, %r385, 4;
	setp.gt.s32 	%p168, %r814, %r754;
	setp.eq.s32 	%p169, %r772, 0;
	selp.b32 	%r815, %r776, 0, %p169;
	selp.b32 	%r816, 0, %r771, %p168;
	add.s32 	%r782, %r772, %r816;
	selp.b32 	%r817, 0, %r815, %p168;
	add.s32 	%r787, %r777, %r817;
	mov.b32 	%r788, 8;
	// begin inline asm
	shfl.sync.down.b32 %r781, %r782, %r788, %r754, %r800;
	// end inline asm
	// begin inline asm
	shfl.sync.down.b32 %r786, %r787, %r788, %r754, %r800;
	// end inline asm
	setp.gt.s32 	%p170, %r325, %r754;
	setp.eq.s32 	%p171, %r782, 0;
	selp.b32 	%r818, %r786, 0, %p171;
	selp.b32 	%r819, 0, %r781, %p170;
	add.s32 	%r792, %r782, %r819;
	selp.b32 	%r820, 0, %r818, %p170;
	add.s32 	%r797, %r787, %r820;
	mov.b32 	%r798, 16;
	// begin inline asm
	shfl.sync.down.b32 %r791, %r792, %r798, %r754, %r800;
	// end inline asm
	// begin inline asm
	shfl.sync.down.b32 %r796, %r797, %r798, %r754, %r800;
	// end inline asm
	setp.gt.s32 	%p172, %r326, %r754;
	setp.eq.s32 	%p173, %r792, 0;
	selp.b32 	%r821, %r796, 0, %p173;
	selp.b32 	%r822, 0, %r791, %p172;
	selp.b32 	%r823, 0, %r821, %p172;
	add.s32 	%r824, %r797, %r823;
	add.s32 	%r825, %r822, %r1779;
	add.s32 	%r333, %r825, %r792;
	setp.eq.s32 	%p174, %r1779, 0;
	selp.b32 	%r826, %r824, 0, %p174;
	add.s32 	%r1780, %r826, %r1780;
	add.s32 	%r1781, %r1781, -32;
	mov.u32 	%r1779, %r333;
	bra.uni 	$L__BB1_228;
$L__BB1_232:
	@%p86 bra 	$L__BB1_234;
	add.s32 	%r661, %r1779, %r320;
	setp.eq.s32 	%p106, %r320, 0;
	selp.b32 	%r662, %r1780, 0, %p106;
	add.s32 	%r663, %r662, %r321;
	mov.b64 	%rd174, {%r661, %r663};
	add.s64 	%rd173, %rd95, 512;
	mov.b64 	%rd175, 101;
	// begin inline asm
	st.relaxed.gpu.v2.u64 [%rd173], {%rd174, %rd175};
	// end inline asm
	st.shared.u32 	[_ZN6thrust24THRUST_300001_SM_1000_NS8cuda_cub4core6detail5shmemE+100], %r1779;
	st.shared.v2.u32 	[_ZN6thrust24THRUST_300001_SM_1000_NS8cuda_cub4core6detail5shmemE+104], {%r1780, %r661};
	st.shared.u32 	[_ZN6thrust24THRUST_300001_SM_1000_NS8cuda_cub4core6detail5shmemE+112], %r663;
$L__BB1_234:
	setp.ne.s32 	%p107, %r385, 0;
	@%p107 bra 	$L__BB1_236;
	st.shared.v2.u32 	[_ZN6thrust24THRUST_300001_SM_1000_NS8cuda_cub4core6detail5shmemE+72], {%r1779, %r1780};
	mov.u32 	%r1782, %r1779;
	mov.u32 	%r1783, %r1780;
$L__BB1_236:
	setp.eq.s32 	%p108, %r269, 0;
	bar.sync 	0;
	@%p108 bra 	$L__BB1_238;
	ld.shared.v2.u32 	{%r664, %r665}, [_ZN6thrust24THRUST_300001_SM_1000_NS8cuda_cub4core6detail5shmemE+72];
	add.s32 	%r338, %r664, %r1782;
	setp.eq.s32 	%p109, %r1782, 0;
	selp.b32 	%r666, %r665, 0, %p109;
	add.s32 	%r1783, %r666, %r1783;
	mov.u32 	%r1782, %r338;
$L__BB1_238:
	mul.lo.s32 	%r667, %r269, 9;
	setp.eq.s32 	%p110, %r667, %r4;
	setp.ne.s64 	%p111, %rd506, %rd80;
	or.pred  	%p112, %p110, %p111;
	selp.u32 	%r668, 1, 0, %p112;
	add.s32 	%r342, %r1782, %r668;
	selp.b32 	%r669, 0, %r1783, %p112;
	add.s32 	%r343, %r669, %r304;
	add.s32 	%r670, %r667, 1;
	setp.eq.s32 	%p113, %r670, %r4;
	setp.ne.s64 	%p114, %rd80, %rd81;
	or.pred  	%p115, %p113, %p114;
	selp.u32 	%r671, 1, 0, %p115;
	add.s32 	%r672, %r671, %r668;
	add.s32 	%r344, %r672, %r1782;
	selp.b32 	%r673, 0, %r343, %p115;
	add.s32 	%r345, %r305, %r673;
	add.s32 	%r674, %r667, 2;
	setp.eq.s32 	%p116, %r674, %r4;
	setp.ne.s64 	%p117, %rd81, %rd82;
	or.pred  	%p9, %p116, %p117;
	selp.u32 	%r675, 1, 0, %p9;
	add.s32 	%r346, %r344, %r675;
	selp.b32 	%r676, 0, %r345, %p9;
	add.s32 	%r347, %r306, %r676;
	selp.u32 	%r677, 1, 0, %p6;
	add.s32 	%r348, %r346, %r677;
	selp.b32 	%r678, 0, %r347, %p6;
	add.s32 	%r349, %r307, %r678;
	selp.u32 	%r679, 1, 0, %p7;
	add.s32 	%r350, %r348, %r679;
	selp.b32 	%r680, 0, %r349, %p7;
	add.s32 	%r351, %r308, %r680;
	selp.u32 	%r681, 1, 0, %p8;
	add.s32 	%r352, %r350, %r681;
	selp.b32 	%r682, 0, %r351, %p8;
	add.s32 	%r353, %r309, %r682;
	add.s32 	%r683, %r667, 6;
	setp.eq.s32 	%p118, %r683, %r4;
	setp.ne.s64 	%p119, %rd85, %rd86;
	or.pred  	%p10, %p118, %p119;
	selp.u32 	%r684, 1, 0, %p10;
	add.s32 	%r354, %r352, %r684;
	selp.b32 	%r685, 0, %r353, %p10;
	add.s32 	%r355, %r310, %r685;
	add.s32 	%r686, %r667, 7;
	setp.eq.s32 	%p120, %r686, %r4;
	setp.ne.s64 	%p121, %rd86, %rd87;
	or.pred  	%p11, %p120, %p121;
	selp.u32 	%r687, 1, 0, %p11;
	add.s32 	%r356, %r354, %r687;
	selp.b32 	%r688, 0, %r355, %p11;
	add.s32 	%r357, %r311, %r688;
	ld.shared.v2.u32 	{%r358, %r359}, [_ZN6thrust24THRUST_300001_SM_1000_NS8cuda_cub4core6detail5shmemE+112];
	ld.shared.u32 	%r1793, [_ZN6thrust24THRUST_300001_SM_1000_NS8cuda_cub4core6detail5shmemE+108];
	ld.shared.u32 	%r361, [_ZN6thrust24THRUST_300001_SM_1000_NS8cuda_cub4core6detail5shmemE+100];
	setp.lt.s32 	%p122, %r359, 257;
	@%p122 bra 	$L__BB1_264;
	bar.sync 	0;
	mul.lo.s32 	%r692, %r269, 9;
	setp.ne.s32 	%p138, %r692, %r4;
	setp.eq.s64 	%p139, %rd506, %rd80;
	and.pred  	%p140, %p138, %p139;
	@%p140 bra 	$L__BB1_241;
	sub.s32 	%r693, %r1782, %r361;
	shl.b32 	%r694, %r693, 4;
	mov.u32 	%r695, _ZN6thrust24THRUST_300001_SM_1000_NS8cuda_cub4core6detail5shmemE;
	add.s32 	%r696, %r695, %r694;
	st.shared.u64 	[%r696], %rd506;
	st.shared.u32 	[%r696+8], %r1783;
$L__BB1_241:
	mad.lo.s32 	%r697, %r269, 9, 1;
	setp.ne.s32 	%p141, %r697, %r4;
	setp.eq.s64 	%p142, %rd80, %rd81;
	and.pred  	%p143, %p141, %p142;
	@%p143 bra 	$L__BB1_243;
	sub.s32 	%r698, %r342, %r361;
	shl.b32 	%r699, %r698, 4;
	mov.u32 	%r700, _ZN6thrust24THRUST_300001_SM_1000_NS8cuda_cub4core6detail5shmemE;
	add.s32 	%r701, %r700, %r699;
	st.shared.u64 	[%r701], %rd80;
	st.shared.u32 	[%r701+8], %r343;
$L__BB1_243:
	not.pred 	%p144, %p9;
	@%p144 bra 	$L__BB1_245;
	sub.s32 	%r702, %r344, %r361;
	shl.b32 	%r703, %r702, 4;
	mov.u32 	%r704, _ZN6thrust24THRUST_300001_SM_1000_NS8cuda_cub4core6detail5shmemE;
	add.s32 	%r705, %r704, %r703;
	st.shared.u64 	[%r705], %rd81;
	st.shared.u32 	[%r705+8], %r345;
$L__BB1_245:
	not.pred 	%p145, %p6;
	@%p145 bra 	$L__BB1_247;
	sub.s32 	%r706, %r346, %r361;
	shl.b32 	%r707, %r706, 4;
	mov.u32 	%r708, _ZN6thrust24THRUST_300001_SM_1000_NS8cuda_cub4core6detail5shmemE;
	add.s32 	%r709, %r708, %r707;
	st.shared.u64 	[%r709], %rd82;
	st.shared.u32 	[%r709+8], %r347;
$L__BB1_247:
	not.pred 	%p146, %p7;
	@%p146 bra 	$L__BB1_249;
	sub.s32 	%r710, %r348, %r361;
	shl.b32 	%r711, %r710, 4;
	mov.u32 	%r712, _ZN6thrust24THRUST_300001_SM_1000_NS8cuda_cub4core6detail5shmemE;
	add.s32 	%r713, %r712, %r711;
	st.shared.u64 	[%r713], %rd83;
	st.shared.u32 	[%r713+8], %r349;
$L__BB1_249:
	not.pred 	%p147, %p8;
	@%p147 bra 	$L__BB1_251;
	sub.s32 	%r714, %r350, %r361;
	shl.b32 	%r715, %r714, 4;
	mov.u32 	%r716, _ZN6thrust24THRUST_300001_SM_1000_NS8cuda_cub4core6detail5shmemE;
	add.s32 	%r717, %r716, %r715;
	st.shared.u64 	[%r717], %rd84;
	st.shared.u32 	[%r717+8], %r351;
$L__BB1_251:
	not.pred 	%p148, %p10;
	@%p148 bra 	$L__BB1_253;
	sub.s32 	%r718, %r352, %r361;
	shl.b32 	%r719, %r718, 4;
	mov.u32 	%r720, _ZN6thrust24THRUST_300001_SM_1000_NS8cuda_cub4core6detail5shmemE;
	add.s32 	%r721, %r720, %r719;
	st.shared.u64 	[%r721], %rd85;
	st.shared.u32 	[%r721+8], %r353;
$L__BB1_253:
	not.pred 	%p149, %p11;
	@%p149 bra 	$L__BB1_255;
	sub.s32 	%r722, %r354, %r361;
	shl.b32 	%r723, %r722, 4;
	mov.u32 	%r724, _ZN6thrust24THRUST_300001_SM_1000_NS8cuda_cub4core6detail5shmemE;
	add.s32 	%r725, %r724, %r723;
	st.shared.u64 	[%r725], %rd86;
	st.shared.u32 	[%r725+8], %r355;
$L__BB1_255:
	mad.lo.s32 	%r726, %r269, 9, 8;
	setp.ne.s32 	%p150, %r726, %r4;
	setp.eq.s64 	%p151, %rd87, %rd88;
	and.pred  	%p152, %p150, %p151;
	@%p152 bra 	$L__BB1_257;
	sub.s32 	%r727, %r356, %r361;
	shl.b32 	%r728, %r727, 4;
	mov.u32 	%r729, _ZN6thrust24THRUST_300001_SM_1000_NS8cuda_cub4core6detail5shmemE;
	add.s32 	%r730, %r729, %r728;
	st.shared.u64 	[%r730], %rd87;
	st.shared.u32 	[%r730+8], %r357;
$L__BB1_257:
	bar.sync 	0;
	setp.ge.s32 	%p153, %r269, %r359;
	@%p153 bra 	$L__BB1_282;
	not.b32 	%r731, %r269;
	add.s32 	%r362, %r359, %r731;
	and.b32  	%r732, %r362, 768;
	setp.eq.s32 	%p154, %r732, 768;
	mov.u32 	%r1792, %r269;
	@%p154 bra 	$L__BB1_261;
	shr.u32 	%r733, %r362, 8;
	add.s32 	%r734, %r733, 1;
	and.b32  	%r735, %r734, 3;
	shl.b32 	%r736, %r269, 4;
	mov.u32 	%r737, _ZN6thrust24THRUST_300001_SM_1000_NS8cuda_cub4core6detail5shmemE;
	add.s32 	%r738, %r736, %r737;
	add.s32 	%r1788, %r738, 8;
	add.s32 	%r1787, %r269, %r361;
	neg.s32 	%r1786, %r735;
	shl.b32 	%r739, %r734, 8;
	and.b32  	%r740, %r739, 768;
	add.s32 	%r1792, %r269, %r740;
$L__BB1_260:
	.pragma "nounroll";
	mul.wide.s32 	%rd203, %r1787, 4;
	add.s64 	%rd204, %rd1, %rd203;
	add.s64 	%rd205, %rd2, %rd203;
	ld.shared.u64 	%rd206, [%r1788+-8];
	ld.shared.u32 	%r741, [%r1788];
	st.global.u32 	[%rd205], %rd206;
	st.global.u32 	[%rd204], %r741;
	add.s32 	%r1788, %r1788, 4096;
	add.s32 	%r1787, %r1787, 256;
	add.s32 	%r1786, %r1786, 1;
	setp.ne.s32 	%p155, %r1786, 0;
	@%p155 bra 	$L__BB1_260;
$L__BB1_261:
	setp.lt.u32 	%p156, %r362, 768;
	@%p156 bra 	$L__BB1_282;
	shl.b32 	%r742, %r1792, 4;
	mov.u32 	%r743, _ZN6thrust24THRUST_300001_SM_1000_NS8cuda_cub4core6detail5shmemE;
	add.s32 	%r744, %r742, %r743;
	add.s32 	%r1791, %r744, 8192;
	add.s64 	%rd103, %rd2, 2048;
	add.s32 	%r1790, %r1792, %r361;
	add.s64 	%rd104, %rd1, 2048;
$L__BB1_263:
	mul.wide.s32 	%rd207, %r1790, 4;
	add.s64 	%rd208, %rd103, %rd207;
	add.s64 	%rd209, %rd104, %rd207;
	ld.shared.u64 	%rd210, [%r1791+-8192];
	ld.shared.u32 	%r745, [%r1791+-8184];
	st.global.u32 	[%rd208+-2048], %rd210;
	st.global.u32 	[%rd209+-2048], %r745;
	ld.shared.u64 	%rd211, [%r1791+-4096];
	ld.shared.u32 	%r746, [%r1791+-4088];
	st.global.u32 	[%rd208+-1024], %rd211;
	st.global.u32 	[%rd209+-1024], %r746;
	ld.shared.u64 	%rd212, [%r1791];
	ld.shared.u32 	%r747, [%r1791+8];
	st.global.u32 	[%rd208], %rd212;
	st.global.u32 	[%rd209], %r747;
	ld.shared.u64 	%rd213, [%r1791+4096];
	ld.shared.u32 	%r748, [%r1791+4104];
	st.global.u32 	[%rd208+1024], %rd213;
	st.global.u32 	[%rd209+1024], %r748;
	add.s32 	%r1792, %r1792, 1024;
	add.s32 	%r1791, %r1791, 16384;
	add.s32 	%r1790, %r1790, 1024;
	setp.lt.s32 	%p157, %r1792, %r359;
	@%p157 bra 	$L__BB1_263;
	bra.uni 	$L__BB1_282;
$L__BB1_264:
	mul.lo.s32 	%r689, %r269, 9;
	setp.ne.s32 	%p123, %r689, %r4;
	setp.eq.s64 	%p124, %rd506, %rd80;
	and.pred  	%p125, %p123, %p124;
	@%p125 bra 	$L__BB1_266;
	mul.wide.s32 	%rd176, %r1782, 4;
	add.s64 	%rd177, %rd2, %rd176;
	st.global.u32 	[%rd177], %rd506;
	add.s64 	%rd178, %rd1, %rd176;
	st.global.u32 	[%rd178], %r1783;
$L__BB1_266:
	mad.lo.s32 	%r690, %r269, 9, 1;
	setp.ne.s32 	%p126, %r690, %r4;
	setp.eq.s64 	%p127, %rd80, %rd81;
	and.pred  	%p128, %p126, %p127;
	@%p128 bra 	$L__BB1_268;
	mul.wide.s32 	%rd179, %r342, 4;
	add.s64 	%rd180, %rd2, %rd179;
	st.global.u32 	[%rd180], %rd80;
	add.s64 	%rd181, %rd1, %rd179;
	st.global.u32 	[%rd181], %r343;
$L__BB1_268:
	not.pred 	%p129, %p9;
	@%p129 bra 	$L__BB1_270;
	mul.wide.s32 	%rd182, %r344, 4;
	add.s64 	%rd183, %rd2, %rd182;
	st.global.u32 	[%rd183], %rd81;
	add.s64 	%rd184, %rd1, %rd182;
	st.global.u32 	[%rd184], %r345;
$L__BB1_270:
	not.pred 	%p130, %p6;
	@%p130 bra 	$L__BB1_272;
	mul.wide.s32 	%rd185, %r346, 4;
	add.s64 	%rd186, %rd2, %rd185;
	st.global.u32 	[%rd186], %rd82;
	add.s64 	%rd187, %rd1, %rd185;
	st.global.u32 	[%rd187], %r347;
$L__BB1_272:
	not.pred 	%p131, %p7;
	@%p131 bra 	$L__BB1_274;
	mul.wide.s32 	%rd188, %r348, 4;
	add.s64 	%rd189, %rd2, %rd188;
	st.global.u32 	[%rd189], %rd83;
	add.s64 	%rd190, %rd1, %rd188;
	st.global.u32 	[%rd190], %r349;
$L__BB1_274:
	not.pred 	%p132, %p8;
	@%p132 bra 	$L__BB1_276;
	mul.wide.s32 	%rd191, %r350, 4;
	add.s64 	%rd192, %rd2, %rd191;
	st.global.u32 	[%rd192], %rd84;
	add.s64 	%rd193, %rd1, %rd191;
	st.global.u32 	[%rd193], %r351;
$L__BB1_276:
	not.pred 	%p133, %p10;
	@%p133 bra 	$L__BB1_278;
	mul.wide.s32 	%rd194, %r352, 4;
	add.s64 	%rd195, %rd2, %rd194;
	st.global.u32 	[%rd195], %rd85;
	add.s64 	%rd196, %rd1, %rd194;
	st.global.u32 	[%rd196], %r353;
$L__BB1_278:
	not.pred 	%p134, %p11;
	@%p134 bra 	$L__BB1_280;
	mul.wide.s32 	%rd197, %r354, 4;
	add.s64 	%rd198, %rd2, %rd197;
	st.global.u32 	[%rd198], %rd86;
	add.s64 	%rd199, %rd1, %rd197;
	st.global.u32 	[%rd199], %r355;
$L__BB1_280:
	mad.lo.s32 	%r691, %r269, 9, 8;
	setp.ne.s32 	%p135, %r691, %r4;
	setp.eq.s64 	%p136, %rd87, %rd88;
	and.pred  	%p137, %p135, %p136;
	@%p137 bra 	$L__BB1_282;
	mul.wide.s32 	%rd200, %r356, 4;
	add.s64 	%rd201, %rd2, %rd200;
	st.global.u32 	[%rd201], %rd87;
	add.s64 	%rd202, %rd1, %rd200;
	st.global.u32 	[%rd202], %r357;
$L__BB1_282:
	setp.ne.s32 	%p158, %r269, 255;
	@%p158 bra 	$L__BB1_286;
	setp.ne.s32 	%p159, %r4, 2304;
	@%p159 bra 	$L__BB1_285;
	mul.wide.s32 	%rd214, %r1793, 4;
	add.s64 	%rd215, %rd2, %rd214;
	st.global.u32 	[%rd215], %rd88;
	add.s64 	%rd216, %rd1, %rd214;
	st.global.u32 	[%rd216], %r358;
	add.s32 	%r1793, %r1793, 1;
$L__BB1_285:
	ld.param.u64 	%rd490, [_ZN6thrust24THRUST_300001_SM_1000_NS8cuda_cub4core6detail13_kernel_agentINS1_15__reduce_by_key16ReduceByKeyAgentINS0_18transform_iteratorI10KeyFunctorNS0_17counting_iteratorImNS0_11use_defaultESA_SA_EESA_SA_EEPiSD_SD_N4cuda3std3__48equal_toImEENSG_4plusIiEESD_iEEJSC_SD_SD_SD_SD_N3cub18CUB_300001_SM_100024ReduceByKeyScanTileStateIiiLb1EEESI_SK_iiEEEvDpT0__param_4];
	cvta.to.global.u64 	%rd217, %rd490;
	st.global.u32 	[%rd217], %r1793;
$L__BB1_286:
	ret;

}
	// .globl	_ZN6thrust24THRUST_300001_SM_1000_NS8cuda_cub4core6detail13_kernel_agentINS1_15__reduce_by_key9InitAgentIN3cub18CUB_300001_SM_100024ReduceByKeyScanTileStateIilLb1EEElPlEEJSA_lSB_EEEvDpT0_
.visible .entry _ZN6thrust24THRUST_300001_SM_1000_NS8cuda_cub4core6detail13_kernel_agentINS1_15__reduce_by_key9InitAgentIN3cub18CUB_300001_SM_100024ReduceByKeyScanTileStateIilLb1EEElPlEEJSA_lSB_EEEvDpT0_(
	.param .align 8 .b8 _ZN6thrust24THRUST_300001_SM_1000_NS8cuda_cub4core6detail13_kernel_agentINS1_15__reduce_by_key9InitAgentIN3cub18CUB_300001_SM_100024ReduceByKeyScanTileStateIilLb1EEElPlEEJSA_lSB_EEEvDpT0__param_0[8],
	.param .u64 _ZN6thrust24THRUST_300001_SM_1000_NS8cuda_cub4core6detail13_kernel_agentINS1_15__reduce_by_key9InitAgentIN3cub18CUB_300001_SM_100024ReduceByKeyScanTileStateIilLb1EEElPlEEJSA_lSB_EEEvDpT0__param_1,
	.param .u64 .ptr .align 1 _ZN6thrust24THRUST_300001_SM_1000_NS8cuda_cub4core6detail13_kernel_agentINS1_15__reduce_by_key9InitAgentIN3cub18CUB_300001_SM_100024ReduceByKeyScanTileStateIilLb1EEElPlEEJSA_lSB_EEEvDpT0__param_2
)
.maxntid 128
{
	.reg .pred 	%p<6>;
	.reg .b32 	%r<16>;
	.reg .b64 	%rd<12>;

	ld.param.u64 	%rd3, [_ZN6thrust24THRUST_300001_SM_1000_NS8cuda_cub4core6detail13_kernel_agentINS1_15__reduce_by_key9InitAgentIN3cub18CUB_300001_SM_100024ReduceByKeyScanTileStateIilLb1EEElPlEEJSA_lSB_EEEvDpT0__param_0];
	ld.param.u32 	%r8, [_ZN6thrust24THRUST_300001_SM_1000_NS8cuda_cub4core6detail13_kernel_agentINS1_15__reduce_by_key9InitAgentIN3cub18CUB_300001_SM_100024ReduceByKeyScanTileStateIilLb1EEElPlEEJSA_lSB_EEEvDpT0__param_1];
	ld.param.u64 	%rd2, [_ZN6thrust24THRUST_300001_SM_1000_NS8cuda_cub4core6detail13_kernel_agentINS1_15__reduce_by_key9InitAgentIN3cub18CUB_300001_SM_100024ReduceByKeyScanTileStateIilLb1EEElPlEEJSA_lSB_EEEvDpT0__param_2];
	cvta.to.global.u64 	%rd1, %rd3;
	mov.u32 	%r1, %ctaid.x;
	mov.u32 	%r9, %ntid.x;
	mov.u32 	%r2, %tid.x;
	mad.lo.s32 	%r3, %r1, %r9, %r2;
	setp.ge.s32 	%p1, %r3, %r8;
	@%p1 bra 	$L__BB2_2;
	mul.wide.s32 	%rd4, %r3, 16;
	add.s64 	%rd5, %rd1, %rd4;
	mov.b64 	%rd6, 0;
	mov.b64 	%rd7, 425201762304;
	st.global.v2.u64 	[%rd5+512], {%rd7, %rd6};
$L__BB2_2:
	mov.b32 	%r15, 0;
	setp.ne.s32 	%p2, %r1, 0;
	setp.gt.u32 	%p3, %r2, 31;
	or.pred  	%p4, %p2, %p3;
	@%p4 bra 	$L__BB2_4;
	mul.wide.u32 	%rd8, %r2, 16;
	add.s64 	%rd9, %rd1, %rd8;
	st.global.v4.u32 	[%rd9], {%r15, %r15, %r15, %r15};
$L__BB2_4:
	or.b32  	%r14, %r1, %r2;
	setp.ne.s32 	%p5, %r14, 0;
	@%p5 bra 	$L__BB2_6;
	cvta.to.global.u64 	%rd10, %rd2;
	mov.b64 	%rd11, 0;
	st.global.u64 	[%rd10], %rd11;
$L__BB2_6:
	ret;

}
	// .globl	_ZN6thrust24THRUST_300001_SM_1000_NS8cuda_cub4core6detail13_kernel_agentINS1_15__reduce_by_key16ReduceByKeyAgentINS0_18transform_iteratorI10KeyFunctorNS0_17counting_iteratorImNS0_11use_defaultESA_SA_EESA_SA_EEPiSD_SD_N4cuda3std3__48equal_toImEENSG_4plusIiEEPllEEJSC_SD_SD_SD_SL_N3cub18CUB_300001_SM_100024ReduceByKeyScanTileStateIilLb1EEESI_SK_llEEEvDpT0_
.visible .entry _ZN6thrust24THRUST_300001_SM_1000_NS8cuda_cub4core6detail13_kernel_agentINS1_15__reduce_by_key16ReduceByKeyAgentINS0_18transform_iteratorI10KeyFunctorNS0_17counting_iteratorImNS0_11use_defaultESA_SA_EESA_SA_EEPiSD_SD_N4cuda3std3__48equal_toImEENSG_4plusIiEEPllEEJSC_SD_SD_SD_SL_N3cub18CUB_300001_SM_100024ReduceByKeyScanTileStateIilLb1EEESI_SK_llEEEvDpT0_(
	.param .align 8 .b8 _ZN6thrust24THRUST_300001_SM_1000_NS8cuda_cub4core6detail13_kernel_agentINS1_15__reduce_by_key16ReduceByKeyAgentINS0_18transform_iteratorI10KeyFunctorNS0_17counting_iteratorImNS0_11use_defaultESA_SA_EESA_SA_EEPiSD_SD_N4cuda3std3__48equal_toImEENSG_4plusIiEEPllEEJSC_SD_SD_SD_SL_N3cub18CUB_300001_SM_100024ReduceByKeyScanTileStateIilLb1EEESI_SK_llEEEvDpT0__param_0[16],
	.param .u64 .ptr .align 1 _ZN6thrust24THRUST_300001_SM_1000_NS8cuda_cub4core6detail13_kernel_agentINS1_15__reduce_by_key16ReduceByKeyAgentINS0_18transform_iteratorI10KeyFunctorNS0_17counting_iteratorImNS0_11use_defaultESA_SA_EESA_SA_EEPiSD_SD_N4cuda3std3__48equal_toImEENSG_4plusIiEEPllEEJSC_SD_SD_SD_SL_N3cub18CUB_300001_SM_100024ReduceByKeyScanTileStateIilLb1EEESI_SK_llEEEvDpT0__param_1,
	.param .u64 .ptr .align 1 _ZN6thrust24THRUST_300001_SM_1000_NS8cuda_cub4core6detail13_kernel_agentINS1_15__reduce_by_key16ReduceByKeyAgentINS0_18transform_iteratorI10KeyFunctorNS0_17counting_iteratorImNS0_11use_defaultESA_SA_EESA_SA_EEPiSD_SD_N4cuda3std3__48equal_toImEENSG_4plusIiEEPllEEJSC_SD_SD_SD_SL_N3cub18CUB_300001_SM_100024ReduceByKeyScanTileStateIilLb1EEESI_SK_llEEEvDpT0__param_2,
	.param .u64 .ptr .align 1 _ZN6thrust24THRUST_300001_SM_1000_NS8cuda_cub4core6detail13_kernel_agentINS1_15__reduce_by_key16ReduceByKeyAgentINS0_18transform_iteratorI10KeyFunctorNS0_17counting_iteratorImNS0_11use_defaultESA_SA_EESA_SA_EEPiSD_SD_N4cuda3std3__48equal_toImEENSG_4plusIiEEPllEEJSC_SD_SD_SD_SL_N3cub18CUB_300001_SM_100024ReduceByKeyScanTileStateIilLb1EEESI_SK_llEEEvDpT0__param_3,
	.param .u64 .ptr .align 1 _ZN6thrust24THRUST_300001_SM_1000_NS8cuda_cub4core6detail13_kernel_agentINS1_15__reduce_by_key16ReduceByKeyAgentINS0_18transform_iteratorI10KeyFunctorNS0_17counting_iteratorImNS0_11use_defaultESA_SA_EESA_SA_EEPiSD_SD_N4cuda3std3__48equal_toImEENSG_4plusIiEEPllEEJSC_SD_SD_SD_SL_N3cub18CUB_300001_SM_100024ReduceByKeyScanTileStateIilLb1EEESI_SK_llEEEvDpT0__param_4,
	.param .align 8 .b8 _ZN6thrust24THRUST_300001_SM_1000_NS8cuda_cub4core6detail13_kernel_agentINS1_15__reduce_by_key16ReduceByKeyAgentINS0_18transform_iteratorI10KeyFunctorNS0_17counting_iteratorImNS0_11use_defaultESA_SA_EESA_SA_EEPiSD_SD_N4cuda3std3__48equal_toImEENSG_4plusIiEEPllEEJSC_SD_SD_SD_SL_N3cub18CUB_300001_SM_100024ReduceByKeyScanTileStateIilLb1EEESI_SK_llEEEvDpT0__param_5[8],
	.param .align 1 .b8 _ZN6thrust24THRUST_300001_SM_1000_NS8cuda_cub4core6detail13_kernel_agentINS1_15__reduce_by_key16ReduceByKeyAgentINS0_18transform_iteratorI10KeyFunctorNS0_17counting_iteratorImNS0_11use_defaultESA_SA_EESA_SA_EEPiSD_SD_N4cuda3std3__48equal_toImEENSG_4plusIiEEPllEEJSC_SD_SD_SD_SL_N3cub18CUB_300001_SM_100024ReduceByKeyScanTileStateIilLb1EEESI_SK_llEEEvDpT0__param_6[1],
	.param .align 1 .b8 _ZN6thrust24THRUST_300001_SM_1000_NS8cuda_cub4core6detail13_kernel_agentINS1_15__reduce_by_key16ReduceByKeyAgentINS0_18transform_iteratorI10KeyFunctorNS0_17counting_iteratorImNS0_11use_defaultESA_SA_EESA_SA_EEPiSD_SD_N4cuda3std3__48equal_toImEENSG_4plusIiEEPllEEJSC_SD_SD_SD_SL_N3cub18CUB_300001_SM_100024ReduceByKeyScanTileStateIilLb1EEESI_SK_llEEEvDpT0__param_7[1],
	.param .u64 _ZN6thrust24THRUST_300001_SM_1000_NS8cuda_cub4core6detail13_kernel_agentINS1_15__reduce_by_key16ReduceByKeyAgentINS0_18transform_iteratorI10KeyFunctorNS0_17counting_iteratorImNS0_11use_defaultESA_SA_EESA_SA_EEPiSD_SD_N4cuda3std3__48equal_toImEENSG_4plusIiEEPllEEJSC_SD_SD_SD_SL_N3cub18CUB_300001_SM_100024ReduceByKeyScanTileStateIilLb1EEESI_SK_llEEEvDpT0__param_8,
	.param .u64 _ZN6thrust24THRUST_300001_SM_1000_NS8cuda_cub4core6detail13_kernel_agentINS1_15__reduce_by_key16ReduceByKeyAgentINS0_18transform_iteratorI10KeyFunctorNS0_17counting_iteratorImNS0_11use_defaultESA_SA_EESA_SA_EEPiSD_SD_N4cuda3std3__48equal_toImEENSG_4plusIiEEPllEEJSC_SD_SD_SD_SL_N3cub18CUB_300001_SM_100024ReduceByKeyScanTileStateIilLb1EEESI_SK_llEEEvDpT0__param_9
)
.maxntid 256
{
	.reg .pred 	%p<459>;
	.reg .b32 	%r<1993>;
	.reg .b64 	%rd<992>;

	ld.param.u64 	%rd4, [_ZN6thrust24THRUST_300001_SM_1000_NS8cuda_cub4core6detail13_kernel_agentINS1_15__reduce_by_key16ReduceByKeyAgentINS0_18transform_iteratorI10KeyFunctorNS0_17counting_iteratorImNS0_11use_defaultESA_SA_EESA_SA_EEPiSD_SD_N4cuda3std3__48equal_toImEENSG_4plusIiEEPllEEJSC_SD_SD_SD_SL_N3cub18CUB_300001_SM_100024ReduceByKeyScanTileStateIilLb1EEESI_SK_llEEEvDpT0__param_5];
	ld.param.u64 	%rd5, [_ZN6thrust24THRUST_300001_SM_1000_NS8cuda_cub4core6detail13_kernel_agentINS1_15__reduce_by_key16ReduceByKeyAgentINS0_18transform_iteratorI10KeyFunctorNS0_17counting_iteratorImNS0_11use_defaultESA_SA_EESA_SA_EEPiSD_SD_N4cuda3std3__48equal_toImEENSG_4plusIiEEPllEEJSC_SD_SD_SD_SL_N3cub18CUB_300001_SM_100024ReduceByKeyScanTileStateIilLb1EEESI_SK_llEEEvDpT0__param_0];
	ld.param.u32 	%r1, [_ZN6thrust24THRUST_300001_SM_1000_NS8cuda_cub4core6detail13_kernel_agentINS1_15__reduce_by_key16ReduceByKeyAgentINS0_18transform_iteratorI10KeyFunctorNS0_17counting_iteratorImNS0_11use_defaultESA_SA_EESA_SA_EEPiSD_SD_N4cuda3std3__48equal_toImEENSG_4plusIiEEPllEEJSC_SD_SD_SD_SL_N3cub18CUB_300001_SM_100024ReduceByKeyScanTileStateIilLb1EEESI_SK_llEEEvDpT0__param_0+8];
	ld.param.u64 	%rd276, [_ZN6thrust24THRUST_300001_SM_1000_NS8cuda_cub4core6detail13_kernel_agentINS1_15__reduce_by_key16ReduceByKeyAgentINS0_18transform_iteratorI10KeyFunctorNS0_17counting_iteratorImNS0_11use_defaultESA_SA_EESA_SA_EEPiSD_SD_N4cuda3std3__48equal_toImEENSG_4plusIiEEPllEEJSC_SD_SD_SD_SL_N3cub18CUB_300001_SM_100024ReduceByKeyScanTileStateIilLb1EEESI_SK_llEEEvDpT0__param_1];
	ld.param.u64 	%rd279, [_ZN6thrust24THRUST_300001_SM_1000_NS8cuda_cub4core6detail13_kernel_agentINS1_15__reduce_by_key16ReduceByKeyAgentINS0_18transform_iteratorI10KeyFunctorNS0_17counting_iteratorImNS0_11use_defaultESA_SA_EESA_SA_EEPiSD_SD_N4cuda3std3__48equal_toImEENSG_4plusIiEEPllEEJSC_SD_SD_SD_SL_N3cub18CUB_300001_SM_100024ReduceByKeyScanTileStateIilLb1EEESI_SK_llEEEvDpT0__param_2];
	ld.param.u64 	%rd280, [_ZN6thrust24THRUST_300001_SM_1000_NS8cuda_cub4core6detail13_kernel_agentINS1_15__reduce_by_key16ReduceByKeyAgentINS0_18transform_iteratorI10KeyFunctorNS0_17counting_iteratorImNS0_11use_defaultESA_SA_EESA_SA_EEPiSD_SD_N4cuda3std3__48equal_toImEENSG_4plusIiEEPllEEJSC_SD_SD_SD_SL_N3cub18CUB_300001_SM_100024ReduceByKeyScanTileStateIilLb1EEESI_SK_llEEEvDpT0__param_3];
	ld.param.u64 	%rd277, [_ZN6thrust24THRUST_300001_SM_1000_NS8cuda_cub4core6detail13_kernel_agentINS1_15__reduce_by_key16ReduceByKeyAgentINS0_18transform_iteratorI10KeyFunctorNS0_17counting_iteratorImNS0_11use_defaultESA_SA_EESA_SA_EEPiSD_SD_N4cuda3std3__48equal_toImEENSG_4plusIiEEPllEEJSC_SD_SD_SD_SL_N3cub18CUB_300001_SM_100024ReduceByKeyScanTileStateIilLb1EEESI_SK_llEEEvDpT0__param_4];
	ld.param.u64 	%rd278, [_ZN6thrust24THRUST_300001_SM_1000_NS8cuda_cub4core6detail13_kernel_agentINS1_15__reduce_by_key16ReduceByKeyAgentINS0_18transform_iteratorI10KeyFunctorNS0_17counting_iteratorImNS0_11use_defaultESA_SA_EESA_SA_EEPiSD_SD_N4cuda3std3__48equal_toImEENSG_4plusIiEEPllEEJSC_SD_SD_SD_SL_N3cub18CUB_300001_SM_100024ReduceByKeyScanTileStateIilLb1EEESI_SK_llEEEvDpT0__param_8];
	cvta.to.global.u64 	%rd1, %rd277;
	cvta.to.global.u64 	%rd2, %rd280;
	cvta.to.global.u64 	%rd3, %rd279;
	mov.u32 	%r2, %ctaid.x;
	mul.wide.u32 	%rd6, %r2, 2304;
	sub.s64 	%rd7, %rd278, %rd6;
	setp.lt.s64 	%p12, %rd7, 2305;
	@%p12 bra 	$L__BB3_142;
	setp.ne.s32 	%p279, %r2, 0;
	@%p279 bra 	$L__BB3_52;
	add.s64 	%rd811, %rd5, %rd6;
	mov.u32 	%r3, %tid.x;
	and.b32  	%r1680, %r3, 31;
	and.b32  	%r1681, %r3, 992;
	mul.lo.s32 	%r1682, %r1681, 9;
	or.b32  	%r1683, %r1682, %r1680;
	cvt.u64.u32 	%rd812, %r1683;
	add.s64 	%rd813, %rd811, %rd812;
	shr.u64 	%rd814, %rd813, %r1;
	add.s32 	%r1684, %r1683, 32;
	cvt.u64.u32 	%rd815, %r1684;
	add.s64 	%rd816, %rd811, %rd815;
	shr.u64 	%rd817, %rd816, %r1;
	add.s32 	%r1685, %r1683, 64;
	cvt.u64.u32 	%rd818, %r1685;
	add.s64 	%rd819, %rd811, %rd818;
	shr.u64 	%rd820, %rd819, %r1;
	add.s32 	%r1686, %r1683, 96;
	cvt.u64.u32 	%rd821, %r1686;
	add.s64 	%rd822, %rd811, %rd821;
	shr.u64 	%rd823, %rd822, %r1;
	add.s32 	%r1687, %r1683, 128;
	cvt.u64.u32 	%rd824, %r1687;
	add.s64 	%rd825, %rd811, %rd824;
	shr.u64 	%rd826, %rd825, %r1;
	add.s32 	%r1688, %r1683, 160;
	cvt.u64.u32 	%rd827, %r1688;
	add.s64 	%rd828, %rd811, %rd827;
	shr.u64 	%rd829, %rd828, %r1;
	add.s32 	%r1689, %r1683, 192;
	cvt.u64.u32 	%rd830, %r1689;
	add.s64 	%rd831, %rd811, %rd830;
	shr.u64 	%rd832, %rd831, %r1;
	add.s32 	%r1690, %r1683, 224;
	cvt.u64.u32 	%rd833, %r1690;
	add.s64 	%rd834, %rd811, %rd833;
	shr.u64 	%rd835, %rd834, %r1;
	add.s32 	%r1691, %r1683, 256;
	cvt.u64.u32 	%rd836, %r1691;
	add.s64 	%rd837, %rd811, %rd836;
	shr.u64 	%rd838, %rd837, %r1;
	// begin inline asm
	mov.u32 %r1670, %laneid;
	// end inline asm
	shr.u32 	%r5, %r3, 5;
	mad.lo.s32 	%r1692, %r5, 288, %r1670;
	shl.b32 	%r1693, %r1692, 3;
	mov.u32 	%r1694, _ZN6thrust24THRUST_300001_SM_1000_NS8cuda_cub4core6detail5shmemE;
	add.s32 	%r1695, %r1694, %r1693;
	st.shared.u64 	[%r1695], %rd814;
	st.shared.u64 	[%r1695+256], %rd817;
	st.shared.u64 	[%r1695+512], %rd820;
	st.shared.u64 	[%r1695+768], %rd823;
	st.shared.u64 	[%r1695+1024], %rd826;
	st.shared.u64 	[%r1695+1280], %rd829;
	st.shared.u64 	[%r1695+1536], %rd832;
	st.shared.u64 	[%r1695+1792], %rd835;
	st.shared.u64 	[%r1695+2048], %rd838;
	bar.warp.sync 	-1;
	shl.b32 	%r1696, %r1670, 3;
	add.s32 	%r1697, %r1692, %r1696;
	shl.b32 	%r1698, %r1670, 6;
	add.s32 	%r1699, %r1695, %r1698;
	ld.shared.u64 	%rd8, [%r1699];
	ld.shared.u64 	%rd9, [%r1699+8];
	ld.shared.u64 	%rd10, [%r1699+16];
	ld.shared.u64 	%rd11, [%r1699+24];
	ld.shared.u64 	%rd12, [%r1699+32];
	ld.shared.u64 	%rd13, [%r1699+40];
	ld.shared.u64 	%rd14, [%r1699+48];
	ld.shared.u64 	%rd15, [%r1699+56];
	ld.shared.u64 	%rd16, [%r1699+64];
	bar.sync 	0;
	add.s64 	%rd839, %rd6, %rd812;
	shl.b64 	%rd840, %rd839, 2;
	add.s64 	%rd800, %rd276, %rd840;
	// begin inline asm
	ld.global.nc.u32 %r1671, [%rd800];
	// end inline asm
	add.s64 	%rd801, %rd800, 128;
	// begin inline asm
	ld.global.nc.u32 %r1672, [%rd801];
	// end inline asm
	add.s64 	%rd802, %rd800, 256;
	// begin inline asm
	ld.global.nc.u32 %r1673, [%rd802];
	// end inline asm
	add.s64 	%rd803, %rd800, 384;
	// begin inline asm
	ld.global.nc.u32 %r1674, [%rd803];
	// end inline asm
	add.s64 	%rd804, %rd800, 512;
	// begin inline asm
	ld.global.nc.u32 %r1675, [%rd804];
	// end inline asm
	add.s64 	%rd805, %rd800, 640;
	// begin inline asm
	ld.global.nc.u32 %r1676, [%rd805];
	// end inline asm
	add.s64 	%rd806, %rd800, 768;
	// begin inline asm
	ld.global.nc.u32 %r1677, [%rd806];
	// end inline asm
	add.s64 	%rd807, %rd800, 896;
	// begin inline asm
	ld.global.nc.u32 %r1678, [%rd807];
	// end inline asm
	add.s64 	%rd808, %rd800, 1024;
	// begin inline asm
	ld.global.nc.u32 %r1679, [%rd808];
	// end inline asm
	shl.b32 	%r1700, %r1692, 2;
	sub.s32 	%r1701, %r1695, %r1700;
	st.shared.u32 	[%r1701], %r1671;
	st.shared.u32 	[%r1701+128], %r1672;
	st.shared.u32 	[%r1701+256], %r1673;
	st.shared.u32 	[%r1701+384], %r1674;
	st.shared.u32 	[%r1701+512], %r1675;
	st.shared.u32 	[%r1701+640], %r1676;
	st.shared.u32 	[%r1701+768], %r1677;
	st.shared.u32 	[%r1701+896], %r1678;
	st.shared.u32 	[%r1701+1024], %r1679;
	bar.warp.sync 	-1;
	shl.b32 	%r1702, %r1697, 2;
	sub.s32 	%r1703, %r1699, %r1702;
	ld.shared.u32 	%r6, [%r1703];
	ld.shared.u32 	%r7, [%r1703+4];
	ld.shared.u32 	%r8, [%r1703+8];
	ld.shared.u32 	%r9, [%r1703+12];
	ld.shared.u32 	%r10, [%r1703+16];
	ld.shared.u32 	%r11, [%r1703+20];
	ld.shared.u32 	%r12, [%r1703+24];
	ld.shared.u32 	%r13, [%r1703+28];
	ld.shared.u32 	%r14, [%r1703+32];
	bar.sync 	0;
	shl.b32 	%r1704, %r3, 3;
	add.s32 	%r1705, %r1694, %r1704;
	add.s32 	%r15, %r1705, 2264;
	st.shared.u64 	[%r1705+2264], %rd16;
	bar.sync 	0;
	setp.eq.s32 	%p389, %r3, 0;
	mov.b64 	%rd936, 0;
	@%p389 bra 	$L__BB3_4;
	ld.shared.u64 	%rd937, [%r15+-8];
	setp.ne.s64 	%p390, %rd937, %rd8;
	selp.u64 	%rd936, 1, 0, %p390;
$L__BB3_4:
	setp.ne.s64 	%p391, %rd8, %rd9;
	selp.u64 	%rd841, 1, 0, %p391;
	setp.ne.s64 	%p392, %rd9, %rd10;
	selp.u64 	%rd842, 1, 0, %p392;
	setp.ne.s64 	%p393, %rd10, %rd11;
	selp.u64 	%rd843, 1, 0, %p393;
	setp.ne.s64 	%p394, %rd11, %rd12;
	selp.u64 	%rd844, 1, 0, %p394;
	setp.ne.s64 	%p395, %rd12, %rd13;
	selp.u64 	%rd845, 1, 0, %p395;
	setp.ne.s64 	%p396, %rd13, %rd14;
	selp.u64 	%rd846, 1, 0, %p396;
	setp.ne.s64 	%p397, %rd14, %rd15;
	selp.u64 	%rd847, 1, 0, %p397;
	setp.ne.s64 	%p398, %rd15, %rd16;
	selp.u64 	%rd848, 1, 0, %p398;
	add.s64 	%rd21, %rd936, %rd841;
	selp.b32 	%r1826, 0, %r6, %p391;
	add.s32 	%r1827, %r7, %r1826;
	add.s64 	%rd22, %rd21, %rd842;
	selp.b32 	%r1828, 0, %r1827, %p392;
	add.s32 	%r1829, %r8, %r1828;
	add.s64 	%rd23, %rd22, %rd843;
	selp.b32 	%r1830, 0, %r1829, %p393;
	add.s32 	%r1831, %r9, %r1830;
	add.s64 	%rd24, %rd23, %rd844;
	selp.b32 	%r1832, 0, %r1831, %p394;
	add.s32 	%r1833, %r10, %r1832;
	add.s64 	%rd25, %rd24, %rd845;
	selp.b32 	%r1834, 0, %r1833, %p395;
	add.s32 	%r1835, %r11, %r1834;
	add.s64 	%rd26, %rd25, %rd846;
	selp.b32 	%r1836, 0, %r1835, %p396;
	add.s32 	%r1837, %r12, %r1836;
	add.s64 	%rd27, %rd26, %rd847;
	selp.b32 	%r1838, 0, %r1837, %p397;
	add.s32 	%r1839, %r13, %r1838;
	add.s64 	%rd849, %rd27, %rd848;
	mov.b64 	{%r1707, %r1712}, %rd849;
	selp.b32 	%r1840, 0, %r1839, %p398;
	add.s32 	%r1717, %r14, %r1840;
	mov.b32 	%r1823, 1;
	mov.b32 	%r1824, 0;
	mov.b32 	%r1825, -1;
	// begin inline asm
	shfl.sync.up.b32 %r1706, %r1707, %r1823, %r1824, %r1825;
	// end inline asm
	// begin inline asm
	shfl.sync.up.b32 %r1711, %r1712, %r1823, %r1824, %r1825;
	// end inline asm
	mov.b64 	%rd850, {%r1706, %r1711};
	// begin inline asm
	shfl.sync.up.b32 %r1716, %r1717, %r1823, %r1824, %r1825;
	// end inline asm
	// begin inline asm
	shfl.sync.up.b32 %r1721, %r1722, %r1823, %r1824, %r1825;
	// end inline asm
	setp.eq.s64 	%p399, %rd849, 0;
	selp.b32 	%r1841, %r1716, 0, %p399;
	setp.lt.s32 	%p400, %r1670, 1;
	selp.b64 	%rd851, 0, %rd850, %p400;
	add.s64 	%rd852, %rd851, %rd849;
	mov.b64 	{%r1727, %r1732}, %rd852;
	selp.b32 	%r1842, 0, %r1841, %p400;
	add.s32 	%r1737, %r1842, %r1717;
	mov.b32 	%r1743, 2;
	// begin inline asm
	shfl.sync.up.b32 %r1726, %r1727, %r1743, %r1824, %r1825;
	// end inline asm
	// begin inline asm
	shfl.sync.up.b32 %r1731, %r1732, %r1743, %r1824, %r1825;
	// end inline asm
	mov.b64 	%rd853, {%r1726, %r1731};
	// begin inline asm
	shfl.sync.up.b32 %r1736, %r1737, %r1743, %r1824, %r1825;
	// end inline asm
	// begin inline asm
	shfl.sync.up.b32 %r1741, %r1742, %r1743, %r1824, %r1825;
	// end inline asm
	setp.eq.s64 	%p401, %rd852, 0;
	selp.b32 	%r1843, %r1736, 0, %p401;
	setp.lt.s32 	%p402, %r1670, 2;
	selp.b64 	%rd854, 0, %rd853, %p402;
	add.s64 	%rd855, %rd854, %rd852;
	mov.b64 	{%r1747, %r1752}, %rd855;
	selp.b32 	%r1844, 0, %r1843, %p402;
	add.s32 	%r1757, %r1844, %r1737;
	mov.b32 	%r1763, 4;
	// begin inline asm
	shfl.sync.up.b32 %r1746, %r1747, %r1763, %r1824, %r1825;
	// end inline asm
	// begin inline asm
	shfl.sync.up.b32 %r1751, %r1752, %r1763, %r1824, %r1825;
	// end inline asm
	mov.b64 	%rd856, {%r1746, %r1751};
	// begin inline asm
	shfl.sync.up.b32 %r1756, %r1757, %r1763, %r1824, %r1825;
	// end inline asm
	// begin inline asm
	shfl.sync.up.b32 %r1761, %r1762, %r1763, %r1824, %r1825;
	// end inline asm
	setp.eq.s64 	%p403, %rd855, 0;
	selp.b32 	%r1845, %r1756, 0, %p403;
	setp.lt.s32 	%p404, %r1670, 4;
	selp.b64 	%rd857, 0, %rd856, %p404;
	add.s64 	%rd858, %rd857, %rd855;
	mov.b64 	{%r1767, %r1772}, %rd858;
	selp.b32 	%r1846, 0, %r1845, %p404;
	add.s32 	%r1777, %r1846, %r1757;
	mov.b32 	%r1783, 8;
	// begin inline asm
	shfl.sync.up.b32 %r1766, %r1767, %r1783, %r1824, %r1825;
	// end inline asm
	// begin inline asm
	shfl.sync.up.b32 %r1771, %r1772, %r1783, %r1824, %r1825;
	// end inline asm
	mov.b64 	%rd859, {%r1766, %r1771};
	// begin inline asm
	shfl.sync.up.b32 %r1776, %r1777, %r1783, %r1824, %r1825;
	// end inline asm
	// begin inline asm
	shfl.sync.up.b32 %r1781, %r1782, %r1783, %r1824, %r1825;
	// end inline asm
	setp.eq.s64 	%p405, %rd858, 0;
	selp.b32 	%r1847, %r1776, 0, %p405;
	setp.lt.s32 	%p406, %r1670, 8;
	selp.b64 	%rd860, 0, %rd859, %p406;
	add.s64 	%rd861, %rd860, %rd858;
	mov.b64 	{%r1787, %r1792}, %rd861;
	selp.b32 	%r1848, 0, %r1847, %p406;
	add.s32 	%r1797, %r1848, %r1777;
	mov.b32 	%r1803, 16;
	// begin inline asm
	shfl.sync.up.b32 %r1786, %r1787, %r1803, %r1824, %r1825;
	// end inline asm
	// begin inline asm
	shfl.sync.up.b32 %r1791, %r1792, %r1803, %r1824, %r1825;
	// end inline asm
	mov.b64 	%rd862, {%r1786, %r1791};
	// begin inline asm
	shfl.sync.up.b32 %r1796, %r1797, %r1803, %r1824, %r1825;
	// end inline asm
	// begin inline asm
	shfl.sync.up.b32 %r1801, %r1802, %r1803, %r1824, %r1825;
	// end inline asm
	setp.eq.s64 	%p407, %rd861, 0;
	selp.b32 	%r1849, %r1796, 0, %p407;
	setp.lt.s32 	%p408, %r1670, 16;
	selp.b64 	%rd863, 0, %rd862, %p408;
	add.s64 	%rd28, %rd863, %rd861;
	mov.b64 	{%r1807, %r1812}, %rd28;
	selp.b32 	%r1850, 0, %r1849, %p408;
	add.s32 	%r1817, %r1850, %r1797;
	// begin inline asm
	shfl.sync.up.b32 %r1806, %r1807, %r1823, %r1824, %r1825;
	// end inline asm
	// begin inline asm
	shfl.sync.up.b32 %r1811, %r1812, %r1823, %r1824, %r1825;
	// end inline asm
	// begin inline asm
	shfl.sync.up.b32 %r1816, %r1817, %r1823, %r1824, %r1825;
	// end inline asm
	// begin inline asm
	shfl.sync.up.b32 %r1821, %r1822, %r1823, %r1824, %r1825;
	// end inline asm
	setp.ne.s32 	%p409, %r1670, 31;
	@%p409 bra 	$L__BB3_6;
	shl.b32 	%r1851, %r5, 4;
	mov.u32 	%r1852, _ZN6thrust24THRUST_300001_SM_1000_NS8cuda_cub4core6detail5shmemE;
	add.s32 	%r1853, %r1852, %r1851;
	st.shared.u64 	[%r1853], %rd28;
	st.shared.u32 	[%r1853+8], %r1817;
$L__BB3_6:
	mov.b64 	%rd864, {%r1806, %r1811};
	setp.ne.s64 	%p410, %rd14, %rd15;
	setp.ne.s64 	%p411, %rd13, %rd14;
	setp.ne.s64 	%p412, %rd12, %rd13;
	setp.ne.s64 	%p413, %rd11, %rd12;
	setp.ne.s64 	%p414, %rd10, %rd11;
	setp.ne.s64 	%p415, %rd9, %rd10;
	setp.ne.s64 	%p416, %rd8, %rd9;
	setp.ne.s32 	%p417, %r3, 0;
	bar.sync 	0;
	ld.shared.u64 	%rd865, [_ZN6thrust24THRUST_300001_SM_1000_NS8cuda_cub4core6detail5shmemE];
	ld.shared.u32 	%r1854, [_ZN6thrust24THRUST_300001_SM_1000_NS8cuda_cub4core6detail5shmemE+8];
	ld.shared.u64 	%rd866, [_ZN6thrust24THRUST_300001_SM_1000_NS8cuda_cub4core6detail5shmemE+16];
	ld.shared.u32 	%r1855, [_ZN6thrust24THRUST_300001_SM_1000_NS8cuda_cub4core6detail5shmemE+24];
	add.s64 	%rd867, %rd866, %rd865;
	setp.eq.s64 	%p418, %rd866, 0;
	selp.b32 	%r1856, %r1854, 0, %p418;
	add.s32 	%r1857, %r1856, %r1855;
	setp.eq.s32 	%p419, %r5, 2;
	selp.b64 	%rd868, %rd867, %rd865, %p419;
	selp.b32 	%r1858, %r1857, %r1854, %p419;
	ld.shared.u64 	%rd869, [_ZN6thrust24THRUST_300001_SM_1000_NS8cuda_cub4core6detail5shmemE+32];
	ld.shared.u32 	%r1859, [_ZN6thrust24THRUST_300001_SM_1000_NS8cuda_cub4core6detail5shmemE+40];
	add.s64 	%rd870, %rd869, %rd867;
	setp.eq.s64 	%p420, %rd869, 0;
	selp.b32 	%r1860, %r1857, 0, %p420;
	add.s32 	%r1861, %r1860, %r1859;
	setp.eq.s32 	%p421, %r5, 3;
	selp.b64 	%rd871, %rd870, %rd868, %p421;
	selp.b32 	%r1862, %r1861, %r1858, %p421;
	ld.shared.u64 	%rd872, [_ZN6thrust24THRUST_300001_SM_1000_NS8cuda_cub4core6detail5shmemE+48];
	ld.shared.u32 	%r1863, [_ZN6thrust24THRUST_300001_SM_1000_NS8cuda_cub4core6detail5shmemE+56];
	add.s64 	%rd873, %rd872, %rd870;
	setp.eq.s64 	%p422, %rd872, 0;
	selp.b32 	%r1864, %r1861, 0, %p422;
	add.s32 	%r1865, %r1864, %r1863;
	setp.eq.s32 	%p423, %r5, 4;
	selp.b64 	%rd874, %rd873, %rd871, %p423;
	selp.b32 	%r1866, %r1865, %r1862, %p423;
	ld.shared.u64 	%rd875, [_ZN6thrust24THRUST_300001_SM_1000_NS8cuda_cub4core6detail5shmemE+64];
	ld.shared.u32 	%r1867, [_ZN6thrust24THRUST_300001_SM_1000_NS8cuda_cub4core6detail5shmemE+72];
	add.s64 	%rd876, %rd875, %rd873;
	setp.eq.s64 	%p424, %rd875, 0;
	selp.b32 	%r1868, %r1865, 0, %p424;
	add.s32 	%r1869, %r1868, %r1867;
	setp.eq.s32 	%p425, %r5, 5;
	selp.b64 	%rd877, %rd876, %rd874, %p425;
	selp.b32 	%r1870, %r1869, %r1866, %p425;
	ld.shared.u64 	%rd878, [_ZN6thrust24THRUST_300001_SM_1000_NS8cuda_cub4core6detail5shmemE+80];
	ld.shared.u32 	%r1871, [_ZN6thrust24THRUST_300001_SM_1000_NS8cuda_cub4core6detail5shmemE+88];
	add.s64 	%rd879, %rd878, %rd876;
	setp.eq.s64 	%p426, %rd878, 0;
	selp.b32 	%r1872, %r1869, 0, %p426;
	add.s32 	%r1873, %r1872, %r1871;
	setp.eq.s32 	%p427, %r5, 6;
	selp.b64 	%rd880, %rd879, %rd877, %p427;
	selp.b32 	%r1874, %r1873, %r1870, %p427;
	ld.shared.u64 	%rd881, [_ZN6thrust24THRUST_300001_SM_1000_NS8cuda_cub4core6detail5shmemE+96];
	ld.shared.u32 	%r1875, [_ZN6thrust24THRUST_300001_SM_1000_NS8cuda_cub4core6detail5shmemE+104];
	add.s64 	%rd882, %rd881, %rd879;
	setp.eq.s64 	%p428, %rd881, 0;
	selp.b32 	%r1876, %r1873, 0, %p428;
	add.s32 	%r1877, %r1876, %r1875;
	setp.eq.s32 	%p429, %r5, 7;
	selp.b64 	%rd883, %rd882, %rd880, %p429;
	selp.b32 	%r1878, %r1877, %r1874, %p429;
	ld.shared.u64 	%rd884, [_ZN6thrust24THRUST_300001_SM_1000_NS8cuda_cub4core6detail5shmemE+112];
	ld.shared.u32 	%r1879, [_ZN6thrust24THRUST_300001_SM_1000_NS8cuda_cub4core6detail5shmemE+120];
	add.s64 	%rd29, %rd884, %rd882;
	setp.eq.s64 	%p430, %rd884, 0;
	selp.b32 	%r1880, %r1877, 0, %p430;
	add.s32 	%r20, %r1880, %r1879;
	setp.lt.u32 	%p431, %r3, 32;
	selp.b64 	%rd885, 0, %rd883, %p431;
	selp.b32 	%r1881, 0, %r1878, %p431;
	setp.eq.s64 	%p432, %rd864, 0;
	selp.b32 	%r1882, %r1881, 0, %p432;
	add.s32 	%r1883, %r1882, %r1816;
	setp.eq.s32 	%p433, %r1670, 0;
	selp.b32 	%r21, %r1881, %r1883, %p433;
	selp.b64 	%rd886, 0, %rd864, %p433;
	add.s64 	%rd30, %rd885, %rd886;
	add.s64 	%rd31, %rd30, %rd936;
	setp.eq.s64 	%p434, %rd936, 0;
	selp.b32 	%r1884, %r21, 0, %p434;
	add.s32 	%r22, %r1884, %r6;
	add.s64 	%rd32, %rd21, %rd30;
	selp.b32 	%r1885, 0, %r22, %p416;
	add.s32 	%r23, %r7, %r1885;
	add.s64 	%rd33, %rd22, %rd30;
	selp.b32 	%r1886, 0, %r23, %p415;
	add.s32 	%r24, %r8, %r1886;
	add.s64 	%rd34, %rd23, %rd30;
	selp.b32 	%r1887, 0, %r24, %p414;
	add.s32 	%r25, %r9, %r1887;
	add.s64 	%rd35, %rd24, %rd30;
	selp.b32 	%r1888, 0, %r25, %p413;
	add.s32 	%r26, %r10, %r1888;
	add.s64 	%rd36, %rd25, %rd30;
	selp.b32 	%r1889, 0, %r26, %p412;
	add.s32 	%r27, %r11, %r1889;
	add.s64 	%rd37, %rd26, %rd30;
	selp.b32 	%r1890, 0, %r27, %p411;
	add.s32 	%r28, %r12, %r1890;
	add.s64 	%rd38, %rd27, %rd30;
	selp.b32 	%r1891, 0, %r28, %p410;
	add.s32 	%r29, %r13, %r1891;
	@%p417 bra 	$L__BB3_8;
	mov.b32 	%r1892, 101;
	mov.b64 	%rd888, {%r20, %r1892};
	add.s64 	%rd887, %rd4, 512;
	// begin inline asm
	st.relaxed.gpu.v2.u64 [%rd887], {%rd888, %rd29};
	// end inline asm
$L__BB3_8:
	setp.lt.s64 	%p435, %rd29, 257;
	@%p435 bra 	$L__BB3_34;
	bar.sync 	0;
	@%p434 bra 	$L__BB3_11;
	cvt.u32.u64 	%r1893, %rd30;
	shl.b32 	%r1894, %r1893, 4;
	mov.u32 	%r1895, _ZN6thrust24THRUST_300001_SM_1000_NS8cuda_cub4core6detail5shmemE;
	add.s32 	%r1896, %r1895, %r1894;
	st.shared.u64 	[%r1896], %rd937;
	st.shared.u32 	[%r1896+8], %r21;
$L__BB3_11:
	setp.eq.s64 	%p446, %rd8, %rd9;
	@%p446 bra 	$L__BB3_13;
	cvt.u32.u64 	%r1897, %rd31;
	shl.b32 	%r1898, %r1897, 4;
	mov.u32 	%r1899, _ZN6thrust24THRUST_300001_SM_1000_NS8cuda_cub4core6detail5shmemE;
	add.s32 	%r1900, %r1899, %r1898;
	st.shared.u64 	[%r1900], %rd8;
	st.shared.u32 	[%r1900+8], %r22;
$L__BB3_13:
	setp.eq.s64 	%p447, %rd9, %rd10;
	@%p447 bra 	$L__BB3_15;
	cvt.u32.u64 	%r1901, %rd32;
	shl.b32 	%r1902, %r1901, 4;
	mov.u32 	%r1903, _ZN6thrust24THRUST_300001_SM_1000_NS8cuda_cub4core6detail5shmemE;
	add.s32 	%r1904, %r1903, %r1902;
	st.shared.u64 	[%r1904], %rd9;
	st.shared.u32 	[%r1904+8], %r23;
$L__BB3_15:
	setp.eq.s64 	%p448, %rd10, %rd11;
	@%p448 bra 	$L__BB3_17;
	cvt.u32.u64 	%r1905, %rd33;
	shl.b32 	%r1906, %r1905, 4;
	mov.u32 	%r1907, _ZN6thrust24THRUST_300001_SM_1000_NS8cuda_cub4core6detail5shmemE;
	add.s32 	%r1908, %r1907, %r1906;
	st.shared.u64 	[%r1908], %rd10;
	st.shared.u32 	[%r1908+8], %r24;
$L__BB3_17:
	setp.eq.s64 	%p449, %rd11, %rd12;
	@%p449 bra 	$L__BB3_19;
	cvt.u32.u64 	%r1909, %rd34;
	shl.b32 	%r1910, %r1909, 4;
	mov.u32 	%r1911, _ZN6thrust24THRUST_300001_SM_1000_NS8cuda_cub4core6detail5shmemE;
	add.s32 	%r1912, %r1911, %r1910;
	st.shared.u64 	[%r1912], %rd11;
	st.shared.u32 	[%r1912+8], %r25;
$L__BB3_19:
	setp.eq.s64 	%p450, %rd12, %rd13;
	@%p450 bra 	$L__BB3_21;
	cvt.u32.u64 	%r1913, %rd35;
	shl.b32 	%r1914, %r1913, 4;
	mov.u32 	%r1915, _ZN6thrust24THRUST_300001_SM_1000_NS8cuda_cub4core6detail5shmemE;
	add.s32 	%r1916, %r1915, %r1914;
	st.shared.u64 	[%r1916], %rd12;
	st.shared.u32 	[%r1916+8], %r26;
$L__BB3_21:
	setp.eq.s64 	%p451, %rd13, %rd14;
	@%p451 bra 	$L__BB3_23;
	cvt.u32.u64 	%r1917, %rd36;
	shl.b32 	%r1918, %r1917, 4;
	mov.u32 	%r1919, _ZN6thrust24THRUST_300001_SM_1000_NS8cuda_cub4core6detail5shmemE;
	add.s32 	%r1920, %r1919, %r1918;
	st.shared.u64 	[%r1920], %rd13;
	st.shared.u32 	[%r1920+8], %r27;
$L__BB3_23:
	setp.eq.s64 	%p452, %rd14, %rd15;
	@%p452 bra 	$L__BB3_25;
	cvt.u32.u64 	%r1921, %rd37;
	shl.b32 	%r1922, %r1921, 4;
	mov.u32 	%r1923, _ZN6thrust24THRUST_300001_SM_1000_NS8cuda_cub4core6detail5shmemE;
	add.s32 	%r1924, %r1923, %r1922;
	st.shared.u64 	[%r1924], %rd14;
	st.shared.u32 	[%r1924+8], %r28;
$L__BB3_25:
	setp.eq.s64 	%p453, %rd15, %rd16;
	@%p453 bra 	$L__BB3_27;
	cvt.u32.u64 	%r1925, %rd38;
	shl.b32 	%r1926, %r1925, 4;
	mov.u32 	%r1927, _ZN6thrust24THRUST_300001_SM_1000_NS8cuda_cub4core6detail5shmemE;
	add.s32 	%r1928, %r1927, %r1926;
	st.shared.u64 	[%r1928], %rd15;
	st.shared.u32 	[%r1928+8], %r29;
$L__BB3_27:
	bar.sync 	0;
	cvt.u64.u32 	%rd942, %r3;
	setp.le.u64 	%p454, %rd29, %rd942;
	@%p454 bra 	$L__BB3_326;
	not.b64 	%rd917, %rd942;
	add.s64 	%rd40, %rd29, %rd917;
	shr.u64 	%rd918, %rd40, 8;
	add.s64 	%rd919, %rd918, 1;
	and.b64  	%rd938, %rd919, 3;
	and.b64  	%rd920, %rd40, 768;
	setp.eq.s64 	%p455, %rd920, 768;
	@%p455 bra 	$L__BB3_31;
	shl.b64 	%rd921, %rd942, 2;
	add.s64 	%rd940, %rd2, %rd921;
	add.s64 	%rd939, %rd3, %rd921;
	shl.b32 	%r1929, %r3, 4;
	mov.u32 	%r1930, _ZN6thrust24THRUST_300001_SM_1000_NS8cuda_cub4core6detail5shmemE;
	add.s32 	%r1931, %r1929, %r1930;
	add.s32 	%r1941, %r1931, 8;
	shl.b64 	%rd922, %rd938, 8;
	add.s64 	%rd942, %rd922, %rd942;
$L__BB3_30:
	.pragma "nounroll";
	ld.shared.u64 	%rd923, [%r1941+-8];
	ld.shared.u32 	%r1932, [%r1941];
	st.global.u32 	[%rd939], %rd923;
	st.global.u32 	[%rd940], %r1932;
	add.s64 	%rd940, %rd940, 1024;
	add.s64 	%rd939, %rd939, 1024;
	add.s32 	%r1941, %r1941, 4096;
	add.s64 	%rd938, %rd938, -1;
	setp.ne.s64 	%p456, %rd938, 0;
	@%p456 bra 	$L__BB3_30;
$L__BB3_31:
	setp.lt.u64 	%p457, %rd40, 768;
	@%p457 bra 	$L__BB3_326;
	mov.u32 	%r1935, _ZN6thrust24THRUST_300001_SM_1000_NS8cuda_cub4core6detail5shmemE;
$L__BB3_33:
	cvt.u32.u64 	%r1933, %rd942;
	shl.b32 	%r1934, %r1933, 4;
	add.s32 	%r1936, %r1935, %r1934;
	ld.shared.u64 	%rd924, [%r1936];
	ld.shared.u32 	%r1937, [%r1936+8];
	shl.b64 	%rd925, %rd942, 2;
	add.s64 	%rd926, %rd3, %rd925;
	st.global.u32 	[%rd926], %rd924;
	add.s64 	%rd927, %rd2, %rd925;
	st.global.u32 	[%rd927], %r1937;
	ld.shared.u64 	%rd928, [%r1936+4096];
	ld.shared.u32 	%r1938, [%r1936+4104];
	and.b64  	%rd929, %rd925, 17179869180;
	add.s64 	%rd930, %rd3, %rd929;
	st.global.u32 	[%rd930+1024], %rd928;
	add.s64 	%rd931, %rd2, %rd929;
	st.global.u32 	[%rd931+1024], %r1938;
	ld.shared.u64 	%rd932, [%r1936+8192];
	ld.shared.u32 	%r1939, [%r1936+8200];
	st.global.u32 	[%rd930+2048], %rd932;
	st.global.u32 	[%rd931+2048], %r1939;
	ld.shared.u64 	%rd933, [%r1936+12288];
	ld.shared.u32 	%r1940, [%r1936+12296];
	st.global.u32 	[%rd930+3072], %rd933;
	st.global.u32 	[%rd931+3072], %r1940;
	add.s64 	%rd934, %rd942, 1024;
	and.b64  	%rd942, %rd934, 4294967295;
	setp.gt.u64 	%p458, %rd29, %rd942;
	@%p458 bra 	$L__BB3_33;
	bra.uni 	$L__BB3_326;
$L__BB3_34:
	@%p434 bra 	$L__BB3_36;
	shl.b64 	%rd890, %rd30, 2;
	add.s64 	%rd891, %rd3, %rd890;
	st.global.u32 	[%rd891], %rd937;
	add.s64 	%rd892, %rd2, %rd890;
	st.global.u32 	[%rd892], %r21;
$L__BB3_36:
	setp.eq.s64 	%p437, %rd8, %rd9;
	@%p437 bra 	$L__BB3_38;
	shl.b64 	%rd893, %rd31, 2;
	add.s64 	%rd894, %rd3, %rd893;
	st.global.u32 	[%rd894], %rd8;
	add.s64 	%rd895, %rd2, %rd893;
	st.global.u32 	[%rd895], %r22;
$L__BB3_38:
	setp.eq.s64 	%p438, %rd9, %rd10;
	@%p438 bra 	$L__BB3_40;
	shl.b64 	%rd896, %rd32, 2;
	add.s64 	%rd897, %rd3, %rd896;
	st.global.u32 	[%rd897], %rd9;
	add.s64 	%rd898, %rd2, %rd896;
	st.global.u32 	[%rd898], %r23;
$L__BB3_40:
	setp.eq.s64 	%p439, %rd10, %rd11;
	@%p439 bra 	$L__BB3_42;
	shl.b64 	%rd899, %rd33, 2;
	add.s64 	%rd900, %rd3, %rd899;
	st.global.u32 	[%rd900], %rd10;
	add.s64 	%rd901, %rd2, %rd899;
	st.global.u32 	[%rd901], %r24;
$L__BB3_42:
	setp.eq.s64 	%p440, %rd11, %rd12;
	@%p440 bra 	$L__BB3_44;
	shl.b64 	%rd902, %rd34, 2;
	add.s64 	%rd903, %rd3, %rd902;
	st.global.u32 	[%rd903], %rd11;
	add.s64 	%rd904, %rd2, %rd902;
	st.global.u32 	[%rd904], %r25;
$L__BB3_44:
	setp.eq.s64 	%p441, %rd12, %rd13;
	@%p441 bra 	$L__BB3_46;
	shl.b64 	%rd905, %rd35, 2;
	add.s64 	%rd906, %rd3, %rd905;
	st.global.u32 	[%rd906], %rd12;
	add.s64 	%rd907, %rd2, %rd905;
	st.global.u32 	[%rd907], %r26;
$L__BB3_46:
	setp.eq.s64 	%p442, %rd13, %rd14;
	@%p442 bra 	$L__BB3_48;
	shl.b64 	%rd908, %rd36, 2;
	add.s64 	%rd909, %rd3, %rd908;
	st.global.u32 	[%rd909], %rd13;
	add.s64 	%rd910, %rd2, %rd908;
	st.global.u32 	[%rd910], %r27;
$L__BB3_48:
	setp.eq.s64 	%p443, %rd14, %rd15;
	@%p443 bra 	$L__BB3_50;
	shl.b64 	%rd911, %rd37, 2;
	add.s64 	%rd912, %rd3, %rd911;
	st.global.u32 	[%rd912], %rd14;
	add.s64 	%rd913, %rd2, %rd911;
	st.global.u32 	[%rd913], %r28;
$L__BB3_50:
	setp.eq.s64 	%p444, %rd15, %rd16;
	@%p444 bra 	$L__BB3_326;
	shl.b64 	%rd914, %rd38, 2;
	add.s64 	%rd915, %rd3, %rd914;
	st.global.u32 	[%rd915], %rd15;
	add.s64 	%rd916, %rd2, %rd914;
	st.global.u32 	[%rd916], %r29;
	bra.uni 	$L__BB3_326;
$L__BB3_52:
	add.s64 	%rd54, %rd5, %rd6;
	mov.u32 	%r33, %tid.x;
	and.b32  	%r1149, %r33, 31;
	and.b32  	%r1150, %r33, 992;
	mul.lo.s32 	%r1151, %r1150, 9;
	or.b32  	%r1152, %r1151, %r1149;
	cvt.u64.u32 	%rd55, %r1;
	cvt.u64.u32 	%rd56, %r1152;
	add.s64 	%rd642, %rd54, %rd56;
	shr.u64 	%rd643, %rd642, %r1;
	add.s32 	%r1153, %r1152, 32;
	cvt.u64.u32 	%rd644, %r1153;
	add.s64 	%rd645, %rd54, %rd644;
	shr.u64 	%rd646, %rd645, %r1;
	add.s32 	%r1154, %r1152, 64;
	cvt.u64.u32 	%rd647, %r1154;
	add.s64 	%rd648, %rd54, %rd647;
	shr.u64 	%rd649, %rd648, %r1;
	add.s32 	%r1155, %r1152, 96;
	cvt.u64.u32 	%rd650, %r1155;
	add.s64 	%rd651, %rd54, %rd650;
	shr.u64 	%rd652, %rd651, %r1;
	add.s32 	%r1156, %r1152, 128;
	cvt.u64.u32 	%rd653, %r1156;
	add.s64 	%rd654, %rd54, %rd653;
	shr.u64 	%rd655, %rd654, %r1;
	add.s32 	%r1157, %r1152, 160;
	cvt.u64.u32 	%rd656, %r1157;
	add.s64 	%rd657, %rd54, %rd656;
	shr.u64 	%rd658, %rd657, %r1;
	add.s32 	%r1158, %r1152, 192;
	cvt.u64.u32 	%rd659, %r1158;
	add.s64 	%rd660, %rd54, %rd659;
	shr.u64 	%rd661, %rd660, %r1;
	add.s32 	%r1159, %r1152, 224;
	cvt.u64.u32 	%rd662, %r1159;
	add.s64 	%rd663, %rd54, %rd662;
	shr.u64 	%rd664, %rd663, %r1;
	add.s32 	%r1160, %r1152, 256;
	cvt.u64.u32 	%rd665, %r1160;
	add.s64 	%rd666, %rd54, %rd665;
	shr.u64 	%rd667, %rd666, %r1;
	// begin inline asm
	mov.u32 %r1148, %laneid;
	// end inline asm
	shr.u32 	%r35, %r33, 5;
	mad.lo.s32 	%r36, %r35, 288, %r1148;
	shl.b32 	%r1161, %r36, 3;
	mov.u32 	%r1162, _ZN6thrust24THRUST_300001_SM_1000_NS8cuda_cub4core6detail5shmemE;
	add.s32 	%r37, %r1162, %r1161;
	st.shared.u64 	[%r37], %rd643;
	st.shared.u64 	[%r37+256], %rd646;
	st.shared.u64 	[%r37+512], %rd649;
	st.shared.u64 	[%r37+768], %rd652;
	st.shared.u64 	[%r37+1024], %rd655;
	st.shared.u64 	[%r37+1280], %rd658;
	st.shared.u64 	[%r37+1536], %rd661;
	st.shared.u64 	[%r37+1792], %rd664;
	st.shared.u64 	[%r37+2048], %rd667;
	bar.warp.sync 	-1;
	shl.b32 	%r38, %r1148, 3;
	shl.b32 	%r1163, %r1148, 6;
	add.s32 	%r39, %r37, %r1163;
	ld.shared.u64 	%rd57, [%r39];
	ld.shared.u64 	%rd58, [%r39+8];
	ld.shared.u64 	%rd59, [%r39+16];
	ld.shared.u64 	%rd60, [%r39+24];
	ld.shared.u64 	%rd61, [%r39+32];
	ld.shared.u64 	%rd62, [%r39+40];
	ld.shared.u64 	%rd63, [%r39+48];
	ld.shared.u64 	%rd64, [%r39+56];
	ld.shared.u64 	%rd65, [%r39+64];
	setp.ne.s32 	%p280, %r33, 0;
	mov.b64 	%rd944, 0;
	@%p280 bra 	$L__BB3_54;
	add.s64 	%rd668, %rd54, -1;
	cvt.u32.u64 	%r1164, %rd55;
	shr.u64 	%rd944, %rd668, %r1164;
$L__BB3_54:
	setp.eq.s32 	%p281, %r33, 0;
	bar.sync 	0;
	add.s64 	%rd678, %rd6, %rd56;
	shl.b64 	%rd679, %rd678, 2;
	add.s64 	%rd669, %rd276, %rd679;
	// begin inline asm
	ld.global.nc.u32 %r1165, [%rd669];
	// end inline asm
	add.s64 	%rd670, %rd669, 128;
	// begin inline asm
	ld.global.nc.u32 %r1166, [%rd670];
	// end inline asm
	add.s64 	%rd671, %rd669, 256;
	// begin inline asm
	ld.global.nc.u32 %r1167, [%rd671];
	// end inline asm
	add.s64 	%rd672, %rd669, 384;
	// begin inline asm
	ld.global.nc.u32 %r1168, [%rd672];
	// end inline asm
	add.s64 	%rd673, %rd669, 512;
	// begin inline asm
	ld.global.nc.u32 %r1169, [%rd673];
	// end inline asm
	add.s64 	%rd674, %rd669, 640;
	// begin inline asm
	ld.global.nc.u32 %r1170, [%rd674];
	// end inline asm
	add.s64 	%rd675, %rd669, 768;
	// begin inline asm
	ld.global.nc.u32 %r1171, [%rd675];
	// end inline asm
	add.s64 	%rd676, %rd669, 896;
	// begin inline asm
	ld.global.nc.u32 %r1172, [%rd676];
	// end inline asm
	add.s64 	%rd677, %rd669, 1024;
	// begin inline asm
	ld.global.nc.u32 %r1173, [%rd677];
	// end inline asm
	shl.b32 	%r1174, %r36, 2;
	sub.s32 	%r1175, %r37, %r1174;
	st.shared.u32 	[%r1175], %r1165;
	st.shared.u32 	[%r1175+128], %r1166;
	st.shared.u32 	[%r1175+256], %r1167;
	st.shared.u32 	[%r1175+384], %r1168;
	st.shared.u32 	[%r1175+512], %r1169;
	st.shared.u32 	[%r1175+640], %r1170;
	st.shared.u32 	[%r1175+768], %r1171;
	st.shared.u32 	[%r1175+896], %r1172;
	st.shared.u32 	[%r1175+1024], %r1173;
	bar.warp.sync 	-1;
	add.s32 	%r1176, %r36, %r38;
	shl.b32 	%r1177, %r1176, 2;
	sub.s32 	%r1178, %r39, %r1177;
	ld.shared.u32 	%r40, [%r1178];
	ld.shared.u32 	%r41, [%r1178+4];
	ld.shared.u32 	%r42, [%r1178+8];
	ld.shared.u32 	%r43, [%r1178+12];
	ld.shared.u32 	%r44, [%r1178+16];
	ld.shared.u32 	%r45, [%r1178+20];
	ld.shared.u32 	%r46, [%r1178+24];
	ld.shared.u32 	%r47, [%r1178+28];
	ld.shared.u32 	%r48, [%r1178+32];
	bar.sync 	0;
	shl.b32 	%r1179, %r33, 3;
	add.s32 	%r1181, %r1162, %r1179;
	add.s32 	%r49, %r1181, 2264;
	st.shared.u64 	[%r1181+2264], %rd65;
	bar.sync 	0;
	@%p281 bra 	$L__BB3_56;
	ld.shared.u64 	%rd944, [%r49+-8];
$L__BB3_56:
	setp.ne.s64 	%p282, %rd944, %rd57;
	selp.u64 	%rd70, 1, 0, %p282;
	setp.ne.s64 	%p283, %rd57, %rd58;
	selp.u64 	%rd680, 1, 0, %p283;
	setp.ne.s64 	%p284, %rd58, %rd59;
	selp.u64 	%rd681, 1, 0, %p284;
	setp.ne.s64 	%p285, %rd59, %rd60;
	selp.u64 	%rd682, 1, 0, %p285;
	setp.ne.s64 	%p286, %rd60, %rd61;
	selp.u64 	%rd683, 1, 0, %p286;
	setp.ne.s64 	%p287, %rd61, %rd62;
	selp.u64 	%rd684, 1, 0, %p287;
	setp.ne.s64 	%p288, %rd62, %rd63;
	selp.u64 	%rd685, 1, 0, %p288;
	setp.ne.s64 	%p289, %rd63, %rd64;
	selp.u64 	%rd686, 1, 0, %p289;
	setp.ne.s64 	%p290, %rd64, %rd65;
	selp.u64 	%rd687, 1, 0, %p290;
	add.s64 	%rd71, %rd680, %rd70;
	selp.b32 	%r1302, 0, %r40, %p283;
	add.s32 	%r1303, %r41, %r1302;
	add.s64 	%rd72, %rd71, %rd681;
	selp.b32 	%r1304, 0, %r1303, %p284;
	add.s32 	%r1305, %r42, %r1304;
	add.s64 	%rd73, %rd72, %rd682;
	selp.b32 	%r1306, 0, %r1305, %p285;
	add.s32 	%r1307, %r43, %r1306;
	add.s64 	%rd74, %rd73, %rd683;
	selp.b32 	%r1308, 0, %r1307, %p286;
	add.s32 	%r1309, %r44, %r1308;
	add.s64 	%rd75, %rd74, %rd684;
	selp.b32 	%r1310, 0, %r1309, %p287;
	add.s32 	%r1311, %r45, %r1310;
	add.s64 	%rd76, %rd75, %rd685;
	selp.b32 	%r1312, 0, %r1311, %p288;
	add.s32 	%r1313, %r46, %r1312;
	add.s64 	%rd77, %rd76, %rd686;
	selp.b32 	%r1314, 0, %r1313, %p289;
	add.s32 	%r1315, %r47, %r1314;
	add.s64 	%rd688, %rd77, %rd687;
	mov.b64 	{%r1183, %r1188}, %rd688;
	selp.b32 	%r1316, 0, %r1315, %p290;
	add.s32 	%r1193, %r48, %r1316;
	mov.b32 	%r1299, 1;
	mov.b32 	%r1300, 0;
	mov.b32 	%r1301, -1;
	// begin inline asm
	shfl.sync.up.b32 %r1182, %r1183, %r1299, %r1300, %r1301;
	// end inline asm
	// begin inline asm
	shfl.sync.up.b32 %r1187, %r1188, %r1299, %r1300, %r1301;
	// end inline asm
	mov.b64 	%rd689, {%r1182, %r1187};
	// begin inline asm
	shfl.sync.up.b32 %r1192, %r1193, %r1299, %r1300, %r1301;
	// end inline asm
	// begin inline asm
	shfl.sync.up.b32 %r1197, %r1198, %r1299, %r1300, %r1301;
	// end inline asm
	setp.eq.s64 	%p291, %rd688, 0;
	selp.b32 	%r1317, %r1192, 0, %p291;
	setp.lt.s32 	%p292, %r1148, 1;
	selp.b64 	%rd690, 0, %rd689, %p292;
	add.s64 	%rd691, %rd690, %rd688;
	mov.b64 	{%r1203, %r1208}, %rd691;
	selp.b32 	%r1318, 0, %r1317, %p292;
	add.s32 	%r1213, %r1318, %r1193;
	mov.b32 	%r1219, 2;
	// begin inline asm
	shfl.sync.up.b32 %r1202, %r1203, %r1219, %r1300, %r1301;
	// end inline asm
	// begin inline asm
	shfl.sync.up.b32 %r1207, %r1208, %r1219, %r1300, %r1301;
	// end inline asm
	mov.b64 	%rd692, {%r1202, %r1207};
	// begin inline asm
	shfl.sync.up.b32 %r1212, %r1213, %r1219, %r1300, %r1301;
	// end inline asm
	// begin inline asm
	shfl.sync.up.b32 %r1217, %r1218, %r1219, %r1300, %r1301;
	// end inline asm
	setp.eq.s64 	%p293, %rd691, 0;
	selp.b32 	%r1319, %r1212, 0, %p293;
	setp.lt.s32 	%p294, %r1148, 2;
	selp.b64 	%rd693, 0, %rd692, %p294;
	add.s64 	%rd694, %rd693, %rd691;
	mov.b64 	{%r1223, %r1228}, %rd694;
	selp.b32 	%r1320, 0, %r1319, %p294;
	add.s32 	%r1233, %r1320, %r1213;
	mov.b32 	%r1239, 4;
	// begin inline asm
	shfl.sync.up.b32 %r1222, %r1223, %r1239, %r1300, %r1301;
	// end inline asm
	// begin inline asm
	shfl.sync.up.b32 %r1227, %r1228, %r1239, %r1300, %r1301;
	// end inline asm
	mov.b64 	%rd695, {%r1222, %r1227};
	// begin inline asm
	shfl.sync.up.b32 %r1232, %r1233, %r1239, %r1300, %r1301;
	// end inline asm
	// begin inline asm
	shfl.sync.up.b32 %r1237, %r1238, %r1239, %r1300, %r1301;
	// end inline asm
	setp.eq.s64 	%p295, %rd694, 0;
	selp.b32 	%r1321, %r1232, 0, %p295;
	setp.lt.s32 	%p296, %r1148, 4;
	selp.b64 	%rd696, 0, %rd695, %p296;
	add.s64 	%rd697, %rd696, %rd694;
	mov.b64 	{%r1243, %r1248}, %rd697;
	selp.b32 	%r1322, 0, %r1321, %p296;
	add.s32 	%r1253, %r1322, %r1233;
	mov.b32 	%r1259, 8;
	// begin inline asm
	shfl.sync.up.b32 %r1242, %r1243, %r1259, %r1300, %r1301;
	// end inline asm
	// begin inline asm
	shfl.sync.up.b32 %r1247, %r1248, %r1259, %r1300, %r1301;
	// end inline asm
	mov.b64 	%rd698, {%r1242, %r1247};
	// begin inline asm
	shfl.sync.up.b32 %r1252, %r1253, %r1259, %r1300, %r1301;
	// end inline asm
	// begin inline asm
	shfl.sync.up.b32 %r1257, %r1258, %r1259, %r1300, %r1301;
	// end inline asm
	setp.eq.s64 	%p297, %rd697, 0;
	selp.b32 	%r1323, %r1252, 0, %p297;
	setp.lt.s32 	%p298, %r1148, 8;
	selp.b64 	%rd699, 0, %rd698, %p298;
	add.s64 	%rd700, %rd699, %rd697;
	mov.b64 	{%r1263, %r1268}, %rd700;
	selp.b32 	%r1324, 0, %r1323, %p298;
	add.s32 	%r1273, %r1324, %r1253;
	mov.b32 	%r1279, 16;
	// begin inline asm
	shfl.sync.up.b32 %r1262, %r1263, %r1279, %r1300, %r1301;
	// end inline asm
	// begin inline asm
	shfl.sync.up.b32 %r1267, %r1268, %r1279, %r1300, %r1301;
	// end inline asm
	mov.b64 	%rd701, {%r1262, %r1267};
	// begin inline asm
	shfl.sync.up.b32 %r1272, %r1273, %r1279, %r1300, %r1301;
	// end inline asm
	// begin inline asm
	shfl.sync.up.b32 %r1277, %r1278, %r1279, %r1300, %r1301;
	// end inline asm
	setp.eq.s64 	%p299, %rd700, 0;
	selp.b32 	%r1325, %r1272, 0, %p299;
	setp.lt.s32 	%p300, %r1148, 16;
	selp.b64 	%rd702, 0, %rd701, %p300;
	add.s64 	%rd78, %rd702, %rd700;
	mov.b64 	{%r1283, %r1288}, %rd78;
	selp.b32 	%r1326, 0, %r1325, %p300;
	add.s32 	%r1293, %r1326, %r1273;
	// begin inline asm
	shfl.sync.up.b32 %r1282, %r1283, %r1299, %r1300, %r1301;
	// end inline asm
	// begin inline asm
	shfl.sync.up.b32 %r1287, %r1288, %r1299, %r1300, %r1301;
	// end inline asm
	mov.b64 	%rd956, {%r1282, %r1287};
	// begin inline asm
	shfl.sync.up.b32 %r1955, %r1293, %r1299, %r1300, %r1301;
	// end inline asm
	// begin inline asm
	shfl.sync.up.b32 %r1297, %r1298, %r1299, %r1300, %r1301;
	// end inline asm
	setp.ne.s32 	%p301, %r1148, 31;
	@%p301 bra 	$L__BB3_58;
	shl.b32 	%r1327, %r35, 4;
	mov.u32 	%r1328, _ZN6thrust24THRUST_300001_SM_1000_NS8cuda_cub4core6detail5shmemE;
	add.s32 	%r1329, %r1328, %r1327;
	st.shared.u64 	[%r1329], %rd78;
	st.shared.u32 	[%r1329+8], %r1293;
$L__BB3_58:
	bar.sync 	0;
	ld.shared.u64 	%rd703, [_ZN6thrust24THRUST_300001_SM_1000_NS8cuda_cub4core6detail5shmemE];
	ld.shared.u32 	%r1330, [_ZN6thrust24THRUST_300001_SM_1000_NS8cuda_cub4core6detail5shmemE+8];
	ld.shared.u64 	%rd704, [_ZN6thrust24THRUST_300001_SM_1000_NS8cuda_cub4core6detail5shmemE+16];
	ld.shared.u32 	%r1331, [_ZN6thrust24THRUST_300001_SM_1000_NS8cuda_cub4core6detail5shmemE+24];
	add.s64 	%rd705, %rd704, %rd703;
	setp.eq.s64 	%p302, %rd704, 0;
	selp.b32 	%r1332, %r1330, 0, %p302;
	add.s32 	%r1333, %r1332, %r1331;
	setp.eq.s32 	%p303, %r35, 2;
	selp.b64 	%rd706, %rd705, %rd703, %p303;
	selp.b32 	%r1334, %r1333, %r1330, %p303;
	ld.shared.u64 	%rd707, [_ZN6thrust24THRUST_300001_SM_1000_NS8cuda_cub4core6detail5shmemE+32];
	ld.shared.u32 	%r1335, [_ZN6thrust24THRUST_300001_SM_1000_NS8cuda_cub4core6detail5shmemE+40];
	add.s64 	%rd708, %rd707, %rd705;
	setp.eq.s64 	%p304, %rd707, 0;
	selp.b32 	%r1336, %r1333, 0, %p304;
	add.s32 	%r1337, %r1336, %r1335;
	setp.eq.s32 	%p305, %r35, 3;
	selp.b64 	%rd709, %rd708, %rd706, %p305;
	selp.b32 	%r1338, %r1337, %r1334, %p305;
	ld.shared.u64 	%rd710, [_ZN6thrust24THRUST_300001_SM_1000_NS8cuda_cub4core6detail5shmemE+48];
	ld.shared.u32 	%r1339, [_ZN6thrust24THRUST_300001_SM_1000_NS8cuda_cub4core6detail5shmemE+56];
	add.s64 	%rd711, %rd710, %rd708;
	setp.eq.s64 	%p306, %rd710, 0;
	selp.b32 	%r1340, %r1337, 0, %p306;
	add.s32 	%r1341, %r1340, %r1339;
	setp.eq.s32 	%p307, %r35, 4;
	selp.b64 	%rd712, %rd711, %rd709, %p307;
	selp.b32 	%r1342, %r1341, %r1338, %p307;
	ld.shared.u64 	%rd713, [_ZN6thrust24THRUST_300001_SM_1000_NS8cuda_cub4core6detail5shmemE+64];
	ld.shared.u32 	%r1343, [_ZN6thrust24THRUST_300001_SM_1000_NS8cuda_cub4core6detail5shmemE+72];
	add.s64 	%rd714, %rd713, %rd711;
	setp.eq.s64 	%p308, %rd713, 0;
	selp.b32 	%r1344, %r1341, 0, %p308;
	add.s32 	%r1345, %r1344, %r1343;
	setp.eq.s32 	%p309, %r35, 5;
	selp.b64 	%rd715, %rd714, %rd712, %p309;
	selp.b32 	%r1346, %r1345, %r1342, %p309;
	ld.shared.u64 	%rd716, [_ZN6thrust24THRUST_300001_SM_1000_NS8cuda_cub4core6detail5shmemE+80];
	ld.shared.u32 	%r1347, [_ZN6thrust24THRUST_300001_SM_1000_NS8cuda_cub4core6detail5shmemE+88];
	add.s64 	%rd717, %rd716, %rd714;
	setp.eq.s64 	%p310, %rd716, 0;
	selp.b32 	%r1348, %r1345, 0, %p310;
	add.s32 	%r1349, %r1348, %r1347;
	setp.eq.s32 	%p311, %r35, 6;
	selp.b64 	%rd718, %rd717, %rd715, %p311;
	selp.b32 	%r1350, %r1349, %r1346, %p311;
	ld.shared.u64 	%rd719, [_ZN6thrust24THRUST_300001_SM_1000_NS8cuda_cub4core6detail5shmemE+96];
	ld.shared.u32 	%r1351, [_ZN6thrust24THRUST_300001_SM_1000_NS8cuda_cub4core6detail5shmemE+104];
	add.s64 	%rd720, %rd719, %rd717;
	setp.eq.s64 	%p312, %rd719, 0;
	selp.b32 	%r1352, %r1349, 0, %p312;
	add.s32 	%r1353, %r1352, %r1351;
	setp.eq.s32 	%p313, %r35, 7;
	selp.b64 	%rd80, %rd720, %rd718, %p313;
	selp.b32 	%r52, %r1353, %r1350, %p313;
	ld.shared.u64 	%rd721, [_ZN6thrust24THRUST_300001_SM_1000_NS8cuda_cub4core6detail5shmemE+112];
	ld.shared.u32 	%r1354, [_ZN6thrust24THRUST_300001_SM_1000_NS8cuda_cub4core6detail5shmemE+120];
	add.s64 	%rd81, %rd721, %rd720;
	setp.eq.s64 	%p314, %rd721, 0;
	selp.b32 	%r1355, %r1353, 0, %p314;
	add.s32 	%r53, %r1355, %r1354;
	setp.lt.u32 	%p315, %r33, 32;
	@%p315 bra 	$L__BB3_60;
	setp.eq.s64 	%p316, %rd956, 0;
	selp.b32 	%r1356, %r52, 0, %p316;
	add.s32 	%r1357, %r1356, %r1955;
	setp.eq.s32 	%p317, %r1148, 0;
	selp.b64 	%rd722, 0, %rd956, %p317;
	add.s64 	%rd956, %rd80, %rd722;
	selp.b32 	%r1955, %r52, %r1357, %p317;
	bra.uni 	$L__BB3_96;
$L__BB3_60:
	setp.ne.s32 	%p318, %r33, 0;
	mul.wide.u32 	%rd723, %r2, 16;
	add.s64 	%rd83, %rd4, %rd723;
	@%p318 bra 	$L__BB3_62;
	st.shared.u64 	[_ZN6thrust24THRUST_300001_SM_1000_NS8cuda_cub4core6detail5shmemE+200], %rd81;
	st.shared.u32 	[_ZN6thrust24THRUST_300001_SM_1000_NS8cuda_cub4core6detail5shmemE+208], %r53;
	mov.b32 	%r1358, 100;
	mov.b64 	%rd725, {%r53, %r1358};
	add.s64 	%rd724, %rd83, 512;
	// begin inline asm
	st.relaxed.gpu.v2.u64 [%rd724], {%rd725, %rd81};
	// end inline asm
$L__BB3_62:
	not.b32 	%r55, %r33;
	mov.u32 	%r1359, %nctaid.x;
	setp.gt.u32 	%p319, %r1359, 499;
	@%p319 bra 	$L__BB3_64;
	membar.cta;
	bra.uni 	$L__BB3_65;
$L__BB3_64:
	mov.b32 	%r1360, 450;
	// begin inline asm
	nanosleep.u32 %r1360;
	// end inline asm
$L__BB3_65:
	mul.wide.s32 	%rd727, %r55, 16;
	add.s64 	%rd728, %rd83, %rd727;
	add.s64 	%rd84, %rd728, 512;
$L__BB3_66:
	// begin inline asm
	ld.relaxed.gpu.v2.u64 {%rd729, %rd946}, [%rd84];
	// end inline asm
	mov.b64 	{%r1943, %r1948}, %rd729;
	setp.eq.s32 	%p320, %r1948, 99;
	mov.b32 	%r1361, -1;
	vote.sync.any.pred 	%p321, %p320, %r1361;
	@%p321 bra 	$L__BB3_66;
	setp.eq.s32 	%p322, %r1948, 101;
	mov.b32 	%r1383, -1;
	vote.sync.ballot.b32 	%r1384, %p322, %r1383;
	// begin inline asm
	mov.u32 %r1363, %lanemask_ge;
	// end inline asm
	and.b32  	%r1385, %r1384, %r1363;
	or.b32  	%r1386, %r1385, -2147483648;
	add.s32 	%r1387, %r1386, -1;
	not.b32 	%r1388, %r1386;
	and.b32  	%r1389, %r1388, %r1387;
	popc.b32 	%r59, %r1389;
	mov.b64 	{%r1365, %r1370}, %rd946;
	mov.b32 	%r1381, 1;
	// begin inline asm
	shfl.sync.down.b32 %r1364, %r1365, %r1381, %r59, %r1383;
	// end inline asm
	// begin inline asm
	shfl.sync.down.b32 %r1369, %r1370, %r1381, %r59, %r1383;
	// end inline asm
	// begin inline asm
	shfl.sync.down.b32 %r1374, %r1943, %r1381, %r59, %r1383;
	// end inline asm
	// begin inline asm
	shfl.sync.down.b32 %r1379, %r1380, %r1381, %r59, %r1383;
	// end inline asm
	setp.ge.s32 	%p324, %r1148, %r59;
	@%p324 bra 	$L__BB3_69;
	mov.b64 	%rd732, {%r1364, %r1369};
	add.s64 	%rd86, %rd946, %rd732;
	setp.eq.s64 	%p325, %rd946, 0;
	selp.b32 	%r1390, %r1374, 0, %p325;
	add.s32 	%r1943, %r1390, %r1943;
	mov.u64 	%rd946, %rd86;
$L__BB3_69:
	mov.b64 	{%r1392, %r1397}, %rd946;
	mov.b32 	%r1408, 2;
	mov.b32 	%r1410, -1;
	// begin inline asm
	shfl.sync.down.b32 %r1391, %r1392, %r1408, %r59, %r1410;
	// end inline asm
	// begin inline asm
	shfl.sync.down.b32 %r1396, %r1397, %r1408, %r59, %r1410;
	// end inline asm
	// begin inline asm
	shfl.sync.down.b32 %r1401, %r1943, %r1408, %r59, %r1410;
	// end inline asm
	// begin inline asm
	shfl.sync.down.b32 %r1406, %r1407, %r1408, %r59, %r1410;
	// end inline asm
	add.s32 	%r68, %r1148, 2;
	setp.gt.s32 	%p326, %r68, %r59;
	@%p326 bra 	$L__BB3_71;
	mov.b64 	%rd733, {%r1391, %r1396};
	add.s64 	%rd88, %rd946, %rd733;
	setp.eq.s64 	%p327, %rd946, 0;
	selp.b32 	%r1411, %r1401, 0, %p327;
	add.s32 	%r1943, %r1411, %r1943;
	mov.u64 	%rd946, %rd88;
$L__BB3_71:
	mov.b64 	{%r1413, %r1418}, %rd946;
	mov.b32 	%r1429, 4;
	mov.b32 	%r1431, -1;
	// begin inline asm
	shfl.sync.down.b32 %r1412, %r1413, %r1429, %r59, %r1431;
	// end inline asm
	// begin inline asm
	shfl.sync.down.b32 %r1417, %r1418, %r1429, %r59, %r1431;
	// end inline asm
	// begin inline asm
	shfl.sync.down.b32 %r1422, %r1943, %r1429, %r59, %r1431;
	// end inline asm
	// begin inline asm
	shfl.sync.down.b32 %r1427, %r1428, %r1429, %r59, %r1431;
	// end inline asm
	add.s32 	%r74, %r1148, 4;
	setp.gt.s32 	%p328, %r74, %r59;
	@%p328 bra 	$L__BB3_73;
	mov.b64 	%rd734, {%r1412, %r1417};
	add.s64 	%rd90, %rd946, %rd734;
	setp.eq.s64 	%p329, %rd946, 0;
	selp.b32 	%r1432, %r1422, 0, %p329;
	add.s32 	%r1943, %r1432, %r1943;
	mov.u64 	%rd946, %rd90;
$L__BB3_73:
	mov.b64 	{%r1434, %r1439}, %rd946;
	mov.b32 	%r1450, 8;
	mov.b32 	%r1452, -1;
	// begin inline asm
	shfl.sync.down.b32 %r1433, %r1434, %r1450, %r59, %r1452;
	// end inline asm
	// begin inline asm
	shfl.sync.down.b32 %r1438, %r1439, %r1450, %r59, %r1452;
	// end inline asm
	// begin inline asm
	shfl.sync.down.b32 %r1443, %r1943, %r1450, %r59, %r1452;
	// end inline asm
	// begin inline asm
	shfl.sync.down.b32 %r1448, %r1449, %r1450, %r59, %r1452;
	// end inline asm
	add.s32 	%r80, %r1148, 8;
	setp.gt.s32 	%p330, %r80, %r59;
	@%p330 bra 	$L__BB3_75;
	mov.b64 	%rd735, {%r1433, %r1438};
	add.s64 	%rd92, %rd946, %rd735;
	setp.eq.s64 	%p331, %rd946, 0;
	selp.b32 	%r1453, %r1443, 0, %p331;
	add.s32 	%r1943, %r1453, %r1943;
	mov.u64 	%rd946, %rd92;
$L__BB3_75:
	mov.b64 	{%r1455, %r1460}, %rd946;
	mov.b32 	%r1471, 16;
	mov.b32 	%r1473, -1;
	// begin inline asm
	shfl.sync.down.b32 %r1454, %r1455, %r1471, %r59, %r1473;
	// end inline asm
	// begin inline asm
	shfl.sync.down.b32 %r1459, %r1460, %r1471, %r59, %r1473;
	// end inline asm
	// begin inline asm
	shfl.sync.down.b32 %r1464, %r1943, %r1471, %r59, %r1473;
	// end inline asm
	// begin inline asm
	shfl.sync.down.b32 %r1469, %r1470, %r1471, %r59, %r1473;
	// end inline asm
	add.s32 	%r86, %r1148, 16;
	setp.gt.s32 	%p332, %r86, %r59;
	@%p332 bra 	$L__BB3_77;
	mov.b64 	%rd736, {%r1454, %r1459};
	add.s64 	%rd94, %rd946, %rd736;
	setp.eq.s64 	%p333, %rd946, 0;
	selp.b32 	%r1474, %r1464, 0, %p333;
	add.s32 	%r1943, %r1474, %r1943;
	mov.u64 	%rd946, %rd94;
$L__BB3_77:
	add.s32 	%r1949, %r2, %r55;
	add.s64 	%rd96, %rd4, 512;
$L__BB3_78:
	setp.ne.s32 	%p334, %r1948, 101;
	mov.b32 	%r1475, -1;
	vote.sync.all.pred 	%p335, %p334, %r1475;
	not.pred 	%p336, %p335;
	@%p336 bra 	$L__BB3_92;
	mul.wide.s32 	%rd790, %r1949, 16;
	add.s64 	%rd791, %rd96, %rd790;
	add.s64 	%rd98, %rd791, -512;
$L__BB3_80:
	// begin inline asm
	ld.relaxed.gpu.v2.u64 {%rd792, %rd952}, [%rd98];
	// end inline asm
	mov.b64 	{%r1951, %r1948}, %rd792;
	setp.eq.s32 	%p374, %r1948, 99;
	mov.b32 	%r1556, -1;
	vote.sync.any.pred 	%p375, %p374, %r1556;
	@%p375 bra 	$L__BB3_80;
	setp.eq.s32 	%p376, %r1948, 101;
	mov.b32 	%r1577, -1;
	vote.sync.ballot.b32 	%r1578, %p376, %r1577;
	and.b32  	%r1579, %r1578, %r1363;
	or.b32  	%r1580, %r1579, -2147483648;
	add.s32 	%r1581, %r1580, -1;
	not.b32 	%r1582, %r1580;
	and.b32  	%r1583, %r1582, %r1581;
	popc.b32 	%r95, %r1583;
	mov.b64 	{%r1559, %r1564}, %rd952;
	mov.b32 	%r1575, 1;
	// begin inline asm
	shfl.sync.down.b32 %r1558, %r1559, %r1575, %r95, %r1577;
	// end inline asm
	// begin inline asm
	shfl.sync.down.b32 %r1563, %r1564, %r1575, %r95, %r1577;
	// end inline asm
	// begin inline asm
	shfl.sync.down.b32 %r1568, %r1951, %r1575, %r95, %r1577;
	// end inline asm
	// begin inline asm
	shfl.sync.down.b32 %r1573, %r1574, %r1575, %r95, %r1577;
	// end inline asm
	setp.ge.s32 	%p378, %r1148, %r95;
	@%p378 bra 	$L__BB3_83;
	mov.b64 	%rd795, {%r1558, %r1563};
	add.s64 	%rd100, %rd952, %rd795;
	setp.eq.s64 	%p379, %rd952, 0;
	selp.b32 	%r1584, %r1568, 0, %p379;
	add.s32 	%r1951, %r1584, %r1951;
	mov.u64 	%rd952, %rd100;
$L__BB3_83:
	mov.b64 	{%r1586, %r1591}, %rd952;
	mov.b32 	%r1602, 2;
	mov.b32 	%r1604, -1;
	// begin inline asm
	shfl.sync.down.b32 %r1585, %r1586, %r1602, %r95, %r1604;
	// end inline asm
	// begin inline asm
	shfl.sync.down.b32 %r1590, %r1591, %r1602, %r95, %r1604;
	// end inline asm
	// begin inline asm
	shfl.sync.down.b32 %r1595, %r1951, %r1602, %r95, %r1604;
	// end inline asm
	// begin inline asm
	shfl.sync.down.b32 %r1600, %r1601, %r1602, %r95, %r1604;
	// end inline asm
	setp.gt.s32 	%p380, %r68, %r95;
	@%p380 bra 	$L__BB3_85;
	mov.b64 	%rd796, {%r1585, %r1590};
	add.s64 	%rd102, %rd952, %rd796;
	setp.eq.s64 	%p381, %rd952, 0;
	selp.b32 	%r1605, %r1595, 0, %p381;
	add.s32 	%r1951, %r1605, %r1951;
	mov.u64 	%rd952, %rd102;
$L__BB3_85:
	mov.b64 	{%r1607, %r1612}, %rd952;
	mov.b32 	%r1623, 4;
	mov.b32 	%r1625, -1;
	// begin inline asm
	shfl.sync.down.b32 %r1606, %r1607, %r1623, %r95, %r1625;
	// end inline asm
	// begin inline asm
	shfl.sync.down.b32 %r1611, %r1612, %r1623, %r95, %r1625;
	// end inline asm
	// begin inline asm
	shfl.sync.down.b32 %r1616, %r1951, %r1623, %r95, %r1625;
	// end inline asm
	// begin inline asm
	shfl.sync.down.b32 %r1621, %r1622, %r1623, %r95, %r1625;
	// end inline asm
	setp.gt.s32 	%p382, %r74, %r95;
	@%p382 bra 	$L__BB3_87;
	mov.b64 	%rd797, {%r1606, %r1611};
	add.s64 	%rd104, %rd952, %rd797;
	setp.eq.s64 	%p383, %rd952, 0;
	selp.b32 	%r1626, %r1616, 0, %p383;
	add.s32 	%r1951, %r1626, %r1951;
	mov.u64 	%rd952, %rd104;
$L__BB3_87:
	mov.b64 	{%r1628, %r1633}, %rd952;
	mov.b32 	%r1644, 8;
	mov.b32 	%r1646, -1;
	// begin inline asm
	shfl.sync.down.b32 %r1627, %r1628, %r1644, %r95, %r1646;
	// end inline asm
	// begin inline asm
	shfl.sync.down.b32 %r1632, %r1633, %r1644, %r95, %r1646;
	// end inline asm
	// begin inline asm
	shfl.sync.down.b32 %r1637, %r1951, %r1644, %r95, %r1646;
	// end inline asm
	// begin inline asm
	shfl.sync.down.b32 %r1642, %r1643, %r1644, %r95, %r1646;
	// end inline asm
	setp.gt.s32 	%p384, %r80, %r95;
	@%p384 bra 	$L__BB3_89;
	mov.b64 	%rd798, {%r1627, %r1632};
	add.s64 	%rd106, %rd952, %rd798;
	setp.eq.s64 	%p385, %rd952, 0;
	selp.b32 	%r1647, %r1637, 0, %p385;
	add.s32 	%r1951, %r1647, %r1951;
	mov.u64 	%rd952, %rd106;
$L__BB3_89:
	mov.b64 	{%r1649, %r1654}, %rd952;
	mov.b32 	%r1665, 16;
	mov.b32 	%r1667, -1;
	// begin inline asm
	shfl.sync.down.b32 %r1648, %r1649, %r1665, %r95, %r1667;
	// end inline asm
	// begin inline asm
	shfl.sync.down.b32 %r1653, %r1654, %r1665, %r95, %r1667;
	// end inline asm
	// begin inline asm
	shfl.sync.down.b32 %r1658, %r1951, %r1665, %r95, %r1667;
	// end inline asm
	// begin inline asm
	shfl.sync.down.b32 %r1663, %r1664, %r1665, %r95, %r1667;
	// end inline asm
	setp.gt.s32 	%p386, %r86, %r95;
	@%p386 bra 	$L__BB3_91;
	mov.b64 	%rd799, {%r1648, %r1653};
	add.s64 	%rd108, %rd952, %rd799;
	setp.eq.s64 	%p387, %rd952, 0;
	selp.b32 	%r1668, %r1658, 0, %p387;
	add.s32 	%r1951, %r1668, %r1951;
	mov.u64 	%rd952, %rd108;
$L__BB3_91:
	add.s64 	%rd110, %rd952, %rd946;
	setp.eq.s64 	%p388, %rd946, 0;
	selp.b32 	%r1669, %r1951, 0, %p388;
	add.s32 	%r1943, %r1669, %r1943;
	add.s32 	%r1949, %r1949, -32;
	mov.u64 	%rd946, %rd110;
	bra.uni 	$L__BB3_78;
$L__BB3_92:
	@%p318 bra 	$L__BB3_94;
	add.s64 	%rd739, %rd946, %rd81;
	setp.eq.s64 	%p338, %rd81, 0;
	selp.b32 	%r1477, %r1943, 0, %p338;
	add.s32 	%r1478, %r1477, %r53;
	mov.b32 	%r1479, 101;
	mov.b64 	%rd738, {%r1478, %r1479};
	add.s64 	%rd737, %rd83, 512;
	// begin inline asm
	st.relaxed.gpu.v2.u64 [%rd737], {%rd738, %rd739};
	// end inline asm
	st.shared.u64 	[_ZN6thrust24THRUST_300001_SM_1000_NS8cuda_cub4core6detail5shmemE+168], %rd946;
	st.shared.u32 	[_ZN6thrust24THRUST_300001_SM_1000_NS8cuda_cub4core6detail5shmemE+176], %r1943;
	st.shared.u64 	[_ZN6thrust24THRUST_300001_SM_1000_NS8cuda_cub4core6detail5shmemE+184], %rd739;
	st.shared.u32 	[_ZN6thrust24THRUST_300001_SM_1000_NS8cuda_cub4core6detail5shmemE+192], %r1478;
$L__BB3_94:
	setp.ne.s32 	%p339, %r1148, 0;
	@%p339 bra 	$L__BB3_96;
	st.shared.u64 	[_ZN6thrust24THRUST_300001_SM_1000_NS8cuda_cub4core6detail5shmemE+136], %rd946;
	st.shared.u32 	[_ZN6thrust24THRUST_300001_SM_1000_NS8cuda_cub4core6detail5shmemE+144], %r1943;
	mov.u64 	%rd956, %rd946;
	mov.u32 	%r1955, %r1943;
$L__BB3_96:
	setp.eq.s32 	%p340, %r33, 0;
	bar.sync 	0;
	@%p340 bra 	$L__BB3_98;
	ld.shared.u32 	%r1480, [_ZN6thrust24THRUST_300001_SM_1000_NS8cuda_cub4core6detail5shmemE+144];
	ld.shared.u64 	%rd740, [_ZN6thrust24THRUST_300001_SM_1000_NS8cuda_cub4core6detail5shmemE+136];
	add.s64 	%rd112, %rd740, %rd956;
	setp.eq.s64 	%p341, %rd956, 0;
	selp.b32 	%r1481, %r1480, 0, %p341;
	add.s32 	%r1955, %r1481, %r1955;
	mov.u64 	%rd956, %rd112;
$L__BB3_98:
	setp.ne.s64 	%p342, %rd63, %rd64;
	setp.ne.s64 	%p343, %rd62, %rd63;
	setp.ne.s64 	%p344, %rd61, %rd62;
	setp.ne.s64 	%p345, %rd60, %rd61;
	setp.ne.s64 	%p346, %rd59, %rd60;
	setp.ne.s64 	%p347, %rd58, %rd59;
	setp.ne.s64 	%p348, %rd57, %rd58;
	setp.ne.s64 	%p349, %rd944, %rd57;
	add.s64 	%rd114, %rd956, %rd70;
	selp.b32 	%r1482, 0, %r1955, %p349;
	add.s32 	%r126, %r1482, %r40;
	add.s64 	%rd115, %rd71, %rd956;
	selp.b32 	%r1483, 0, %r126, %p348;
	add.s32 	%r127, %r41, %r1483;
	add.s64 	%rd116, %rd72, %rd956;
	selp.b32 	%r1484, 0, %r127, %p347;
	add.s32 	%r128, %r42, %r1484;
	add.s64 	%rd117, %rd73, %rd956;
	selp.b32 	%r1485, 0, %r128, %p346;
	add.s32 	%r129, %r43, %r1485;
	add.s64 	%rd118, %rd74, %rd956;
	selp.b32 	%r1486, 0, %r129, %p345;
	add.s32 	%r130, %r44, %r1486;
	add.s64 	%rd119, %rd75, %rd956;
	selp.b32 	%r1487, 0, %r130, %p344;
	add.s32 	%r131, %r45, %r1487;
	add.s64 	%rd120, %rd76, %rd956;
	selp.b32 	%r1488, 0, %r131, %p343;
	add.s32 	%r132, %r46, %r1488;
	add.s64 	%rd121, %rd77, %rd956;
	selp.b32 	%r1489, 0, %r132, %p342;
	add.s32 	%r133, %r47, %r1489;
	ld.shared.u64 	%rd122, [_ZN6thrust24THRUST_300001_SM_1000_NS8cuda_cub4core6detail5shmemE+200];
	ld.shared.u64 	%rd123, [_ZN6thrust24THRUST_300001_SM_1000_NS8cuda_cub4core6detail5shmemE+168];
	setp.lt.s64 	%p350, %rd122, 257;
	@%p350 bra 	$L__BB3_124;
	setp.eq.s64 	%p360, %rd944, %rd57;
	bar.sync 	0;
	@%p360 bra 	$L__BB3_101;
	cvt.u32.u64 	%r1490, %rd123;
	cvt.u32.u64 	%r1491, %rd956;
	sub.s32 	%r1492, %r1491, %r1490;
	shl.b32 	%r1493, %r1492, 4;
	mov.u32 	%r1494, _ZN6thrust24THRUST_300001_SM_1000_NS8cuda_cub4core6detail5shmemE;
	add.s32 	%r1495, %r1494, %r1493;
	st.shared.u64 	[%r1495], %rd944;
	st.shared.u32 	[%r1495+8], %r1955;
$L__BB3_101:
	setp.eq.s64 	%p361, %rd57, %rd58;
	@%p361 bra 	$L__BB3_103;
	cvt.u32.u64 	%r1496, %rd123;
	cvt.u32.u64 	%r1497, %rd114;
	sub.s32 	%r1498, %r1497, %r1496;
	shl.b32 	%r1499, %r1498, 4;
	mov.u32 	%r1500, _ZN6thrust24THRUST_300001_SM_1000_NS8cuda_cub4core6detail5shmemE;
	add.s32 	%r1501, %r1500, %r1499;
	st.shared.u64 	[%r1501], %rd57;
	st.shared.u32 	[%r1501+8], %r126;
$L__BB3_103:
	setp.eq.s64 	%p362, %rd58, %rd59;
	@%p362 bra 	$L__BB3_105;
	cvt.u32.u64 	%r1502, %rd123;
	cvt.u32.u64 	%r1503, %rd115;
	sub.s32 	%r1504, %r1503, %r1502;
	shl.b32 	%r1505, %r1504, 4;
	mov.u32 	%r1506, _ZN6thrust24THRUST_300001_SM_1000_NS8cuda_cub4core6detail5shmemE;
	add.s32 	%r1507, %r1506, %r1505;
	st.shared.u64 	[%r1507], %rd58;
	st.shared.u32 	[%r1507+8], %r127;
$L__BB3_105:
	setp.eq.s64 	%p363, %rd59, %rd60;
	@%p363 bra 	$L__BB3_107;
	cvt.u32.u64 	%r1508, %rd123;
	cvt.u32.u64 	%r1509, %rd116;
	sub.s32 	%r1510, %r1509, %r1508;
	shl.b32 	%r1511, %r1510, 4;
	mov.u32 	%r1512, _ZN6thrust24THRUST_300001_SM_1000_NS8cuda_cub4core6detail5shmemE;
	add.s32 	%r1513, %r1512, %r1511;
	st.shared.u64 	[%r1513], %rd59;
	st.shared.u32 	[%r1513+8], %r128;
$L__BB3_107:
	setp.eq.s64 	%p364, %rd60, %rd61;
	@%p364 bra 	$L__BB3_109;
	cvt.u32.u64 	%r1514, %rd123;
	cvt.u32.u64 	%r1515, %rd117;
	sub.s32 	%r1516, %r1515, %r1514;
	shl.b32 	%r1517, %r1516, 4;
	mov.u32 	%r1518, _ZN6thrust24THRUST_300001_SM_1000_NS8cuda_cub4core6detail5shmemE;
	add.s32 	%r1519, %r1518, %r1517;
	st.shared.u64 	[%r1519], %rd60;
	st.shared.u32 	[%r1519+8], %r129;
$L__BB3_109:
	setp.eq.s64 	%p365, %rd61, %rd62;
	@%p365 bra 	$L__BB3_111;
	cvt.u32.u64 	%r1520, %rd123;
	cvt.u32.u64 	%r1521, %rd118;
	sub.s32 	%r1522, %r1521, %r1520;
	shl.b32 	%r1523, %r1522, 4;
	mov.u32 	%r1524, _ZN6thrust24THRUST_300001_SM_1000_NS8cuda_cub4core6detail5shmemE;
	add.s32 	%r1525, %r1524, %r1523;
	st.shared.u64 	[%r1525], %rd61;
	st.shared.u32 	[%r1525+8], %r130;
$L__BB3_111:
	setp.eq.s64 	%p366, %rd62, %rd63;
	@%p366 bra 	$L__BB3_113;
	cvt.u32.u64 	%r1526, %rd123;
	cvt.u32.u64 	%r1527, %rd119;
	sub.s32 	%r1528, %r1527, %r1526;
	shl.b32 	%r1529, %r1528, 4;
	mov.u32 	%r1530, _ZN6thrust24THRUST_300001_SM_1000_NS8cuda_cub4core6detail5shmemE;
	add.s32 	%r1531, %r1530, %r1529;
	st.shared.u64 	[%r1531], %rd62;
	st.shared.u32 	[%r1531+8], %r131;
$L__BB3_113:
	setp.eq.s64 	%p367, %rd63, %rd64;
	@%p367 bra 	$L__BB3_115;
	cvt.u32.u64 	%r1532, %rd123;
	cvt.u32.u64 	%r1533, %rd120;
	sub.s32 	%r1534, %r1533, %r1532;
	shl.b32 	%r1535, %r1534, 4;
	mov.u32 	%r1536, _ZN6thrust24THRUST_300001_SM_1000_NS8cuda_cub4core6detail5shmemE;
	add.s32 	%r1537, %r1536, %r1535;
	st.shared.u64 	[%r1537], %rd63;
	st.shared.u32 	[%r1537+8], %r132;
$L__BB3_115:
	setp.eq.s64 	%p368, %rd64, %rd65;
	@%p368 bra 	$L__BB3_117;
	cvt.u32.u64 	%r1538, %rd123;
	cvt.u32.u64 	%r1539, %rd121;
	sub.s32 	%r1540, %r1539, %r1538;
	shl.b32 	%r1541, %r1540, 4;
	mov.u32 	%r1542, _ZN6thrust24THRUST_300001_SM_1000_NS8cuda_cub4core6detail5shmemE;
	add.s32 	%r1543, %r1542, %r1541;
	st.shared.u64 	[%r1543], %rd64;
	st.shared.u32 	[%r1543+8], %r133;
$L__BB3_117:
	bar.sync 	0;
	cvt.u64.u32 	%rd962, %r33;
	setp.le.u64 	%p369, %rd122, %rd962;
	@%p369 bra 	$L__BB3_326;
	not.b64 	%rd768, %rd962;
	add.s64 	%rd125, %rd122, %rd768;
	shr.u64 	%rd769, %rd125, 8;
	add.s64 	%rd770, %rd769, 1;
	and.b64  	%rd958, %rd770, 3;
	and.b64  	%rd771, %rd125, 768;
	setp.eq.s64 	%p370, %rd771, 768;
	@%p370 bra 	$L__BB3_121;
	add.s64 	%rd772, %rd123, %rd962;
	shl.b64 	%rd773, %rd772, 2;
	add.s64 	%rd960, %rd2, %rd773;
	add.s64 	%rd959, %rd3, %rd773;
	shl.b32 	%r1544, %r33, 4;
	mov.u32 	%r1545, _ZN6thrust24THRUST_300001_SM_1000_NS8cuda_cub4core6detail5shmemE;
	add.s32 	%r1546, %r1544, %r1545;
	add.s32 	%r1957, %r1546, 8;
	shl.b64 	%rd774, %rd958, 8;
	add.s64 	%rd962, %rd774, %rd962;
$L__BB3_120:
	.pragma "nounroll";
	ld.shared.u64 	%rd775, [%r1957+-8];
	ld.shared.u32 	%r1547, [%r1957];
	st.global.u32 	[%rd959], %rd775;
	st.global.u32 	[%rd960], %r1547;
	add.s64 	%rd960, %rd960, 1024;
	add.s64 	%rd959, %rd959, 1024;
	add.s32 	%r1957, %r1957, 4096;
	add.s64 	%rd958, %rd958, -1;
	setp.ne.s64 	%p371, %rd958, 0;
	@%p371 bra 	$L__BB3_120;
$L__BB3_121:
	setp.lt.u64 	%p372, %rd125, 768;
	@%p372 bra 	$L__BB3_326;
	mov.u32 	%r1550, _ZN6thrust24THRUST_300001_SM_1000_NS8cuda_cub4core6detail5shmemE;
$L__BB3_123:
	cvt.u32.u64 	%r1548, %rd962;
	add.s64 	%rd776, %rd962, %rd123;
	shl.b32 	%r1549, %r1548, 4;
	add.s32 	%r1551, %r1550, %r1549;
	ld.shared.u64 	%rd777, [%r1551];
	ld.shared.u32 	%r1552, [%r1551+8];
	shl.b64 	%rd778, %rd776, 2;
	add.s64 	%rd779, %rd3, %rd778;
	st.global.u32 	[%rd779], %rd777;
	add.s64 	%rd780, %rd2, %rd778;
	st.global.u32 	[%rd780], %r1552;
	and.b64  	%rd781, %rd962, 4294967295;
	add.s64 	%rd782, %rd123, %rd781;
	ld.shared.u64 	%rd783, [%r1551+4096];
	ld.shared.u32 	%r1553, [%r1551+4104];
	shl.b64 	%rd784, %rd782, 2;
	add.s64 	%rd785, %rd3, %rd784;
	st.global.u32 	[%rd785+1024], %rd783;
	add.s64 	%rd786, %rd2, %rd784;
	st.global.u32 	[%rd786+1024], %r1553;
	ld.shared.u64 	%rd787, [%r1551+8192];
	ld.shared.u32 	%r1554, [%r1551+8200];
	st.global.u32 	[%rd785+2048], %rd787;
	st.global.u32 	[%rd786+2048], %r1554;
	ld.shared.u64 	%rd788, [%r1551+12288];
	ld.shared.u32 	%r1555, [%r1551+12296];
	st.global.u32 	[%rd785+3072], %rd788;
	st.global.u32 	[%rd786+3072], %r1555;
	add.s64 	%rd789, %rd962, 1024;
	and.b64  	%rd962, %rd789, 4294967295;
	setp.gt.u64 	%p373, %rd122, %rd962;
	@%p373 bra 	$L__BB3_123;
	bra.uni 	$L__BB3_326;
$L__BB3_124:
	setp.eq.s64 	%p351, %rd944, %rd57;
	@%p351 bra 	$L__BB3_126;
	shl.b64 	%rd741, %rd956, 2;
	add.s64 	%rd742, %rd3, %rd741;
	st.global.u32 	[%rd742], %rd944;
	add.s64 	%rd743, %rd2, %rd741;
	st.global.u32 	[%rd743], %r1955;
$L__BB3_126:
	setp.eq.s64 	%p352, %rd57, %rd58;
	@%p352 bra 	$L__BB3_128;
	shl.b64 	%rd744, %rd114, 2;
	add.s64 	%rd745, %rd3, %rd744;
	st.global.u32 	[%rd745], %rd57;
	add.s64 	%rd746, %rd2, %rd744;
	st.global.u32 	[%rd746], %r126;
$L__BB3_128:
	setp.eq.s64 	%p353, %rd58, %rd59;
	@%p353 bra 	$L__BB3_130;
	shl.b64 	%rd747, %rd115, 2;
	add.s64 	%rd748, %rd3, %rd747;
	st.global.u32 	[%rd748], %rd58;
	add.s64 	%rd749, %rd2, %rd747;
	st.global.u32 	[%rd749], %r127;
$L__BB3_130:
	setp.eq.s64 	%p354, %rd59, %rd60;
	@%p354 bra 	$L__BB3_132;
	shl.b64 	%rd750, %rd116, 2;
	add.s64 	%rd751, %rd3, %rd750;
	st.global.u32 	[%rd751], %rd59;
	add.s64 	%rd752, %rd2, %rd750;
	st.global.u32 	[%rd752], %r128;
$L__BB3_132:
	setp.eq.s64 	%p355, %rd60, %rd61;
	@%p355 bra 	$L__BB3_134;
	shl.b64 	%rd753, %rd117, 2;
	add.s64 	%rd754, %rd3, %rd753;
	st.global.u32 	[%rd754], %rd60;
	add.s64 	%rd755, %rd2, %rd753;
	st.global.u32 	[%rd755], %r129;
$L__BB3_134:
	setp.eq.s64 	%p356, %rd61, %rd62;
	@%p356 bra 	$L__BB3_136;
	shl.b64 	%rd756, %rd118, 2;
	add.s64 	%rd757, %rd3, %rd756;
	st.global.u32 	[%rd757], %rd61;
	add.s64 	%rd758, %rd2, %rd756;
	st.global.u32 	[%rd758], %r130;
$L__BB3_136:
	setp.eq.s64 	%p357, %rd62, %rd63;
	@%p357 bra 	$L__BB3_138;
	shl.b64 	%rd759, %rd119, 2;
	add.s64 	%rd760, %rd3, %rd759;
	st.global.u32 	[%rd760], %rd62;
	add.s64 	%rd761, %rd2, %rd759;
	st.global.u32 	[%rd761], %r131;
$L__BB3_138:
	setp.eq.s64 	%p358, %rd63, %rd64;
	@%p358 bra 	$L__BB3_140;
	shl.b64 	%rd762, %rd120, 2;
	add.s64 	%rd763, %rd3, %rd762;
	st.global.u32 	[%rd763], %rd63;
	add.s64 	%rd764, %rd2, %rd762;
	st.global.u32 	[%rd764], %r132;
$L__BB3_140:
	setp.eq.s64 	%p359, %rd64, %rd65;
	@%p359 bra 	$L__BB3_326;
	shl.b64 	%rd765, %rd121, 2;
	add.s64 	%rd766, %rd3, %rd765;
	st.global.u32 	[%rd766], %rd64;
	add.s64 	%rd767, %rd2, %rd765;
	st.global.u32 	[%rd767], %r133;
	bra.uni 	$L__BB3_326;
$L__BB3_142:
	setp.lt.s64 	%p13, %rd7, 1;
	@%p13 bra 	$L__BB3_326;
	setp.ne.s32 	%p14, %r2, 0;
	@%p14 bra 	$L__BB3_214;
	add.s64 	%rd477, %rd5, %rd6;
	cvt.u32.u64 	%r137, %rd278;
	shr.u64 	%rd478, %rd477, %r1;
	mov.u32 	%r138, %tid.x;
	and.b32  	%r869, %r138, 31;
	and.b32  	%r870, %r138, 992;
	mul.lo.s32 	%r871, %r870, 9;
	or.b32  	%r872, %r871, %r869;
	setp.ge.s32 	%p168, %r872, %r137;
	setp.lt.s32 	%p169, %r872, %r137;
	cvt.u64.u32 	%rd479, %r872;
	add.s64 	%rd480, %rd477, %rd479;
	shr.u64 	%rd481, %rd480, %r1;
	selp.b64 	%rd482, %rd481, %rd478, %p169;
	add.s32 	%r139, %r872, 32;
	setp.lt.s32 	%p170, %r139, %r137;
	cvt.u64.u32 	%rd483, %r139;
	add.s64 	%rd484, %rd477, %rd483;
	shr.u64 	%rd485, %rd484, %r1;
	selp.b64 	%rd486, %rd485, %rd478, %p170;
	add.s32 	%r140, %r872, 64;
	setp.lt.s32 	%p171, %r140, %r137;
	cvt.u64.u32 	%rd487, %r140;
	add.s64 	%rd488, %rd477, %rd487;
	shr.u64 	%rd489, %rd488, %r1;
	selp.b64 	%rd490, %rd489, %rd478, %p171;
	add.s32 	%r141, %r872, 96;
	setp.lt.s32 	%p172, %r141, %r137;
	cvt.u64.u32 	%rd491, %r141;
	add.s64 	%rd492, %rd477, %rd491;
	shr.u64 	%rd493, %rd492, %r1;
	selp.b64 	%rd494, %rd493, %rd478, %p172;
	add.s32 	%r142, %r872, 128;
	setp.lt.s32 	%p173, %r142, %r137;
	cvt.u64.u32 	%rd495, %r142;
	add.s64 	%rd496, %rd477, %rd495;
	shr.u64 	%rd497, %rd496, %r1;
	selp.b64 	%rd498, %rd497, %rd478, %p173;
	add.s32 	%r143, %r872, 160;
	setp.lt.s32 	%p174, %r143, %r137;
	cvt.u64.u32 	%rd499, %r143;
	add.s64 	%rd500, %rd477, %rd499;
	shr.u64 	%rd501, %rd500, %r1;
	selp.b64 	%rd502, %rd501, %rd478, %p174;
	add.s32 	%r144, %r872, 192;
	setp.lt.s32 	%p175, %r144, %r137;
	cvt.u64.u32 	%rd503, %r144;
	add.s64 	%rd504, %rd477, %rd503;
	shr.u64 	%rd505, %rd504, %r1;
	selp.b64 	%rd506, %rd505, %rd478, %p175;
	add.s32 	%r145, %r872, 224;
	setp.lt.s32 	%p176, %r145, %r137;
	cvt.u64.u32 	%rd507, %r145;
	add.s64 	%rd508, %rd477, %rd507;
	shr.u64 	%rd509, %rd508, %r1;
	selp.b64 	%rd510, %rd509, %rd478, %p176;
	add.s32 	%r146, %r872, 256;
	setp.lt.s32 	%p177, %r146, %r137;
	cvt.u64.u32 	%rd511, %r146;
	add.s64 	%rd512, %rd477, %rd511;
	shr.u64 	%rd513, %rd512, %r1;
	selp.b64 	%rd514, %rd513, %rd478, %p177;
	// begin inline asm
	mov.u32 %r867, %laneid;
	// end inline asm
	shr.u32 	%r148, %r138, 5;
	mad.lo.s32 	%r149, %r148, 288, %r867;
	shl.b32 	%r873, %r149, 3;
	mov.u32 	%r874, _ZN6thrust24THRUST_300001_SM_1000_NS8cuda_cub4core6detail5shmemE;
	add.s32 	%r150, %r874, %r873;
	st.shared.u64 	[%r150], %rd482;
	st.shared.u64 	[%r150+256], %rd486;
	st.shared.u64 	[%r150+512], %rd490;
	st.shared.u64 	[%r150+768], %rd494;
	st.shared.u64 	[%r150+1024], %rd498;
	st.shared.u64 	[%r150+1280], %rd502;
	st.shared.u64 	[%r150+1536], %rd506;
	st.shared.u64 	[%r150+1792], %rd510;
	st.shared.u64 	[%r150+2048], %rd514;
	bar.warp.sync 	-1;
	shl.b32 	%r151, %r867, 3;
	shl.b32 	%r875, %r867, 6;
	add.s32 	%r152, %r150, %r875;
	ld.shared.u64 	%rd139, [%r152];
	ld.shared.u64 	%rd140, [%r152+8];
	ld.shared.u64 	%rd141, [%r152+16];
	ld.shared.u64 	%rd142, [%r152+24];
	ld.shared.u64 	%rd143, [%r152+32];
	ld.shared.u64 	%rd144, [%r152+40];
	ld.shared.u64 	%rd145, [%r152+48];
	ld.shared.u64 	%rd146, [%r152+56];
	ld.shared.u64 	%rd147, [%r152+64];
	bar.sync 	0;
	shl.b64 	%rd515, %rd6, 2;
	add.s64 	%rd476, %rd276, %rd515;
	// begin inline asm
	ld.global.nc.u32 %r1966, [%rd476];
	// end inline asm
	shl.b32 	%r876, %r872, 2;
	cvt.u64.u32 	%rd516, %r876;
	add.s64 	%rd148, %rd476, %rd516;
	mov.u32 	%r1958, %r1966;
	@%p168 bra 	$L__BB3_146;
	// begin inline asm
	ld.global.nc.u32 %r1958, [%rd148];
	// end inline asm
$L__BB3_146:
	setp.ge.s32 	%p178, %r139, %r137;
	mov.u32 	%r1959, %r1966;
	@%p178 bra 	$L__BB3_148;
	add.s64 	%rd518, %rd148, 128;
	// begin inline asm
	ld.global.nc.u32 %r1959, [%rd518];
	// end inline asm
$L__BB3_148:
	setp.ge.s32 	%p179, %r140, %r137;
	mov.u32 	%r1960, %r1966;
	@%p179 bra 	$L__BB3_150;
	add.s64 	%rd519, %rd148, 256;
	// begin inline asm
	ld.global.nc.u32 %r1960, [%rd519];
	// end inline asm
$L__BB3_150:
	setp.ge.s32 	%p180, %r141, %r137;
	mov.u32 	%r1961, %r1966;
	@%p180 bra 	$L__BB3_152;
	add.s64 	%rd520, %rd148, 384;
	// begin inline asm
	ld.global.nc.u32 %r1961, [%rd520];
	// end inline asm
$L__BB3_152:
	setp.ge.s32 	%p181, %r142, %r137;
	mov.u32 	%r1962, %r1966;
	@%p181 bra 	$L__BB3_154;
	add.s64 	%rd521, %rd148, 512;
	// begin inline asm
	ld.global.nc.u32 %r1962, [%rd521];
	// end inline asm
$L__BB3_154:
	setp.ge.s32 	%p182, %r143, %r137;
	mov.u32 	%r1963, %r1966;
	@%p182 bra 	$L__BB3_156;
	add.s64 	%rd522, %rd148, 640;
	// begin inline asm
	ld.global.nc.u32 %r1963, [%rd522];
	// end inline asm
$L__BB3_156:
	setp.ge.s32 	%p183, %r144, %r137;
	mov.u32 	%r1964, %r1966;
	@%p183 bra 	$L__BB3_158;
	add.s64 	%rd523, %rd148, 768;
	// begin inline asm
	ld.global.nc.u32 %r1964, [%rd523];
	// end inline asm
$L__BB3_158:
	setp.ge.s32 	%p184, %r145, %r137;
	mov.u32 	%r1965, %r1966;
	@%p184 bra 	$L__BB3_160;
	add.s64 	%rd524, %rd148, 896;
	// begin inline asm
	ld.global.nc.u32 %r1965, [%rd524];
	// end inline asm
$L__BB3_160:
	setp.ge.s32 	%p185, %r146, %r137;
	@%p185 bra 	$L__BB3_162;
	add.s64 	%rd525, %rd148, 1024;
	// begin inline asm
	ld.global.nc.u32 %r1966, [%rd525];
	// end inline asm
$L__BB3_162:
	shl.b32 	%r886, %r149, 2;
	sub.s32 	%r887, %r150, %r886;
	st.shared.u32 	[%r887], %r1958;
	st.shared.u32 	[%r887+128], %r1959;
	st.shared.u32 	[%r887+256], %r1960;
	st.shared.u32 	[%r887+384], %r1961;
	st.shared.u32 	[%r887+512], %r1962;
	st.shared.u32 	[%r887+640], %r1963;
	st.shared.u32 	[%r887+768], %r1964;
	st.shared.u32 	[%r887+896], %r1965;
	st.shared.u32 	[%r887+1024], %r1966;
	bar.warp.sync 	-1;
	add.s32 	%r888, %r149, %r151;
	shl.b32 	%r889, %r888, 2;
	sub.s32 	%r890, %r152, %r889;
	ld.shared.u32 	%r172, [%r890];
	ld.shared.u32 	%r173, [%r890+4];
	ld.shared.u32 	%r174, [%r890+8];
	ld.shared.u32 	%r175, [%r890+12];
	ld.shared.u32 	%r176, [%r890+16];
	ld.shared.u32 	%r177, [%r890+20];
	ld.shared.u32 	%r178, [%r890+24];
	ld.shared.u32 	%r179, [%r890+28];
	ld.shared.u32 	%r180, [%r890+32];
	bar.sync 	0;
	shl.b32 	%r891, %r138, 3;
	add.s32 	%r893, %r874, %r891;
	add.s32 	%r181, %r893, 2264;
	st.shared.u64 	[%r893+2264], %rd147;
	bar.sync 	0;
	setp.eq.s32 	%p186, %r138, 0;
	mov.b64 	%rd964, 1;
	@%p186 bra 	$L__BB3_164;
	ld.shared.u64 	%rd963, [%r181+-8];
	setp.ne.s64 	%p187, %rd963, %rd139;
	selp.u64 	%rd964, 1, 0, %p187;
$L__BB3_164:
	setp.eq.s32 	%p188, %r138, 0;
	setp.ne.s64 	%p189, %rd139, %rd140;
	setp.ne.s64 	%p190, %rd140, %rd141;
	setp.ne.s64 	%p191, %rd141, %rd142;
	setp.ne.s64 	%p192, %rd142, %rd143;
	setp.ne.s64 	%p193, %rd143, %rd144;
	setp.ne.s64 	%p194, %rd144, %rd145;
	setp.ne.s64 	%p195, %rd145, %rd146;
	setp.ne.s64 	%p196, %rd146, %rd147;
	mul.lo.s32 	%r1014, %r138, 9;
	cvt.u64.u32 	%rd528, %r1014;
	setp.eq.s64 	%p197, %rd7, %rd528;
	selp.u64 	%rd529, 1, 0, %p197;
	selp.b64 	%rd530, %rd529, %rd964, %p197;
	selp.b64 	%rd153, %rd529, %rd530, %p188;
	add.s32 	%r1015, %r1014, 1;
	cvt.u64.u32 	%rd531, %r1015;
	setp.eq.s64 	%p198, %rd7, %rd531;
	or.pred  	%p1, %p198, %p189;
	selp.u64 	%rd532, 1, 0, %p1;
	add.s32 	%r1016, %r1014, 2;
	cvt.u64.u32 	%rd533, %r1016;
	setp.eq.s64 	%p199, %rd7, %rd533;
	or.pred  	%p2, %p199, %p190;
	selp.u64 	%rd534, 1, 0, %p2;
	add.s32 	%r1017, %r1014, 3;
	cvt.u64.u32 	%rd535, %r1017;
	setp.eq.s64 	%p200, %rd7, %rd535;
	or.pred  	%p3, %p200, %p191;
	selp.u64 	%rd536, 1, 0, %p3;
	add.s32 	%r1018, %r1014, 4;
	cvt.u64.u32 	%rd537, %r1018;
	setp.eq.s64 	%p201, %rd7, %rd537;
	or.pred  	%p4, %p201, %p192;
	selp.u64 	%rd538, 1, 0, %p4;
	add.s32 	%r1019, %r1014, 5;
	cvt.u64.u32 	%rd539, %r1019;
	setp.eq.s64 	%p202, %rd7, %rd539;
	or.pred  	%p203, %p202, %p193;
	selp.u64 	%rd540, 1, 0, %p203;
	add.s32 	%r1020, %r1014, 6;
	cvt.u64.u32 	%rd541, %r1020;
	setp.eq.s64 	%p204, %rd7, %rd541;
	or.pred  	%p5, %p204, %p194;
	selp.u64 	%rd542, 1, 0, %p5;
	add.s32 	%r1021, %r1014, 7;
	cvt.u64.u32 	%rd543, %r1021;
	setp.eq.s64 	%p205, %rd7, %rd543;
	or.pred  	%p206, %p205, %p195;
	selp.u64 	%rd544, 1, 0, %p206;
	add.s32 	%r1022, %r1014, 8;
	cvt.u64.u32 	%rd545, %r1022;
	setp.eq.s64 	%p207, %rd7, %rd545;
	or.pred  	%p208, %p207, %p196;
	selp.u64 	%rd546, 1, 0, %p208;
	add.s64 	%rd154, %rd153, %rd532;
	selp.b32 	%r1023, 0, %r172, %p1;
	add.s32 	%r1024, %r173, %r1023;
	add.s64 	%rd155, %rd154, %rd534;
	selp.b32 	%r1025, 0, %r1024, %p2;
	add.s32 	%r1026, %r174, %r1025;
	add.s64 	%rd156, %rd155, %rd536;
	selp.b32 	%r1027, 0, %r1026, %p3;
	add.s32 	%r1028, %r175, %r1027;
	add.s64 	%rd157, %rd156, %rd538;
	selp.b32 	%r1029, 0, %r1028, %p4;
	add.s32 	%r1030, %r176, %r1029;
	add.s64 	%rd158, %rd157, %rd540;
	selp.b32 	%r1031, 0, %r1030, %p203;
	add.s32 	%r1032, %r177, %r1031;
	add.s64 	%rd159, %rd158, %rd542;
	selp.b32 	%r1033, 0, %r1032, %p5;
	add.s32 	%r1034, %r178, %r1033;
	add.s64 	%rd160, %rd159, %rd544;
	selp.b32 	%r1035, 0, %r1034, %p206;
	add.s32 	%r1036, %r179, %r1035;
	add.s64 	%rd547, %rd160, %rd546;
	mov.b64 	{%r895, %r900}, %rd547;
	selp.b32 	%r1037, 0, %r1036, %p208;
	add.s32 	%r905, %r180, %r1037;
	mov.b32 	%r1011, 1;
	mov.b32 	%r1012, 0;
	mov.b32 	%r1013, -1;
	// begin inline asm
	shfl.sync.up.b32 %r894, %r895, %r1011, %r1012, %r1013;
	// end inline asm
	// begin inline asm
	shfl.sync.up.b32 %r899, %r900, %r1011, %r1012, %r1013;
	// end inline asm
	mov.b64 	%rd548, {%r894, %r899};
	// begin inline asm
	shfl.sync.up.b32 %r904, %r905, %r1011, %r1012, %r1013;
	// end inline asm
	// begin inline asm
	shfl.sync.up.b32 %r909, %r910, %r1011, %r1012, %r1013;
	// end inline asm
	setp.eq.s64 	%p209, %rd547, 0;
	selp.b32 	%r1038, %r904, 0, %p209;
	setp.lt.s32 	%p210, %r867, 1;
	selp.b64 	%rd549, 0, %rd548, %p210;
	add.s64 	%rd550, %rd549, %rd547;
	mov.b64 	{%r915, %r920}, %rd550;
	selp.b32 	%r1039, 0, %r1038, %p210;
	add.s32 	%r925, %r1039, %r905;
	mov.b32 	%r931, 2;
	// begin inline asm
	shfl.sync.up.b32 %r914, %r915, %r931, %r1012, %r1013;
	// end inline asm
	// begin inline asm
	shfl.sync.up.b32 %r919, %r920, %r931, %r1012, %r1013;
	// end inline asm
	mov.b64 	%rd551, {%r914, %r919};
	// begin inline asm
	shfl.sync.up.b32 %r924, %r925, %r931, %r1012, %r1013;
	// end inline asm
	// begin inline asm
	shfl.sync.up.b32 %r929, %r930, %r931, %r1012, %r1013;
	// end inline asm
	setp.eq.s64 	%p211, %rd550, 0;
	selp.b32 	%r1040, %r924, 0, %p211;
	setp.lt.s32 	%p212, %r867, 2;
	selp.b64 	%rd552, 0, %rd551, %p212;
	add.s64 	%rd553, %rd552, %rd550;
	mov.b64 	{%r935, %r940}, %rd553;
	selp.b32 	%r1041, 0, %r1040, %p212;
	add.s32 	%r945, %r1041, %r925;
	mov.b32 	%r951, 4;
	// begin inline asm
	shfl.sync.up.b32 %r934, %r935, %r951, %r1012, %r1013;
	// end inline asm
	// begin inline asm
	shfl.sync.up.b32 %r939, %r940, %r951, %r1012, %r1013;
	// end inline asm
	mov.b64 	%rd554, {%r934, %r939};
	// begin inline asm
	shfl.sync.up.b32 %r944, %r945, %r951, %r1012, %r1013;
	// end inline asm
	// begin inline asm
	shfl.sync.up.b32 %r949, %r950, %r951, %r1012, %r1013;
	// end inline asm
	setp.eq.s64 	%p213, %rd553, 0;
	selp.b32 	%r1042, %r944, 0, %p213;
	setp.lt.s32 	%p214, %r867, 4;
	selp.b64 	%rd555, 0, %rd554, %p214;
	add.s64 	%rd556, %rd555, %rd553;
	mov.b64 	{%r955, %r960}, %rd556;
	selp.b32 	%r1043, 0, %r1042, %p214;
	add.s32 	%r965, %r1043, %r945;
	mov.b32 	%r971, 8;
	// begin inline asm
	shfl.sync.up.b32 %r954, %r955, %r971, %r1012, %r1013;
	// end inline asm
	// begin inline asm
	shfl.sync.up.b32 %r959, %r960, %r971, %r1012, %r1013;
	// end inline asm
	mov.b64 	%rd557, {%r954, %r959};
	// begin inline asm
	shfl.sync.up.b32 %r964, %r965, %r971, %r1012, %r1013;
	// end inline asm
	// begin inline asm
	shfl.sync.up.b32 %r969, %r970, %r971, %r1012, %r1013;
	// end inline asm
	setp.eq.s64 	%p215, %rd556, 0;
	selp.b32 	%r1044, %r964, 0, %p215;
	setp.lt.s32 	%p216, %r867, 8;
	selp.b64 	%rd558, 0, %rd557, %p216;
	add.s64 	%rd559, %rd558, %rd556;
	mov.b64 	{%r975, %r980}, %rd559;
	selp.b32 	%r1045, 0, %r1044, %p216;
	add.s32 	%r985, %r1045, %r965;
	mov.b32 	%r991, 16;
	// begin inline asm
	shfl.sync.up.b32 %r974, %r975, %r991, %r1012, %r1013;
	// end inline asm
	// begin inline asm
	shfl.sync.up.b32 %r979, %r980, %r991, %r1012, %r1013;
	// end inline asm
	mov.b64 	%rd560, {%r974, %r979};
	// begin inline asm
	shfl.sync.up.b32 %r984, %r985, %r991, %r1012, %r1013;
	// end inline asm
	// begin inline asm
	shfl.sync.up.b32 %r989, %r990, %r991, %r1012, %r1013;
	// end inline asm
	setp.eq.s64 	%p217, %rd559, 0;
	selp.b32 	%r1046, %r984, 0, %p217;
	setp.lt.s32 	%p218, %r867, 16;
	selp.b64 	%rd561, 0, %rd560, %p218;
	add.s64 	%rd161, %rd561, %rd559;
	mov.b64 	{%r995, %r1000}, %rd161;
	selp.b32 	%r1047, 0, %r1046, %p218;
	add.s32 	%r1005, %r1047, %r985;
	// begin inline asm
	shfl.sync.up.b32 %r994, %r995, %r1011, %r1012, %r1013;
	// end inline asm
	// begin inline asm
	shfl.sync.up.b32 %r999, %r1000, %r1011, %r1012, %r1013;
	// end inline asm
	// begin inline asm
	shfl.sync.up.b32 %r1004, %r1005, %r1011, %r1012, %r1013;
	// end inline asm
	// begin inline asm
	shfl.sync.up.b32 %r1009, %r1010, %r1011, %r1012, %r1013;
	// end inline asm
	setp.ne.s32 	%p219, %r867, 31;
	@%p219 bra 	$L__BB3_166;
	shl.b32 	%r1048, %r148, 4;
	mov.u32 	%r1049, _ZN6thrust24THRUST_300001_SM_1000_NS8cuda_cub4core6detail5shmemE;
	add.s32 	%r1050, %r1049, %r1048;
	st.shared.u64 	[%r1050], %rd161;
	st.shared.u32 	[%r1050+8], %r1005;
$L__BB3_166:
	mov.b64 	%rd562, {%r994, %r999};
	bar.sync 	0;
	ld.shared.u64 	%rd563, [_ZN6thrust24THRUST_300001_SM_1000_NS8cuda_cub4core6detail5shmemE];
	ld.shared.u32 	%r1051, [_ZN6thrust24THRUST_300001_SM_1000_NS8cuda_cub4core6detail5shmemE+8];
	ld.shared.u64 	%rd564, [_ZN6thrust24THRUST_300001_SM_1000_NS8cuda_cub4core6detail5shmemE+16];
	ld.shared.u32 	%r1052, [_ZN6thrust24THRUST_300001_SM_1000_NS8cuda_cub4core6detail5shmemE+24];
	add.s64 	%rd565, %rd564, %rd563;
	setp.eq.s64 	%p220, %rd564, 0;
	selp.b32 	%r1053, %r1051, 0, %p220;
	add.s32 	%r1054, %r1053, %r1052;
	setp.eq.s32 	%p221, %r148, 2;
	selp.b64 	%rd566, %rd565, %rd563, %p221;
	selp.b32 	%r1055, %r1054, %r1051, %p221;
	ld.shared.u64 	%rd567, [_ZN6thrust24THRUST_300001_SM_1000_NS8cuda_cub4core6detail5shmemE+32];
	ld.shared.u32 	%r1056, [_ZN6thrust24THRUST_300001_SM_1000_NS8cuda_cub4core6detail5shmemE+40];
	add.s64 	%rd568, %rd567, %rd565;
	setp.eq.s64 	%p222, %rd567, 0;
	selp.b32 	%r1057, %r1054, 0, %p222;
	add.s32 	%r1058, %r1057, %r1056;
	setp.eq.s32 	%p223, %r148, 3;
	selp.b64 	%rd569, %rd568, %rd566, %p223;
	selp.b32 	%r1059, %r1058, %r1055, %p223;
	ld.shared.u64 	%rd570, [_ZN6thrust24THRUST_300001_SM_1000_NS8cuda_cub4core6detail5shmemE+48];
	ld.shared.u32 	%r1060, [_ZN6thrust24THRUST_300001_SM_1000_NS8cuda_cub4core6detail5shmemE+56];
	add.s64 	%rd571, %rd570, %rd568;
	setp.eq.s64 	%p224, %rd570, 0;
	selp.b32 	%r1061, %r1058, 0, %p224;
	add.s32 	%r1062, %r1061, %r1060;
	setp.eq.s32 	%p225, %r148, 4;
	selp.b64 	%rd572, %rd571, %rd569, %p225;
	selp.b32 	%r1063, %r1062, %r1059, %p225;
	ld.shared.u64 	%rd573, [_ZN6thrust24THRUST_300001_SM_1000_NS8cuda_cub4core6detail5shmemE+64];
	ld.shared.u32 	%r1064, [_ZN6thrust24THRUST_300001_SM_1000_NS8cuda_cub4core6detail5shmemE+72];
	add.s64 	%rd574, %rd573, %rd571;
	setp.eq.s64 	%p226, %rd573, 0;
	selp.b32 	%r1065, %r1062, 0, %p226;
	add.s32 	%r1066, %r1065, %r1064;
	setp.eq.s32 	%p227, %r148, 5;
	selp.b64 	%rd575, %rd574, %rd572, %p227;
	selp.b32 	%r1067, %r1066, %r1063, %p227;
	ld.shared.u64 	%rd576, [_ZN6thrust24THRUST_300001_SM_1000_NS8cuda_cub4core6detail5shmemE+80];
	ld.shared.u32 	%r1068, [_ZN6thrust24THRUST_300001_SM_1000_NS8cuda_cub4core6detail5shmemE+88];
	add.s64 	%rd577, %rd576, %rd574;
	setp.eq.s64 	%p228, %rd576, 0;
	selp.b32 	%r1069, %r1066, 0, %p228;
	add.s32 	%r1070, %r1069, %r1068;
	setp.eq.s32 	%p229, %r148, 6;
	selp.b64 	%rd578, %rd577, %rd575, %p229;
	selp.b32 	%r1071, %r1070, %r1067, %p229;
	ld.shared.u64 	%rd579, [_ZN6thrust24THRUST_300001_SM_1000_NS8cuda_cub4core6detail5shmemE+96];
	ld.shared.u32 	%r1072, [_ZN6thrust24THRUST_300001_SM_1000_NS8cuda_cub4core6detail5shmemE+104];
	add.s64 	%rd580, %rd579, %rd577;
	setp.eq.s64 	%p230, %rd579, 0;
	selp.b32 	%r1073, %r1070, 0, %p230;
	add.s32 	%r1074, %r1073, %r1072;
	setp.eq.s32 	%p231, %r148, 7;
	selp.b64 	%rd581, %rd580, %rd578, %p231;
	selp.b32 	%r1075, %r1074, %r1071, %p231;
	ld.shared.u64 	%rd582, [_ZN6thrust24THRUST_300001_SM_1000_NS8cuda_cub4core6detail5shmemE+112];
	ld.shared.u32 	%r1076, [_ZN6thrust24THRUST_300001_SM_1000_NS8cuda_cub4core6detail5shmemE+120];
	add.s64 	%rd970, %rd582, %rd580;
	setp.eq.s64 	%p232, %rd582, 0;
	selp.b32 	%r1077, %r1074, 0, %p232;
	add.s32 	%r186, %r1077, %r1076;
	setp.lt.u32 	%p233, %r138, 32;
	selp.b64 	%rd583, 0, %rd581, %p233;
	selp.b32 	%r1078, 0, %r1075, %p233;
	setp.eq.s64 	%p234, %rd562, 0;
	selp.b32 	%r1079, %r1078, 0, %p234;
	add.s32 	%r1080, %r1079, %r1004;
	setp.eq.s32 	%p235, %r867, 0;
	selp.b64 	%rd584, 0, %rd562, %p235;
	add.s64 	%rd163, %rd583, %rd584;
	selp.b32 	%r187, %r1078, %r1080, %p235;
	add.s64 	%rd164, %rd163, %rd153;
	setp.eq.s64 	%p236, %rd153, 0;
	selp.b32 	%r1081, %r187, 0, %p236;
	add.s32 	%r188, %r1081, %r172;
	add.s64 	%rd165, %rd154, %rd163;
	selp.b32 	%r1082, 0, %r188, %p1;
	add.s32 	%r189, %r173, %r1082;
	add.s64 	%rd166, %rd155, %rd163;
	selp.b32 	%r1083, 0, %r189, %p2;
	add.s32 	%r190, %r174, %r1083;
	add.s64 	%rd167, %rd156, %rd163;
	selp.b32 	%r1084, 0, %r190, %p3;
	add.s32 	%r191, %r175, %r1084;
	add.s64 	%rd168, %rd157, %rd163;
	selp.b32 	%r1085, 0, %r191, %p4;
	add.s32 	%r192, %r176, %r1085;
	add.s64 	%rd169, %rd158, %rd163;
	mul.lo.s32 	%r1086, %r138, 9;
	add.s32 	%r1087, %r1086, 5;
	cvt.u64.u32 	%rd585, %r1087;
	setp.eq.s64 	%p237, %rd7, %rd585;
	setp.ne.s64 	%p238, %rd143, %rd144;
	selp.b32 	%r1088, 0, %r192, %p238;
	selp.b32 	%r1089, 0, %r1088, %p237;
	add.s32 	%r193, %r177, %r1089;
	add.s64 	%rd170, %rd159, %rd163;
	selp.b32 	%r1090, 0, %r193, %p5;
	add.s32 	%r194, %r178, %r1090;
	add.s64 	%rd171, %rd160, %rd163;
	add.s32 	%r1091, %r1086, 7;
	cvt.u64.u32 	%rd586, %r1091;
	setp.eq.s64 	%p239, %rd7, %rd586;
	setp.ne.s64 	%p240, %rd145, %rd146;
	selp.b32 	%r1092, 0, %r194, %p240;
	selp.b32 	%r1093, 0, %r1092, %p239;
	add.s32 	%r195, %r179, %r1093;
	setp.lt.s64 	%p241, %rd970, 257;
	@%p241 bra 	$L__BB3_192;
	bar.sync 	0;
	@%p236 bra 	$L__BB3_169;
	cvt.u32.u64 	%r1097, %rd163;
	shl.b32 	%r1098, %r1097, 4;
	mov.u32 	%r1099, _ZN6thrust24THRUST_300001_SM_1000_NS8cuda_cub4core6detail5shmemE;
	add.s32 	%r1100, %r1099, %r1098;
	st.shared.u64 	[%r1100], %rd963;
	st.shared.u32 	[%r1100+8], %r187;
$L__BB3_169:
	not.pred 	%p258, %p1;
	@%p258 bra 	$L__BB3_171;
	cvt.u32.u64 	%r1101, %rd164;
	shl.b32 	%r1102, %r1101, 4;
	mov.u32 	%r1103, _ZN6thrust24THRUST_300001_SM_1000_NS8cuda_cub4core6detail5shmemE;
	add.s32 	%r1104, %r1103, %r1102;
	st.shared.u64 	[%r1104], %rd139;
	st.shared.u32 	[%r1104+8], %r188;
$L__BB3_171:
	not.pred 	%p259, %p2;
	@%p259 bra 	$L__BB3_173;
	cvt.u32.u64 	%r1105, %rd165;
	shl.b32 	%r1106, %r1105, 4;
	mov.u32 	%r1107, _ZN6thrust24THRUST_300001_SM_1000_NS8cuda_cub4core6detail5shmemE;
	add.s32 	%r1108, %r1107, %r1106;
	st.shared.u64 	[%r1108], %rd140;
	st.shared.u32 	[%r1108+8], %r189;
$L__BB3_173:
	not.pred 	%p260, %p3;
	@%p260 bra 	$L__BB3_175;
	cvt.u32.u64 	%r1109, %rd166;
	shl.b32 	%r1110, %r1109, 4;
	mov.u32 	%r1111, _ZN6thrust24THRUST_300001_SM_1000_NS8cuda_cub4core6detail5shmemE;
	add.s32 	%r1112, %r1111, %r1110;
	st.shared.u64 	[%r1112], %rd141;
	st.shared.u32 	[%r1112+8], %r190;
$L__BB3_175:
	not.pred 	%p261, %p4;
	@%p261 bra 	$L__BB3_177;
	cvt.u32.u64 	%r1113, %rd167;
	shl.b32 	%r1114, %r1113, 4;
	mov.u32 	%r1115, _ZN6thrust24THRUST_300001_SM_1000_NS8cuda_cub4core6detail5shmemE;
	add.s32 	%r1116, %r1115, %r1114;
	st.shared.u64 	[%r1116], %rd142;
	st.shared.u32 	[%r1116+8], %r191;
$L__BB3_177:
	mad.lo.s32 	%r1117, %r138, 9, 5;
	cvt.u64.u32 	%rd617, %r1117;
	setp.ne.s64 	%p262, %rd7, %rd617;
	setp.eq.s64 	%p263, %rd143, %rd144;
	and.pred  	%p264, %p262, %p263;
	@%p264 bra 	$L__BB3_179;
	cvt.u32.u64 	%r1118, %rd168;
	shl.b32 	%r1119, %r1118, 4;
	mov.u32 	%r1120, _ZN6thrust24THRUST_300001_SM_1000_NS8cuda_cub4core6detail5shmemE;
	add.s32 	%r1121, %r1120, %r1119;
	st.shared.u64 	[%r1121], %rd143;
	st.shared.u32 	[%r1121+8], %r192;
$L__BB3_179:
	not.pred 	%p265, %p5;
	@%p265 bra 	$L__BB3_181;
	cvt.u32.u64 	%r1122, %rd169;
	shl.b32 	%r1123, %r1122, 4;
	mov.u32 	%r1124, _ZN6thrust24THRUST_300001_SM_1000_NS8cuda_cub4core6detail5shmemE;
	add.s32 	%r1125, %r1124, %r1123;
	st.shared.u64 	[%r1125], %rd144;
	st.shared.u32 	[%r1125+8], %r193;
$L__BB3_181:
	mad.lo.s32 	%r1126, %r138, 9, 7;
	cvt.u64.u32 	%rd618, %r1126;
	setp.ne.s64 	%p266, %rd7, %rd618;
	setp.eq.s64 	%p267, %rd145, %rd146;
	and.pred  	%p268, %p266, %p267;
	@%p268 bra 	$L__BB3_183;
	cvt.u32.u64 	%r1127, %rd170;
	shl.b32 	%r1128, %r1127, 4;
	mov.u32 	%r1129, _ZN6thrust24THRUST_300001_SM_1000_NS8cuda_cub4core6detail5shmemE;
	add.s32 	%r1130, %r1129, %r1128;
	st.shared.u64 	[%r1130], %rd145;
	st.shared.u32 	[%r1130+8], %r194;
$L__BB3_183:
	mad.lo.s32 	%r1131, %r138, 9, 8;
	cvt.u64.u32 	%rd619, %r1131;
	setp.ne.s64 	%p269, %rd7, %rd619;
	setp.eq.s64 	%p270, %rd146, %rd147;
	and.pred  	%p271, %p269, %p270;
	@%p271 bra 	$L__BB3_185;
	cvt.u32.u64 	%r1132, %rd171;
	shl.b32 	%r1133, %r1132, 4;
	mov.u32 	%r1134, _ZN6thrust24THRUST_300001_SM_1000_NS8cuda_cub4core6detail5shmemE;
	add.s32 	%r1135, %r1134, %r1133;
	st.shared.u64 	[%r1135], %rd146;
	st.shared.u32 	[%r1135+8], %r195;
$L__BB3_185:
	bar.sync 	0;
	cvt.u64.u32 	%rd969, %r138;
	setp.le.u64 	%p272, %rd970, %rd969;
	@%p272 bra 	$L__BB3_210;
	not.b64 	%rd620, %rd969;
	add.s64 	%rd173, %rd970, %rd620;
	shr.u64 	%rd621, %rd173, 8;
	add.s64 	%rd622, %rd621, 1;
	and.b64  	%rd965, %rd622, 3;
	and.b64  	%rd623, %rd173, 768;
	setp.eq.s64 	%p273, %rd623, 768;
	@%p273 bra 	$L__BB3_189;
	shl.b64 	%rd624, %rd969, 2;
	add.s64 	%rd967, %rd2, %rd624;
	add.s64 	%rd966, %rd3, %rd624;
	shl.b32 	%r1136, %r138, 4;
	mov.u32 	%r1137, _ZN6thrust24THRUST_300001_SM_1000_NS8cuda_cub4core6detail5shmemE;
	add.s32 	%r1138, %r1136, %r1137;
	add.s32 	%r1967, %r1138, 8;
	shl.b64 	%rd625, %rd965, 8;
	add.s64 	%rd969, %rd625, %rd969;
$L__BB3_188:
	.pragma "nounroll";
	ld.shared.u64 	%rd626, [%r1967+-8];
	ld.shared.u32 	%r1139, [%r1967];
	st.global.u32 	[%rd966], %rd626;
	st.global.u32 	[%rd967], %r1139;
	add.s64 	%rd967, %rd967, 1024;
	add.s64 	%rd966, %rd966, 1024;
	add.s32 	%r1967, %r1967, 4096;
	add.s64 	%rd965, %rd965, -1;
	setp.ne.s64 	%p274, %rd965, 0;
	@%p274 bra 	$L__BB3_188;
$L__BB3_189:
	setp.lt.u64 	%p275, %rd173, 768;
	@%p275 bra 	$L__BB3_210;
	mov.u32 	%r1142, _ZN6thrust24THRUST_300001_SM_1000_NS8cuda_cub4core6detail5shmemE;
$L__BB3_191:
	cvt.u32.u64 	%r1140, %rd969;
	shl.b32 	%r1141, %r1140, 4;
	add.s32 	%r1143, %r1142, %r1141;
	ld.shared.u64 	%rd627, [%r1143];
	ld.shared.u32 	%r1144, [%r1143+8];
	shl.b64 	%rd628, %rd969, 2;
	add.s64 	%rd629, %rd3, %rd628;
	st.global.u32 	[%rd629], %rd627;
	add.s64 	%rd630, %rd2, %rd628;
	st.global.u32 	[%rd630], %r1144;
	ld.shared.u64 	%rd631, [%r1143+4096];
	ld.shared.u32 	%r1145, [%r1143+4104];
	and.b64  	%rd632, %rd628, 17179869180;
	add.s64 	%rd633, %rd3, %rd632;
	st.global.u32 	[%rd633+1024], %rd631;
	add.s64 	%rd634, %rd2, %rd632;
	st.global.u32 	[%rd634+1024], %r1145;
	ld.shared.u64 	%rd635, [%r1143+8192];
	ld.shared.u32 	%r1146, [%r1143+8200];
	st.global.u32 	[%rd633+2048], %rd635;
	st.global.u32 	[%rd634+2048], %r1146;
	ld.shared.u64 	%rd636, [%r1143+12288];
	ld.shared.u32 	%r1147, [%r1143+12296];
	st.global.u32 	[%rd633+3072], %rd636;
	st.global.u32 	[%rd634+3072], %r1147;
	add.s64 	%rd637, %rd969, 1024;
	and.b64  	%rd969, %rd637, 4294967295;
	setp.gt.u64 	%p276, %rd970, %rd969;
	@%p276 bra 	$L__BB3_191;
	bra.uni 	$L__BB3_210;
$L__BB3_192:
	@%p236 bra 	$L__BB3_194;
	shl.b64 	%rd587, %rd163, 2;
	add.s64 	%rd588, %rd3, %rd587;
	st.global.u32 	[%rd588], %rd963;
	add.s64 	%rd589, %rd2, %rd587;
	st.global.u32 	[%rd589], %r187;
$L__BB3_194:
	not.pred 	%p243, %p1;
	@%p243 bra 	$L__BB3_196;
	shl.b64 	%rd590, %rd164, 2;
	add.s64 	%rd591, %rd3, %rd590;
	st.global.u32 	[%rd591], %rd139;
	add.s64 	%rd592, %rd2, %rd590;
	st.global.u32 	[%rd592], %r188;
$L__BB3_196:
	not.pred 	%p244, %p2;
	@%p244 bra 	$L__BB3_198;
	shl.b64 	%rd593, %rd165, 2;
	add.s64 	%rd594, %rd3, %rd593;
	st.global.u32 	[%rd594], %rd140;
	add.s64 	%rd595, %rd2, %rd593;
	st.global.u32 	[%rd595], %r189;
$L__BB3_198:
	not.pred 	%p245, %p3;
	@%p245 bra 	$L__BB3_200;
	shl.b64 	%rd596, %rd166, 2;
	add.s64 	%rd597, %rd3, %rd596;
	st.global.u32 	[%rd597], %rd141;
	add.s64 	%rd598, %rd2, %rd596;
	st.global.u32 	[%rd598], %r190;
$L__BB3_200:
	not.pred 	%p246, %p4;
	@%p246 bra 	$L__BB3_202;
	shl.b64 	%rd599, %rd167, 2;
	add.s64 	%rd600, %rd3, %rd599;
	st.global.u32 	[%rd600], %rd142;
	add.s64 	%rd601, %rd2, %rd599;
	st.global.u32 	[%rd601], %r191;
$L__BB3_202:
	mad.lo.s32 	%r1094, %r138, 9, 5;
	cvt.u64.u32 	%rd602, %r1094;
	setp.ne.s64 	%p247, %rd7, %rd602;
	setp.eq.s64 	%p248, %rd143, %rd144;
	and.pred  	%p249, %p247, %p248;
	@%p249 bra 	$L__BB3_204;
	shl.b64 	%rd603, %rd168, 2;
	add.s64 	%rd604, %rd3, %rd603;
	st.global.u32 	[%rd604], %rd143;
	add.s64 	%rd605, %rd2, %rd603;
	st.global.u32 	[%rd605], %r192;
$L__BB3_204:
	not.pred 	%p250, %p5;
	@%p250 bra 	$L__BB3_206;
	shl.b64 	%rd606, %rd169, 2;
	add.s64 	%rd607, %rd3, %rd606;
	st.global.u32 	[%rd607], %rd144;
	add.s64 	%rd608, %rd2, %rd606;
	st.global.u32 	[%rd608], %r193;
$L__BB3_206:
	mad.lo.s32 	%r1095, %r138, 9, 7;
	cvt.u64.u32 	%rd609, %r1095;
	setp.ne.s64 	%p251, %rd7, %rd609;
	setp.eq.s64 	%p252, %rd145, %rd146;
	and.pred  	%p253, %p251, %p252;
	@%p253 bra 	$L__BB3_208;
	shl.b64 	%rd610, %rd170, 2;
	add.s64 	%rd611, %rd3, %rd610;
	st.global.u32 	[%rd611], %rd145;
	add.s64 	%rd612, %rd2, %rd610;
	st.global.u32 	[%rd612], %r194;
$L__BB3_208:
	mad.lo.s32 	%r1096, %r138, 9, 8;
	cvt.u64.u32 	%rd613, %r1096;
	setp.ne.s64 	%p254, %rd7, %rd613;
	setp.eq.s64 	%p255, %rd146, %rd147;
	and.pred  	%p256, %p254, %p255;
	@%p256 bra 	$L__BB3_210;
	shl.b64 	%rd614, %rd171, 2;
	add.s64 	%rd615, %rd3, %rd614;
	st.global.u32 	[%rd615], %rd146;
	add.s64 	%rd616, %rd2, %rd614;
	st.global.u32 	[%rd616], %r195;
$L__BB3_210:
	setp.ne.s32 	%p277, %r138, 255;
	@%p277 bra 	$L__BB3_326;
	setp.ne.s64 	%p278, %rd7, 2304;
	@%p278 bra 	$L__BB3_213;
	shl.b64 	%rd638, %rd970, 2;
	add.s64 	%rd639, %rd3, %rd638;
	st.global.u32 	[%rd639], %rd147;
	add.s64 	%rd640, %rd2, %rd638;
	st.global.u32 	[%rd640], %r186;
	add.s64 	%rd970, %rd970, 1;
$L__BB3_213:
	st.global.u64 	[%rd1], %rd970;
	bra.uni 	$L__BB3_326;
$L__BB3_214:
	add.s64 	%rd189, %rd5, %rd6;
	cvt.u32.u64 	%r199, %rd7;
	cvt.u64.u32 	%rd190, %r1;
	shr.u64 	%rd282, %rd189, %r1;
	mov.u32 	%r200, %tid.x;
	and.b32  	%r334, %r200, 31;
	and.b32  	%r335, %r200, 992;
	mul.lo.s32 	%r336, %r335, 9;
	or.b32  	%r201, %r336, %r334;
	setp.lt.u32 	%p15, %r201, %r199;
	cvt.u64.u32 	%rd283, %r201;
	add.s64 	%rd284, %rd189, %rd283;
	shr.u64 	%rd285, %rd284, %r1;
	selp.b64 	%rd286, %rd285, %rd282, %p15;
	add.s32 	%r202, %r201, 32;
	setp.lt.u32 	%p16, %r202, %r199;
	cvt.u64.u32 	%rd287, %r202;
	add.s64 	%rd288, %rd189, %rd287;
	shr.u64 	%rd289, %rd288, %r1;
	selp.b64 	%rd290, %rd289, %rd282, %p16;
	add.s32 	%r203, %r201, 64;
	setp.lt.u32 	%p17, %r203, %r199;
	cvt.u64.u32 	%rd291, %r203;
	add.s64 	%rd292, %rd189, %rd291;
	shr.u64 	%rd293, %rd292, %r1;
	selp.b64 	%rd294, %rd293, %rd282, %p17;
	add.s32 	%r204, %r201, 96;
	setp.lt.u32 	%p18, %r204, %r199;
	cvt.u64.u32 	%rd295, %r204;
	add.s64 	%rd296, %rd189, %rd295;
	shr.u64 	%rd297, %rd296, %r1;
	selp.b64 	%rd298, %rd297, %rd282, %p18;
	add.s32 	%r205, %r201, 128;
	setp.lt.u32 	%p19, %r205, %r199;
	cvt.u64.u32 	%rd299, %r205;
	add.s64 	%rd300, %rd189, %rd299;
	shr.u64 	%rd301, %rd300, %r1;
	selp.b64 	%rd302, %rd301, %rd282, %p19;
	add.s32 	%r206, %r201, 160;
	setp.lt.u32 	%p20, %r206, %r199;
	cvt.u64.u32 	%rd303, %r206;
	add.s64 	%rd304, %rd189, %rd303;
	shr.u64 	%rd305, %rd304, %r1;
	selp.b64 	%rd306, %rd305, %rd282, %p20;
	add.s32 	%r207, %r201, 192;
	setp.lt.u32 	%p21, %r207, %r199;
	cvt.u64.u32 	%rd307, %r207;
	add.s64 	%rd308, %rd189, %rd307;
	shr.u64 	%rd309, %rd308, %r1;
	selp.b64 	%rd310, %rd309, %rd282, %p21;
	add.s32 	%r208, %r201, 224;
	setp.lt.u32 	%p22, %r208, %r199;
	cvt.u64.u32 	%rd311, %r208;
	add.s64 	%rd312, %rd189, %rd311;
	shr.u64 	%rd313, %rd312, %r1;
	selp.b64 	%rd314, %rd313, %rd282, %p22;
	add.s32 	%r209, %r201, 256;
	setp.lt.u32 	%p23, %r209, %r199;
	cvt.u64.u32 	%rd315, %r209;
	add.s64 	%rd316, %rd189, %rd315;
	shr.u64 	%rd317, %rd316, %r1;
	selp.b64 	%rd318, %rd317, %rd282, %p23;
	// begin inline asm
	mov.u32 %r333, %laneid;
	// end inline asm
	shr.u32 	%r211, %r200, 5;
	mad.lo.s32 	%r212, %r211, 288, %r333;
	shl.b32 	%r337, %r212, 3;
	mov.u32 	%r338, _ZN6thrust24THRUST_300001_SM_1000_NS8cuda_cub4core6detail5shmemE;
	add.s32 	%r213, %r338, %r337;
	st.shared.u64 	[%r213], %rd286;
	st.shared.u64 	[%r213+256], %rd290;
	st.shared.u64 	[%r213+512], %rd294;
	st.shared.u64 	[%r213+768], %rd298;
	st.shared.u64 	[%r213+1024], %rd302;
	st.shared.u64 	[%r213+1280], %rd306;
	st.shared.u64 	[%r213+1536], %rd310;
	st.shared.u64 	[%r213+1792], %rd314;
	st.shared.u64 	[%r213+2048], %rd318;
	bar.warp.sync 	-1;
	shl.b32 	%r214, %r333, 3;
	shl.b32 	%r339, %r333, 6;
	add.s32 	%r215, %r213, %r339;
	ld.shared.u64 	%rd191, [%r215];
	ld.shared.u64 	%rd192, [%r215+8];
	ld.shared.u64 	%rd193, [%r215+16];
	ld.shared.u64 	%rd194, [%r215+24];
	ld.shared.u64 	%rd195, [%r215+32];
	ld.shared.u64 	%rd196, [%r215+40];
	ld.shared.u64 	%rd197, [%r215+48];
	ld.shared.u64 	%rd198, [%r215+56];
	ld.shared.u64 	%rd199, [%r215+64];
	setp.ne.s32 	%p24, %r200, 0;
	mov.b64 	%rd972, 0;
	@%p24 bra 	$L__BB3_216;
	add.s64 	%rd319, %rd189, -1;
	cvt.u32.u64 	%r340, %rd190;
	shr.u64 	%rd972, %rd319, %r340;
$L__BB3_216:
	setp.ge.u32 	%p25, %r201, %r199;
	bar.sync 	0;
	shl.b64 	%rd321, %rd6, 2;
	add.s64 	%rd320, %rd276, %rd321;
	// begin inline asm
	ld.global.nc.u32 %r1976, [%rd320];
	// end inline asm
	shl.b32 	%r342, %r201, 2;
	cvt.u64.u32 	%rd322, %r342;
	add.s64 	%rd202, %rd320, %rd322;
	mov.u32 	%r1968, %r1976;
	@%p25 bra 	$L__BB3_218;
	// begin inline asm
	ld.global.nc.u32 %r1968, [%rd202];
	// end inline asm
$L__BB3_218:
	setp.ge.u32 	%p26, %r202, %r199;
	mov.u32 	%r1969, %r1976;
	@%p26 bra 	$L__BB3_220;
	add.s64 	%rd324, %rd202, 128;
	// begin inline asm
	ld.global.nc.u32 %r1969, [%rd324];
	// end inline asm
$L__BB3_220:
	setp.ge.u32 	%p27, %r203, %r199;
	mov.u32 	%r1970, %r1976;
	@%p27 bra 	$L__BB3_222;
	add.s64 	%rd325, %rd202, 256;
	// begin inline asm
	ld.global.nc.u32 %r1970, [%rd325];
	// end inline asm
$L__BB3_222:
	setp.ge.u32 	%p28, %r204, %r199;
	mov.u32 	%r1971, %r1976;
	@%p28 bra 	$L__BB3_224;
	add.s64 	%rd326, %rd202, 384;
	// begin inline asm
	ld.global.nc.u32 %r1971, [%rd326];
	// end inline asm
$L__BB3_224:
	setp.ge.u32 	%p29, %r205, %r199;
	mov.u32 	%r1972, %r1976;
	@%p29 bra 	$L__BB3_226;
	add.s64 	%rd327, %rd202, 512;
	// begin inline asm
	ld.global.nc.u32 %r1972, [%rd327];
	// end inline asm
$L__BB3_226:
	setp.ge.u32 	%p30, %r206, %r199;
	mov.u32 	%r1973, %r1976;
	@%p30 bra 	$L__BB3_228;
	add.s64 	%rd328, %rd202, 640;
	// begin inline asm
	ld.global.nc.u32 %r1973, [%rd328];
	// end inline asm
$L__BB3_228:
	setp.ge.u32 	%p31, %r207, %r199;
	mov.u32 	%r1974, %r1976;
	@%p31 bra 	$L__BB3_230;
	add.s64 	%rd329, %rd202, 768;
	// begin inline asm
	ld.global.nc.u32 %r1974, [%rd329];
	// end inline asm
$L__BB3_230:
	setp.ge.u32 	%p32, %r208, %r199;
	mov.u32 	%r1975, %r1976;
	@%p32 bra 	$L__BB3_232;
	add.s64 	%rd330, %rd202, 896;
	// begin inline asm
	ld.global.nc.u32 %r1975, [%rd330];
	// end inline asm
$L__BB3_232:
	setp.ge.u32 	%p33, %r209, %r199;
	@%p33 bra 	$L__BB3_234;
	add.s64 	%rd331, %rd202, 1024;
	// begin inline asm
	ld.global.nc.u32 %r1976, [%rd331];
	// end inline asm
$L__BB3_234:
	setp.eq.s32 	%p34, %r200, 0;
	shl.b32 	%r352, %r212, 2;
	sub.s32 	%r353, %r213, %r352;
	st.shared.u32 	[%r353], %r1968;
	st.shared.u32 	[%r353+128], %r1969;
	st.shared.u32 	[%r353+256], %r1970;
	st.shared.u32 	[%r353+384], %r1971;
	st.shared.u32 	[%r353+512], %r1972;
	st.shared.u32 	[%r353+640], %r1973;
	st.shared.u32 	[%r353+768], %r1974;
	st.shared.u32 	[%r353+896], %r1975;
	st.shared.u32 	[%r353+1024], %r1976;
	bar.warp.sync 	-1;
	add.s32 	%r354, %r212, %r214;
	shl.b32 	%r355, %r354, 2;
	sub.s32 	%r356, %r215, %r355;
	ld.shared.u32 	%r235, [%r356];
	ld.shared.u32 	%r236, [%r356+4];
	ld.shared.u32 	%r237, [%r356+8];
	ld.shared.u32 	%r238, [%r356+12];
	ld.shared.u32 	%r239, [%r356+16];
	ld.shared.u32 	%r240, [%r356+20];
	ld.shared.u32 	%r241, [%r356+24];
	ld.shared.u32 	%r242, [%r356+28];
	ld.shared.u32 	%r243, [%r356+32];
	bar.sync 	0;
	shl.b32 	%r357, %r200, 3;
	add.s32 	%r359, %r338, %r357;
	add.s32 	%r244, %r359, 2264;
	st.shared.u64 	[%r359+2264], %rd199;
	bar.sync 	0;
	@%p34 bra 	$L__BB3_236;
	ld.shared.u64 	%rd972, [%r244+-8];
$L__BB3_236:
	setp.ne.s64 	%p35, %rd972, %rd191;
	setp.ne.s64 	%p36, %rd191, %rd192;
	setp.ne.s64 	%p37, %rd192, %rd193;
	setp.ne.s64 	%p38, %rd193, %rd194;
	setp.ne.s64 	%p39, %rd194, %rd195;
	setp.ne.s64 	%p40, %rd195, %rd196;
	setp.ne.s64 	%p41, %rd196, %rd197;
	setp.ne.s64 	%p42, %rd197, %rd198;
	setp.ne.s64 	%p43, %rd198, %rd199;
	mul.lo.s32 	%r480, %r200, 9;
	cvt.u64.u32 	%rd332, %r480;
	setp.eq.s64 	%p44, %rd7, %rd332;
	or.pred  	%p45, %p44, %p35;
	selp.u64 	%rd333, 1, 0, %p45;
	add.s32 	%r481, %r480, 1;
	cvt.u64.u32 	%rd334, %r481;
	setp.eq.s64 	%p46, %rd7, %rd334;
	or.pred  	%p6, %p46, %p36;
	selp.u64 	%rd335, 1, 0, %p6;
	add.s32 	%r482, %r480, 2;
	cvt.u64.u32 	%rd336, %r482;
	setp.eq.s64 	%p47, %rd7, %rd336;
	or.pred  	%p7, %p47, %p37;
	selp.u64 	%rd337, 1, 0, %p7;
	add.s32 	%r483, %r480, 3;
	cvt.u64.u32 	%rd338, %r483;
	setp.eq.s64 	%p48, %rd7, %rd338;
	or.pred  	%p8, %p48, %p38;
	selp.u64 	%rd339, 1, 0, %p8;
	add.s32 	%r484, %r480, 4;
	cvt.u64.u32 	%rd340, %r484;
	setp.eq.s64 	%p49, %rd7, %rd340;
	or.pred  	%p9, %p49, %p39;
	selp.u64 	%rd341, 1, 0, %p9;
	add.s32 	%r485, %r480, 5;
	cvt.u64.u32 	%rd342, %r485;
	setp.eq.s64 	%p50, %rd7, %rd342;
	or.pred  	%p51, %p50, %p40;
	selp.u64 	%rd343, 1, 0, %p51;
	add.s32 	%r486, %r480, 6;
	cvt.u64.u32 	%rd344, %r486;
	setp.eq.s64 	%p52, %rd7, %rd344;
	or.pred  	%p53, %p52, %p41;
	selp.u64 	%rd345, 1, 0, %p53;
	add.s32 	%r487, %r480, 7;
	cvt.u64.u32 	%rd346, %r487;
	setp.eq.s64 	%p54, %rd7, %rd346;
	or.pred  	%p10, %p54, %p42;
	selp.u64 	%rd347, 1, 0, %p10;
	add.s32 	%r488, %r480, 8;
	cvt.u64.u32 	%rd348, %r488;
	setp.eq.s64 	%p55, %rd7, %rd348;
	or.pred  	%p56, %p55, %p43;
	selp.u64 	%rd349, 1, 0, %p56;
	add.s64 	%rd205, %rd335, %rd333;
	selp.b32 	%r489, 0, %r235, %p6;
	add.s32 	%r490, %r236, %r489;
	add.s64 	%rd206, %rd205, %rd337;
	selp.b32 	%r491, 0, %r490, %p7;
	add.s32 	%r492, %r237, %r491;
	add.s64 	%rd207, %rd206, %rd339;
	selp.b32 	%r493, 0, %r492, %p8;
	add.s32 	%r494, %r238, %r493;
	add.s64 	%rd208, %rd207, %rd341;
	selp.b32 	%r495, 0, %r494, %p9;
	add.s32 	%r496, %r239, %r495;
	add.s64 	%rd209, %rd208, %rd343;
	selp.b32 	%r497, 0, %r496, %p51;
	add.s32 	%r498, %r240, %r497;
	add.s64 	%rd210, %rd209, %rd345;
	selp.b32 	%r499, 0, %r498, %p53;
	add.s32 	%r500, %r241, %r499;
	add.s64 	%rd211, %rd210, %rd347;
	selp.b32 	%r501, 0, %r500, %p10;
	add.s32 	%r502, %r242, %r501;
	add.s64 	%rd350, %rd211, %rd349;
	mov.b64 	{%r361, %r366}, %rd350;
	selp.b32 	%r503, 0, %r502, %p56;
	add.s32 	%r371, %r243, %r503;
	mov.b32 	%r477, 1;
	mov.b32 	%r478, 0;
	mov.b32 	%r479, -1;
	// begin inline asm
	shfl.sync.up.b32 %r360, %r361, %r477, %r478, %r479;
	// end inline asm
	// begin inline asm
	shfl.sync.up.b32 %r365, %r366, %r477, %r478, %r479;
	// end inline asm
	mov.b64 	%rd351, {%r360, %r365};
	// begin inline asm
	shfl.sync.up.b32 %r370, %r371, %r477, %r478, %r479;
	// end inline asm
	// begin inline asm
	shfl.sync.up.b32 %r375, %r376, %r477, %r478, %r479;
	// end inline asm
	setp.eq.s64 	%p57, %rd350, 0;
	selp.b32 	%r504, %r370, 0, %p57;
	setp.lt.s32 	%p58, %r333, 1;
	selp.b64 	%rd352, 0, %rd351, %p58;
	add.s64 	%rd353, %rd352, %rd350;
	mov.b64 	{%r381, %r386}, %rd353;
	selp.b32 	%r505, 0, %r504, %p58;
	add.s32 	%r391, %r505, %r371;
	mov.b32 	%r397, 2;
	// begin inline asm
	shfl.sync.up.b32 %r380, %r381, %r397, %r478, %r479;
	// end inline asm
	// begin inline asm
	shfl.sync.up.b32 %r385, %r386, %r397, %r478, %r479;
	// end inline asm
	mov.b64 	%rd354, {%r380, %r385};
	// begin inline asm
	shfl.sync.up.b32 %r390, %r391, %r397, %r478, %r479;
	// end inline asm
	// begin inline asm
	shfl.sync.up.b32 %r395, %r396, %r397, %r478, %r479;
	// end inline asm
	setp.eq.s64 	%p59, %rd353, 0;
	selp.b32 	%r506, %r390, 0, %p59;
	setp.lt.s32 	%p60, %r333, 2;
	selp.b64 	%rd355, 0, %rd354, %p60;
	add.s64 	%rd356, %rd355, %rd353;
	mov.b64 	{%r401, %r406}, %rd356;
	selp.b32 	%r507, 0, %r506, %p60;
	add.s32 	%r411, %r507, %r391;
	mov.b32 	%r417, 4;
	// begin inline asm
	shfl.sync.up.b32 %r400, %r401, %r417, %r478, %r479;
	// end inline asm
	// begin inline asm
	shfl.sync.up.b32 %r405, %r406, %r417, %r478, %r479;
	// end inline asm
	mov.b64 	%rd357, {%r400, %r405};
	// begin inline asm
	shfl.sync.up.b32 %r410, %r411, %r417, %r478, %r479;
	// end inline asm
	// begin inline asm
	shfl.sync.up.b32 %r415, %r416, %r417, %r478, %r479;
	// end inline asm
	setp.eq.s64 	%p61, %rd356, 0;
	selp.b32 	%r508, %r410, 0, %p61;
	setp.lt.s32 	%p62, %r333, 4;
	selp.b64 	%rd358, 0, %rd357, %p62;
	add.s64 	%rd359, %rd358, %rd356;
	mov.b64 	{%r421, %r426}, %rd359;
	selp.b32 	%r509, 0, %r508, %p62;
	add.s32 	%r431, %r509, %r411;
	mov.b32 	%r437, 8;
	// begin inline asm
	shfl.sync.up.b32 %r420, %r421, %r437, %r478, %r479;
	// end inline asm
	// begin inline asm
	shfl.sync.up.b32 %r425, %r426, %r437, %r478, %r479;
	// end inline asm
	mov.b64 	%rd360, {%r420, %r425};
	// begin inline asm
	shfl.sync.up.b32 %r430, %r431, %r437, %r478, %r479;
	// end inline asm
	// begin inline asm
	shfl.sync.up.b32 %r435, %r436, %r437, %r478, %r479;
	// end inline asm
	setp.eq.s64 	%p63, %rd359, 0;
	selp.b32 	%r510, %r430, 0, %p63;
	setp.lt.s32 	%p64, %r333, 8;
	selp.b64 	%rd361, 0, %rd360, %p64;
	add.s64 	%rd362, %rd361, %rd359;
	mov.b64 	{%r441, %r446}, %rd362;
	selp.b32 	%r511, 0, %r510, %p64;
	add.s32 	%r451, %r511, %r431;
	mov.b32 	%r457, 16;
	// begin inline asm
	shfl.sync.up.b32 %r440, %r441, %r457, %r478, %r479;
	// end inline asm
	// begin inline asm
	shfl.sync.up.b32 %r445, %r446, %r457, %r478, %r479;
	// end inline asm
	mov.b64 	%rd363, {%r440, %r445};
	// begin inline asm
	shfl.sync.up.b32 %r450, %r451, %r457, %r478, %r479;
	// end inline asm
	// begin inline asm
	shfl.sync.up.b32 %r455, %r456, %r457, %r478, %r479;
	// end inline asm
	setp.eq.s64 	%p65, %rd362, 0;
	selp.b32 	%r512, %r450, 0, %p65;
	setp.lt.s32 	%p66, %r333, 16;
	selp.b64 	%rd364, 0, %rd363, %p66;
	add.s64 	%rd212, %rd364, %rd362;
	mov.b64 	{%r461, %r466}, %rd212;
	selp.b32 	%r513, 0, %r512, %p66;
	add.s32 	%r471, %r513, %r451;
	// begin inline asm
	shfl.sync.up.b32 %r460, %r461, %r477, %r478, %r479;
	// end inline asm
	// begin inline asm
	shfl.sync.up.b32 %r465, %r466, %r477, %r478, %r479;
	// end inline asm
	mov.b64 	%rd984, {%r460, %r465};
	// begin inline asm
	shfl.sync.up.b32 %r1990, %r471, %r477, %r478, %r479;
	// end inline asm
	// begin inline asm
	shfl.sync.up.b32 %r475, %r476, %r477, %r478, %r479;
	// end inline asm
	setp.ne.s32 	%p67, %r333, 31;
	@%p67 bra 	$L__BB3_238;
	shl.b32 	%r514, %r211, 4;
	mov.u32 	%r515, _ZN6thrust24THRUST_300001_SM_1000_NS8cuda_cub4core6detail5shmemE;
	add.s32 	%r516, %r515, %r514;
	st.shared.u64 	[%r516], %rd212;
	st.shared.u32 	[%r516+8], %r471;
$L__BB3_238:
	bar.sync 	0;
	ld.shared.u64 	%rd365, [_ZN6thrust24THRUST_300001_SM_1000_NS8cuda_cub4core6detail5shmemE];
	ld.shared.u32 	%r517, [_ZN6thrust24THRUST_300001_SM_1000_NS8cuda_cub4core6detail5shmemE+8];
	ld.shared.u64 	%rd366, [_ZN6thrust24THRUST_300001_SM_1000_NS8cuda_cub4core6detail5shmemE+16];
	ld.shared.u32 	%r518, [_ZN6thrust24THRUST_300001_SM_1000_NS8cuda_cub4core6detail5shmemE+24];
	add.s64 	%rd367, %rd366, %rd365;
	setp.eq.s64 	%p68, %rd366, 0;
	selp.b32 	%r519, %r517, 0, %p68;
	add.s32 	%r520, %r519, %r518;
	setp.eq.s32 	%p69, %r211, 2;
	selp.b64 	%rd368, %rd367, %rd365, %p69;
	selp.b32 	%r521, %r520, %r517, %p69;
	ld.shared.u64 	%rd369, [_ZN6thrust24THRUST_300001_SM_1000_NS8cuda_cub4core6detail5shmemE+32];
	ld.shared.u32 	%r522, [_ZN6thrust24THRUST_300001_SM_1000_NS8cuda_cub4core6detail5shmemE+40];
	add.s64 	%rd370, %rd369, %rd367;
	setp.eq.s64 	%p70, %rd369, 0;
	selp.b32 	%r523, %r520, 0, %p70;
	add.s32 	%r524, %r523, %r522;
	setp.eq.s32 	%p71, %r211, 3;
	selp.b64 	%rd371, %rd370, %rd368, %p71;
	selp.b32 	%r525, %r524, %r521, %p71;
	ld.shared.u64 	%rd372, [_ZN6thrust24THRUST_300001_SM_1000_NS8cuda_cub4core6detail5shmemE+48];
	ld.shared.u32 	%r526, [_ZN6thrust24THRUST_300001_SM_1000_NS8cuda_cub4core6detail5shmemE+56];
	add.s64 	%rd373, %rd372, %rd370;
	setp.eq.s64 	%p72, %rd372, 0;
	selp.b32 	%r527, %r524, 0, %p72;
	add.s32 	%r528, %r527, %r526;
	setp.eq.s32 	%p73, %r211, 4;
	selp.b64 	%rd374, %rd373, %rd371, %p73;
	selp.b32 	%r529, %r528, %r525, %p73;
	ld.shared.u64 	%rd375, [_ZN6thrust24THRUST_300001_SM_1000_NS8cuda_cub4core6detail5shmemE+64];
	ld.shared.u32 	%r530, [_ZN6thrust24THRUST_300001_SM_1000_NS8cuda_cub4core6detail5shmemE+72];
	add.s64 	%rd376, %rd375, %rd373;
	setp.eq.s64 	%p74, %rd375, 0;
	selp.b32 	%r531, %r528, 0, %p74;
	add.s32 	%r532, %r531, %r530;
	setp.eq.s32 	%p75, %r211, 5;
	selp.b64 	%rd377, %rd376, %rd374, %p75;
	selp.b32 	%r533, %r532, %r529, %p75;
	ld.shared.u64 	%rd378, [_ZN6thrust24THRUST_300001_SM_1000_NS8cuda_cub4core6detail5shmemE+80];
	ld.shared.u32 	%r534, [_ZN6thrust24THRUST_300001_SM_1000_NS8cuda_cub4core6detail5shmemE+88];
	add.s64 	%rd379, %rd378, %rd376;
	setp.eq.s64 	%p76, %rd378, 0;
	selp.b32 	%r535, %r532, 0, %p76;
	add.s32 	%r536, %r535, %r534;
	setp.eq.s32 	%p77, %r211, 6;
	selp.b64 	%rd380, %rd379, %rd377, %p77;
	selp.b32 	%r537, %r536, %r533, %p77;
	ld.shared.u64 	%rd381, [_ZN6thrust24THRUST_300001_SM_1000_NS8cuda_cub4core6detail5shmemE+96];
	ld.shared.u32 	%r538, [_ZN6thrust24THRUST_300001_SM_1000_NS8cuda_cub4core6detail5shmemE+104];
	add.s64 	%rd382, %rd381, %rd379;
	setp.eq.s64 	%p78, %rd381, 0;
	selp.b32 	%r539, %r536, 0, %p78;
	add.s32 	%r540, %r539, %r538;
	setp.eq.s32 	%p79, %r211, 7;
	selp.b64 	%rd214, %rd382, %rd380, %p79;
	selp.b32 	%r247, %r540, %r537, %p79;
	ld.shared.u64 	%rd383, [_ZN6thrust24THRUST_300001_SM_1000_NS8cuda_cub4core6detail5shmemE+112];
	ld.shared.u32 	%r541, [_ZN6thrust24THRUST_300001_SM_1000_NS8cuda_cub4core6detail5shmemE+120];
	add.s64 	%rd215, %rd383, %rd382;
	setp.eq.s64 	%p80, %rd383, 0;
	selp.b32 	%r542, %r540, 0, %p80;
	add.s32 	%r248, %r542, %r541;
	setp.lt.u32 	%p81, %r200, 32;
	@%p81 bra 	$L__BB3_240;
	setp.eq.s64 	%p82, %rd984, 0;
	selp.b32 	%r543, %r247, 0, %p82;
	add.s32 	%r544, %r543, %r1990;
	setp.eq.s32 	%p83, %r333, 0;
	selp.b64 	%rd384, 0, %rd984, %p83;
	add.s64 	%rd984, %rd214, %rd384;
	selp.b32 	%r1990, %r247, %r544, %p83;
	bra.uni 	$L__BB3_276;
$L__BB3_240:
	setp.ne.s32 	%p84, %r200, 0;
	mul.wide.u32 	%rd385, %r2, 16;
	add.s64 	%rd217, %rd4, %rd385;
	@%p84 bra 	$L__BB3_242;
	st.shared.u64 	[_ZN6thrust24THRUST_300001_SM_1000_NS8cuda_cub4core6detail5shmemE+200], %rd215;
	st.shared.u32 	[_ZN6thrust24THRUST_300001_SM_1000_NS8cuda_cub4core6detail5shmemE+208], %r248;
	mov.b32 	%r545, 100;
	mov.b64 	%rd387, {%r248, %r545};
	add.s64 	%rd386, %rd217, 512;
	// begin inline asm
	st.relaxed.gpu.v2.u64 [%rd386], {%rd387, %rd215};
	// end inline asm
$L__BB3_242:
	not.b32 	%r250, %r200;
	mov.u32 	%r546, %nctaid.x;
	setp.gt.u32 	%p85, %r546, 499;
	@%p85 bra 	$L__BB3_244;
	membar.cta;
	bra.uni 	$L__BB3_245;
$L__BB3_244:
	mov.b32 	%r547, 450;
	// begin inline asm
	nanosleep.u32 %r547;
	// end inline asm
$L__BB3_245:
	mul.wide.s32 	%rd389, %r250, 16;
	add.s64 	%rd390, %rd217, %rd389;
	add.s64 	%rd218, %rd390, 512;
$L__BB3_246:
	// begin inline asm
	ld.relaxed.gpu.v2.u64 {%rd391, %rd974}, [%rd218];
	// end inline asm
	mov.b64 	{%r1978, %r1983}, %rd391;
	setp.eq.s32 	%p86, %r1983, 99;
	mov.b32 	%r548, -1;
	vote.sync.any.pred 	%p87, %p86, %r548;
	@%p87 bra 	$L__BB3_246;
	setp.eq.s32 	%p88, %r1983, 101;
	mov.b32 	%r570, -1;
	vote.sync.ballot.b32 	%r571, %p88, %r570;
	// begin inline asm
	mov.u32 %r550, %lanemask_ge;
	// end inline asm
	and.b32  	%r572, %r571, %r550;
	or.b32  	%r573, %r572, -2147483648;
	add.s32 	%r574, %r573, -1;
	not.b32 	%r575, %r573;
	and.b32  	%r576, %r575, %r574;
	popc.b32 	%r254, %r576;
	mov.b64 	{%r552, %r557}, %rd974;
	mov.b32 	%r568, 1;
	// begin inline asm
	shfl.sync.down.b32 %r551, %r552, %r568, %r254, %r570;
	// end inline asm
	// begin inline asm
	shfl.sync.down.b32 %r556, %r557, %r568, %r254, %r570;
	// end inline asm
	// begin inline asm
	shfl.sync.down.b32 %r561, %r1978, %r568, %r254, %r570;
	// end inline asm
	// begin inline asm
	shfl.sync.down.b32 %r566, %r567, %r568, %r254, %r570;
	// end inline asm
	setp.ge.s32 	%p90, %r333, %r254;
	@%p90 bra 	$L__BB3_249;
	mov.b64 	%rd394, {%r551, %r556};
	add.s64 	%rd220, %rd974, %rd394;
	setp.eq.s64 	%p91, %rd974, 0;
	selp.b32 	%r577, %r561, 0, %p91;
	add.s32 	%r1978, %r577, %r1978;
	mov.u64 	%rd974, %rd220;
$L__BB3_249:
	mov.b64 	{%r579, %r584}, %rd974;
	mov.b32 	%r595, 2;
	mov.b32 	%r597, -1;
	// begin inline asm
	shfl.sync.down.b32 %r578, %r579, %r595, %r254, %r597;
	// end inline asm
	// begin inline asm
	shfl.sync.down.b32 %r583, %r584, %r595, %r254, %r597;
	// end inline asm
	// begin inline asm
	shfl.sync.down.b32 %r588, %r1978, %r595, %r254, %r597;
	// end inline asm
	// begin inline asm
	shfl.sync.down.b32 %r593, %r594, %r595, %r254, %r597;
	// end inline asm
	add.s32 	%r263, %r333, 2;
	setp.gt.s32 	%p92, %r263, %r254;
	@%p92 bra 	$L__BB3_251;
	mov.b64 	%rd395, {%r578, %r583};
	add.s64 	%rd222, %rd974, %rd395;
	setp.eq.s64 	%p93, %rd974, 0;
	selp.b32 	%r598, %r588, 0, %p93;
	add.s32 	%r1978, %r598, %r1978;
	mov.u64 	%rd974, %rd222;
$L__BB3_251:
	mov.b64 	{%r600, %r605}, %rd974;
	mov.b32 	%r616, 4;
	mov.b32 	%r618, -1;
	// begin inline asm
	shfl.sync.down.b32 %r599, %r600, %r616, %r254, %r618;
	// end inline asm
	// begin inline asm
	shfl.sync.down.b32 %r604, %r605, %r616, %r254, %r618;
	// end inline asm
	// begin inline asm
	shfl.sync.down.b32 %r609, %r1978, %r616, %r254, %r618;
	// end inline asm
	// begin inline asm
	shfl.sync.down.b32 %r614, %r615, %r616, %r254, %r618;
	// end inline asm
	add.s32 	%r269, %r333, 4;
	setp.gt.s32 	%p94, %r269, %r254;
	@%p94 bra 	$L__BB3_253;
	mov.b64 	%rd396, {%r599, %r604};
	add.s64 	%rd224, %rd974, %rd396;
	setp.eq.s64 	%p95, %rd974, 0;
	selp.b32 	%r619, %r609, 0, %p95;
	add.s32 	%r1978, %r619, %r1978;
	mov.u64 	%rd974, %rd224;
$L__BB3_253:
	mov.b64 	{%r621, %r626}, %rd974;
	mov.b32 	%r637, 8;
	mov.b32 	%r639, -1;
	// begin inline asm
	shfl.sync.down.b32 %r620, %r621, %r637, %r254, %r639;
	// end inline asm
	// begin inline asm
	shfl.sync.down.b32 %r625, %r626, %r637, %r254, %r639;
	// end inline asm
	// begin inline asm
	shfl.sync.down.b32 %r630, %r1978, %r637, %r254, %r639;
	// end inline asm
	// begin inline asm
	shfl.sync.down.b32 %r635, %r636, %r637, %r254, %r639;
	// end inline asm
	add.s32 	%r275, %r333, 8;
	setp.gt.s32 	%p96, %r275, %r254;
	@%p96 bra 	$L__BB3_255;
	mov.b64 	%rd397, {%r620, %r625};
	add.s64 	%rd226, %rd974, %rd397;
	setp.eq.s64 	%p97, %rd974, 0;
	selp.b32 	%r640, %r630, 0, %p97;
	add.s32 	%r1978, %r640, %r1978;
	mov.u64 	%rd974, %rd226;
$L__BB3_255:
	mov.b64 	{%r642, %r647}, %rd974;
	mov.b32 	%r658, 16;
	mov.b32 	%r660, -1;
	// begin inline asm
	shfl.sync.down.b32 %r641, %r642, %r658, %r254, %r660;
	// end inline asm
	// begin inline asm
	shfl.sync.down.b32 %r646, %r647, %r658, %r254, %r660;
	// end inline asm
	// begin inline asm
	shfl.sync.down.b32 %r651, %r1978, %r658, %r254, %r660;
	// end inline asm
	// begin inline asm
	shfl.sync.down.b32 %r656, %r657, %r658, %r254, %r660;
	// end inline asm
	add.s32 	%r281, %r333, 16;
	setp.gt.s32 	%p98, %r281, %r254;
	@%p98 bra 	$L__BB3_257;
	mov.b64 	%rd398, {%r641, %r646};
	add.s64 	%rd228, %rd974, %rd398;
	setp.eq.s64 	%p99, %rd974, 0;
	selp.b32 	%r661, %r651, 0, %p99;
	add.s32 	%r1978, %r661, %r1978;
	mov.u64 	%rd974, %rd228;
$L__BB3_257:
	add.s32 	%r1984, %r2, %r250;
	add.s64 	%rd230, %rd4, 512;
$L__BB3_258:
	setp.ne.s32 	%p100, %r1983, 101;
	mov.b32 	%r662, -1;
	vote.sync.all.pred 	%p101, %p100, %r662;
	not.pred 	%p102, %p101;
	@%p102 bra 	$L__BB3_272;
	mul.wide.s32 	%rd466, %r1984, 16;
	add.s64 	%rd467, %rd230, %rd466;
	add.s64 	%rd232, %rd467, -512;
$L__BB3_260:
	// begin inline asm
	ld.relaxed.gpu.v2.u64 {%rd468, %rd980}, [%rd232];
	// end inline asm
	mov.b64 	{%r1986, %r1983}, %rd468;
	setp.eq.s32 	%p153, %r1983, 99;
	mov.b32 	%r753, -1;
	vote.sync.any.pred 	%p154, %p153, %r753;
	@%p154 bra 	$L__BB3_260;
	setp.eq.s32 	%p155, %r1983, 101;
	mov.b32 	%r774, -1;
	vote.sync.ballot.b32 	%r775, %p155, %r774;
	and.b32  	%r776, %r775, %r550;
	or.b32  	%r777, %r776, -2147483648;
	add.s32 	%r778, %r777, -1;
	not.b32 	%r779, %r777;
	and.b32  	%r780, %r779, %r778;
	popc.b32 	%r290, %r780;
	mov.b64 	{%r756, %r761}, %rd980;
	mov.b32 	%r772, 1;
	// begin inline asm
	shfl.sync.down.b32 %r755, %r756, %r772, %r290, %r774;
	// end inline asm
	// begin inline asm
	shfl.sync.down.b32 %r760, %r761, %r772, %r290, %r774;
	// end inline asm
	// begin inline asm
	shfl.sync.down.b32 %r765, %r1986, %r772, %r290, %r774;
	// end inline asm
	// begin inline asm
	shfl.sync.down.b32 %r770, %r771, %r772, %r290, %r774;
	// end inline asm
	setp.ge.s32 	%p157, %r333, %r290;
	@%p157 bra 	$L__BB3_263;
	mov.b64 	%rd471, {%r755, %r760};
	add.s64 	%rd234, %rd980, %rd471;
	setp.eq.s64 	%p158, %rd980, 0;
	selp.b32 	%r781, %r765, 0, %p158;
	add.s32 	%r1986, %r781, %r1986;
	mov.u64 	%rd980, %rd234;
$L__BB3_263:
	mov.b64 	{%r783, %r788}, %rd980;
	mov.b32 	%r799, 2;
	mov.b32 	%r801, -1;
	// begin inline asm
	shfl.sync.down.b32 %r782, %r783, %r799, %r290, %r801;
	// end inline asm
	// begin inline asm
	shfl.sync.down.b32 %r787, %r788, %r799, %r290, %r801;
	// end inline asm
	// begin inline asm
	shfl.sync.down.b32 %r792, %r1986, %r799, %r290, %r801;
	// end inline asm
	// begin inline asm
	shfl.sync.down.b32 %r797, %r798, %r799, %r290, %r801;
	// end inline asm
	setp.gt.s32 	%p159, %r263, %r290;
	@%p159 bra 	$L__BB3_265;
	mov.b64 	%rd472, {%r782, %r787};
	add.s64 	%rd236, %rd980, %rd472;
	setp.eq.s64 	%p160, %rd980, 0;
	selp.b32 	%r802, %r792, 0, %p160;
	add.s32 	%r1986, %r802, %r1986;
	mov.u64 	%rd980, %rd236;
$L__BB3_265:
	mov.b64 	{%r804, %r809}, %rd980;
	mov.b32 	%r820, 4;
	mov.b32 	%r822, -1;
	// begin inline asm
	shfl.sync.down.b32 %r803, %r804, %r820, %r290, %r822;
	// end inline asm
	// begin inline asm
	shfl.sync.down.b32 %r808, %r809, %r820, %r290, %r822;
	// end inline asm
	// begin inline asm
	shfl.sync.down.b32 %r813, %r1986, %r820, %r290, %r822;
	// end inline asm
	// begin inline asm
	shfl.sync.down.b32 %r818, %r819, %r820, %r290, %r822;
	// end inline asm
	setp.gt.s32 	%p161, %r269, %r290;
	@%p161 bra 	$L__BB3_267;
	mov.b64 	%rd473, {%r803, %r808};
	add.s64 	%rd238, %rd980, %rd473;
	setp.eq.s64 	%p162, %rd980, 0;
	selp.b32 	%r823, %r813, 0, %p162;
	add.s32 	%r1986, %r823, %r1986;
	mov.u64 	%rd980, %rd238;
$L__BB3_267:
	mov.b64 	{%r825, %r830}, %rd980;
	mov.b32 	%r841, 8;
	mov.b32 	%r843, -1;
	// begin inline asm
	shfl.sync.down.b32 %r824, %r825, %r841, %r290, %r843;
	// end inline asm
	// begin inline asm
	shfl.sync.down.b32 %r829, %r830, %r841, %r290, %r843;
	// end inline asm
	// begin inline asm
	shfl.sync.down.b32 %r834, %r1986, %r841, %r290, %r843;
	// end inline asm
	// begin inline asm
	shfl.sync.down.b32 %r839, %r840, %r841, %r290, %r843;
	// end inline asm
	setp.gt.s32 	%p163, %r275, %r290;
	@%p163 bra 	$L__BB3_269;
	mov.b64 	%rd474, {%r824, %r829};
	add.s64 	%rd240, %rd980, %rd474;
	setp.eq.s64 	%p164, %rd980, 0;
	selp.b32 	%r844, %r834, 0, %p164;
	add.s32 	%r1986, %r844, %r1986;
	mov.u64 	%rd980, %rd240;
$L__BB3_269:
	mov.b64 	{%r846, %r851}, %rd980;
	mov.b32 	%r862, 16;
	mov.b32 	%r864, -1;
	// begin inline asm
	shfl.sync.down.b32 %r845, %r846, %r862, %r290, %r864;
	// end inline asm
	// begin inline asm
	shfl.sync.down.b32 %r850, %r851, %r862, %r290, %r864;
	// end inline asm
	// begin inline asm
	shfl.sync.down.b32 %r855, %r1986, %r862, %r290, %r864;
	// end inline asm
	// begin inline asm
	shfl.sync.down.b32 %r860, %r861, %r862, %r290, %r864;
	// end inline asm
	setp.gt.s32 	%p165, %r281, %r290;
	@%p165 bra 	$L__BB3_271;
	mov.b64 	%rd475, {%r845, %r850};
	add.s64 	%rd242, %rd980, %rd475;
	setp.eq.s64 	%p166, %rd980, 0;
	selp.b32 	%r865, %r855, 0, %p166;
	add.s32 	%r1986, %r865, %r1986;
	mov.u64 	%rd980, %rd242;
$L__BB3_271:
	add.s64 	%rd244, %rd980, %rd974;
	setp.eq.s64 	%p167, %rd974, 0;
	selp.b32 	%r866, %r1986, 0, %p167;
	add.s32 	%r1978, %r866, %r1978;
	add.s32 	%r1984, %r1984, -32;
	mov.u64 	%rd974, %rd244;
	bra.uni 	$L__BB3_258;
$L__BB3_272:
	setp.ne.s32 	%p103, %r200, 0;
	@%p103 bra 	$L__BB3_274;
	add.s64 	%rd401, %rd974, %rd215;
	setp.eq.s64 	%p104, %rd215, 0;
	selp.b32 	%r664, %r1978, 0, %p104;
	add.s32 	%r665, %r664, %r248;
	mov.b32 	%r666, 101;
	mov.b64 	%rd400, {%r665, %r666};
	add.s64 	%rd399, %rd217, 512;
	// begin inline asm
	st.relaxed.gpu.v2.u64 [%rd399], {%rd400, %rd401};
	// end inline asm
	st.shared.u64 	[_ZN6thrust24THRUST_300001_SM_1000_NS8cuda_cub4core6detail5shmemE+168], %rd974;
	st.shared.u32 	[_ZN6thrust24THRUST_300001_SM_1000_NS8cuda_cub4core6detail5shmemE+176], %r1978;
	st.shared.u64 	[_ZN6thrust24THRUST_300001_SM_1000_NS8cuda_cub4core6detail5shmemE+184], %rd401;
	st.shared.u32 	[_ZN6thrust24THRUST_300001_SM_1000_NS8cuda_cub4core6detail5shmemE+192], %r665;
$L__BB3_274:
	setp.ne.s32 	%p105, %r333, 0;
	@%p105 bra 	$L__BB3_276;
	st.shared.u64 	[_ZN6thrust24THRUST_300001_SM_1000_NS8cuda_cub4core6detail5shmemE+136], %rd974;
	st.shared.u32 	[_ZN6thrust24THRUST_300001_SM_1000_NS8cuda_cub4core6detail5shmemE+144], %r1978;
	mov.u64 	%rd984, %rd974;
	mov.u32 	%r1990, %r1978;
$L__BB3_276:
	setp.eq.s32 	%p106, %r200, 0;
	bar.sync 	0;
	@%p106 bra 	$L__BB3_278;
	ld.shared.u32 	%r667, [_ZN6thrust24THRUST_300001_SM_1000_NS8cuda_cub4core6detail5shmemE+144];
	ld.shared.u64 	%rd402, [_ZN6thrust24THRUST_300001_SM_1000_NS8cuda_cub4core6detail5shmemE+136];
	add.s64 	%rd246, %rd402, %rd984;
	setp.eq.s64 	%p107, %rd984, 0;
	selp.b32 	%r668, %r667, 0, %p107;
	add.s32 	%r1990, %r668, %r1990;
	mov.u64 	%rd984, %rd246;
$L__BB3_278:
	mul.lo.s32 	%r669, %r200, 9;
	cvt.u64.u32 	%rd403, %r669;
	setp.eq.s64 	%p108, %rd7, %rd403;
	setp.ne.s64 	%p109, %rd972, %rd191;
	or.pred  	%p110, %p108, %p109;
	selp.u64 	%rd404, 1, 0, %p110;
	add.s64 	%rd248, %rd984, %rd404;
	selp.b32 	%r670, 0, %r1990, %p110;
	add.s32 	%r321, %r670, %r235;
	add.s64 	%rd249, %rd205, %rd984;
	selp.b32 	%r671, 0, %r321, %p6;
	add.s32 	%r322, %r236, %r671;
	add.s64 	%rd250, %rd206, %rd984;
	selp.b32 	%r672, 0, %r322, %p7;
	add.s32 	%r323, %r237, %r672;
	add.s64 	%rd251, %rd207, %rd984;
	selp.b32 	%r673, 0, %r323, %p8;
	add.s32 	%r324, %r238, %r673;
	add.s64 	%rd252, %rd208, %rd984;
	selp.b32 	%r674, 0, %r324, %p9;
	add.s32 	%r325, %r239, %r674;
	add.s64 	%rd253, %rd209, %rd984;
	add.s32 	%r675, %r669, 5;
	cvt.u64.u32 	%rd405, %r675;
	setp.eq.s64 	%p111, %rd7, %rd405;
	setp.ne.s64 	%p112, %rd195, %rd196;
	or.pred  	%p11, %p111, %p112;
	selp.b32 	%r676, 0, %r325, %p11;
	add.s32 	%r326, %r240, %r676;
	add.s64 	%rd254, %rd210, %rd984;
	add.s32 	%r677, %r669, 6;
	cvt.u64.u32 	%rd406, %r677;
	setp.eq.s64 	%p113, %rd7, %rd406;
	setp.ne.s64 	%p114, %rd196, %rd197;
	selp.b32 	%r678, 0, %r326, %p114;
	selp.b32 	%r679, 0, %r678, %p113;
	add.s32 	%r327, %r241, %r679;
	add.s64 	%rd255, %rd211, %rd984;
	selp.b32 	%r680, 0, %r327, %p10;
	add.s32 	%r328, %r242, %r680;
	ld.shared.u64 	%rd256, [_ZN6thrust24THRUST_300001_SM_1000_NS8cuda_cub4core6detail5shmemE+200];
	ld.shared.u64 	%rd991, [_ZN6thrust24THRUST_300001_SM_1000_NS8cuda_cub4core6detail5shmemE+184];
	ld.shared.u32 	%r329, [_ZN6thrust24THRUST_300001_SM_1000_NS8cuda_cub4core6detail5shmemE+192];
	ld.shared.u64 	%rd258, [_ZN6thrust24THRUST_300001_SM_1000_NS8cuda_cub4core6detail5shmemE+168];
	setp.lt.s64 	%p115, %rd256, 257;
	@%p115 bra 	$L__BB3_304;
	bar.sync 	0;
	mul.lo.s32 	%r684, %r200, 9;
	cvt.u64.u32 	%rd437, %r684;
	setp.ne.s64 	%p131, %rd7, %rd437;
	setp.eq.s64 	%p132, %rd972, %rd191;
	and.pred  	%p133, %p131, %p132;
	@%p133 bra 	$L__BB3_281;
	cvt.u32.u64 	%r685, %rd258;
	cvt.u32.u64 	%r686, %rd984;
	sub.s32 	%r687, %r686, %r685;
	shl.b32 	%r688, %r687, 4;
	mov.u32 	%r689, _ZN6thrust24THRUST_300001_SM_1000_NS8cuda_cub4core6detail5shmemE;
	add.s32 	%r690, %r689, %r688;
	st.shared.u64 	[%r690], %rd972;
	st.shared.u32 	[%r690+8], %r1990;
$L__BB3_281:
	not.pred 	%p134, %p6;
	@%p134 bra 	$L__BB3_283;
	cvt.u32.u64 	%r691, %rd258;
	cvt.u32.u64 	%r692, %rd248;
	sub.s32 	%r693, %r692, %r691;
	shl.b32 	%r694, %r693, 4;
	mov.u32 	%r695, _ZN6thrust24THRUST_300001_SM_1000_NS8cuda_cub4core6detail5shmemE;
	add.s32 	%r696, %r695, %r694;
	st.shared.u64 	[%r696], %rd191;
	st.shared.u32 	[%r696+8], %r321;
$L__BB3_283:
	not.pred 	%p135, %p7;
	@%p135 bra 	$L__BB3_285;
	cvt.u32.u64 	%r697, %rd258;
	cvt.u32.u64 	%r698, %rd249;
	sub.s32 	%r699, %r698, %r697;
	shl.b32 	%r700, %r699, 4;
	mov.u32 	%r701, _ZN6thrust24THRUST_300001_SM_1000_NS8cuda_cub4core6detail5shmemE;
	add.s32 	%r702, %r701, %r700;
	st.shared.u64 	[%r702], %rd192;
	st.shared.u32 	[%r702+8], %r322;
$L__BB3_285:
	not.pred 	%p136, %p8;
	@%p136 bra 	$L__BB3_287;
	cvt.u32.u64 	%r703, %rd258;
	cvt.u32.u64 	%r704, %rd250;
	sub.s32 	%r705, %r704, %r703;
	shl.b32 	%r706, %r705, 4;
	mov.u32 	%r707, _ZN6thrust24THRUST_300001_SM_1000_NS8cuda_cub4core6detail5shmemE;
	add.s32 	%r708, %r707, %r706;
	st.shared.u64 	[%r708], %rd193;
	st.shared.u32 	[%r708+8], %r323;
$L__BB3_287:
	not.pred 	%p137, %p9;
	@%p137 bra 	$L__BB3_289;
	cvt.u32.u64 	%r709, %rd258;
	cvt.u32.u64 	%r710, %rd251;
	sub.s32 	%r711, %r710, %r709;
	shl.b32 	%r712, %r711, 4;
	mov.u32 	%r713, _ZN6thrust24THRUST_300001_SM_1000_NS8cuda_cub4core6detail5shmemE;
	add.s32 	%r714, %r713, %r712;
	st.shared.u64 	[%r714], %rd194;
	st.shared.u32 	[%r714+8], %r324;
$L__BB3_289:
	not.pred 	%p138, %p11;
	@%p138 bra 	$L__BB3_291;
	cvt.u32.u64 	%r715, %rd258;
	cvt.u32.u64 	%r716, %rd252;
	sub.s32 	%r717, %r716, %r715;
	shl.b32 	%r718, %r717, 4;
	mov.u32 	%r719, _ZN6thrust24THRUST_300001_SM_1000_NS8cuda_cub4core6detail5shmemE;
	add.s32 	%r720, %r719, %r718;
	st.shared.u64 	[%r720], %rd195;
	st.shared.u32 	[%r720+8], %r325;
$L__BB3_291:
	mad.lo.s32 	%r721, %r200, 9, 6;
	cvt.u64.u32 	%rd438, %r721;
	setp.ne.s64 	%p139, %rd7, %rd438;
	setp.eq.s64 	%p140, %rd196, %rd197;
	and.pred  	%p141, %p139, %p140;
	@%p141 bra 	$L__BB3_293;
	cvt.u32.u64 	%r722, %rd258;
	cvt.u32.u64 	%r723, %rd253;
	sub.s32 	%r724, %r723, %r722;
	shl.b32 	%r725, %r724, 4;
	mov.u32 	%r726, _ZN6thrust24THRUST_300001_SM_1000_NS8cuda_cub4core6detail5shmemE;
	add.s32 	%r727, %r726, %r725;
	st.shared.u64 	[%r727], %rd196;
	st.shared.u32 	[%r727+8], %r326;
$L__BB3_293:
	not.pred 	%p142, %p10;
	@%p142 bra 	$L__BB3_295;
	cvt.u32.u64 	%r728, %rd258;
	cvt.u32.u64 	%r729, %rd254;
	sub.s32 	%r730, %r729, %r728;
	shl.b32 	%r731, %r730, 4;
	mov.u32 	%r732, _ZN6thrust24THRUST_300001_SM_1000_NS8cuda_cub4core6detail5shmemE;
	add.s32 	%r733, %r732, %r731;
	st.shared.u64 	[%r733], %rd197;
	st.shared.u32 	[%r733+8], %r327;
$L__BB3_295:
	mad.lo.s32 	%r734, %r200, 9, 8;
	cvt.u64.u32 	%rd439, %r734;
	setp.ne.s64 	%p143, %rd7, %rd439;
	setp.eq.s64 	%p144, %rd198, %rd199;
	and.pred  	%p145, %p143, %p144;
	@%p145 bra 	$L__BB3_297;
	cvt.u32.u64 	%r735, %rd258;
	cvt.u32.u64 	%r736, %rd255;
	sub.s32 	%r737, %r736, %r735;
	shl.b32 	%r738, %r737, 4;
	mov.u32 	%r739, _ZN6thrust24THRUST_300001_SM_1000_NS8cuda_cub4core6detail5shmemE;
	add.s32 	%r740, %r739, %r738;
	st.shared.u64 	[%r740], %rd198;
	st.shared.u32 	[%r740+8], %r328;
$L__BB3_297:
	bar.sync 	0;
	cvt.u64.u32 	%rd990, %r200;
	setp.le.u64 	%p146, %rd256, %rd990;
	@%p146 bra 	$L__BB3_322;
	not.b64 	%rd440, %rd990;
	add.s64 	%rd260, %rd256, %rd440;
	shr.u64 	%rd441, %rd260, 8;
	add.s64 	%rd442, %rd441, 1;
	and.b64  	%rd986, %rd442, 3;
	and.b64  	%rd443, %rd260, 768;
	setp.eq.s64 	%p147, %rd443, 768;
	@%p147 bra 	$L__BB3_301;
	add.s64 	%rd444, %rd258, %rd990;
	shl.b64 	%rd445, %rd444, 2;
	add.s64 	%rd988, %rd2, %rd445;
	add.s64 	%rd987, %rd3, %rd445;
	shl.b32 	%r741, %r200, 4;
	mov.u32 	%r742, _ZN6thrust24THRUST_300001_SM_1000_NS8cuda_cub4core6detail5shmemE;
	add.s32 	%r743, %r741, %r742;
	add.s32 	%r1992, %r743, 8;
	shl.b64 	%rd446, %rd986, 8;
	add.s64 	%rd990, %rd446, %rd990;
$L__BB3_300:
	.pragma "nounroll";
	ld.shared.u64 	%rd447, [%r1992+-8];
	ld.shared.u32 	%r744, [%r1992];
	st.global.u32 	[%rd987], %rd447;
	st.global.u32 	[%rd988], %r744;
	add.s64 	%rd988, %rd988, 1024;
	add.s64 	%rd987, %rd987, 1024;
	add.s32 	%r1992, %r1992, 4096;
	add.s64 	%rd986, %rd986, -1;
	setp.ne.s64 	%p148, %rd986, 0;
	@%p148 bra 	$L__BB3_300;
$L__BB3_301:
	setp.lt.u64 	%p149, %rd260, 768;
	@%p149 bra 	$L__BB3_322;
	mov.u32 	%r747, _ZN6thrust24THRUST_300001_SM_1000_NS8cuda_cub4core6detail5shmemE;
$L__BB3_303:
	cvt.u32.u64 	%r745, %rd990;
	add.s64 	%rd448, %rd990, %rd258;
	shl.b32 	%r746, %r745, 4;
	add.s32 	%r748, %r747, %r746;
	ld.shared.u64 	%rd449, [%r748];
	ld.shared.u32 	%r749, [%r748+8];
	shl.b64 	%rd450, %rd448, 2;
	add.s64 	%rd451, %rd3, %rd450;
	st.global.u32 	[%rd451], %rd449;
	add.s64 	%rd452, %rd2, %rd450;
	st.global.u32 	[%rd452], %r749;
	and.b64  	%rd453, %rd990, 4294967295;
	add.s64 	%rd454, %rd258, %rd453;
	ld.shared.u64 	%rd455, [%r748+4096];
	ld.shared.u32 	%r750, [%r748+4104];
	shl.b64 	%rd456, %rd454, 2;
	add.s64 	%rd457, %rd3, %rd456;
	st.global.u32 	[%rd457+1024], %rd455;
	add.s64 	%rd458, %rd2, %rd456;
	st.global.u32 	[%rd458+1024], %r750;
	ld.shared.u64 	%rd459, [%r748+8192];
	ld.shared.u32 	%r751, [%r748+8200];
	st.global.u32 	[%rd457+2048], %rd459;
	st.global.u32 	[%rd458+2048], %r751;
	ld.shared.u64 	%rd460, [%r748+12288];
	ld.shared.u32 	%r752, [%r748+12296];
	st.global.u32 	[%rd457+3072], %rd460;
	st.global.u32 	[%rd458+3072], %r752;
	add.s64 	%rd461, %rd990, 1024;
	and.b64  	%rd990, %rd461, 4294967295;
	setp.gt.u64 	%p150, %rd256, %rd990;
	@%p150 bra 	$L__BB3_303;
	bra.uni 	$L__BB3_322;
$L__BB3_304:
	mul.lo.s32 	%r681, %r200, 9;
	cvt.u64.u32 	%rd407, %r681;
	setp.ne.s64 	%p116, %rd7, %rd407;
	setp.eq.s64 	%p117, %rd972, %rd191;
	and.pred  	%p118, %p116, %p117;
	@%p118 bra 	$L__BB3_306;
	shl.b64 	%rd408, %rd984, 2;
	add.s64 	%rd409, %rd3, %rd408;
	st.global.u32 	[%rd409], %rd972;
	add.s64 	%rd410, %rd2, %rd408;
	st.global.u32 	[%rd410], %r1990;
$L__BB3_306:
	not.pred 	%p119, %p6;
	@%p119 bra 	$L__BB3_308;
	shl.b64 	%rd411, %rd248, 2;
	add.s64 	%rd412, %rd3, %rd411;
	st.global.u32 	[%rd412], %rd191;
	add.s64 	%rd413, %rd2, %rd411;
	st.global.u32 	[%rd413], %r321;
$L__BB3_308:
	not.pred 	%p120, %p7;
	@%p120 bra 	$L__BB3_310;
	shl.b64 	%rd414, %rd249, 2;
	add.s64 	%rd415, %rd3, %rd414;
	st.global.u32 	[%rd415], %rd192;
	add.s64 	%rd416, %rd2, %rd414;
	st.global.u32 	[%rd416], %r322;
$L__BB3_310:
	not.pred 	%p121, %p8;
	@%p121 bra 	$L__BB3_312;
	shl.b64 	%rd417, %rd250, 2;
	add.s64 	%rd418, %rd3, %rd417;
	st.global.u32 	[%rd418], %rd193;
	add.s64 	%rd419, %rd2, %rd417;
	st.global.u32 	[%rd419], %r323;
$L__BB3_312:
	not.pred 	%p122, %p9;
	@%p122 bra 	$L__BB3_314;
	shl.b64 	%rd420, %rd251, 2;
	add.s64 	%rd421, %rd3, %rd420;
	st.global.u32 	[%rd421], %rd194;
	add.s64 	%rd422, %rd2, %rd420;
	st.global.u32 	[%rd422], %r324;
$L__BB3_314:
	not.pred 	%p123, %p11;
	@%p123 bra 	$L__BB3_316;
	shl.b64 	%rd423, %rd252, 2;
	add.s64 	%rd424, %rd3, %rd423;
	st.global.u32 	[%rd424], %rd195;
	add.s64 	%rd425, %rd2, %rd423;
	st.global.u32 	[%rd425], %r325;
$L__BB3_316:
	mad.lo.s32 	%r682, %r200, 9, 6;
	cvt.u64.u32 	%rd426, %r682;
	setp.ne.s64 	%p124, %rd7, %rd426;
	setp.eq.s64 	%p125, %rd196, %rd197;
	and.pred  	%p126, %p124, %p125;
	@%p126 bra 	$L__BB3_318;
	shl.b64 	%rd427, %rd253, 2;
	add.s64 	%rd428, %rd3, %rd427;
	st.global.u32 	[%rd428], %rd196;
	add.s64 	%rd429, %rd2, %rd427;
	st.global.u32 	[%rd429], %r326;
$L__BB3_318:
	not.pred 	%p127, %p10;
	@%p127 bra 	$L__BB3_320;
	shl.b64 	%rd430, %rd254, 2;
	add.s64 	%rd431, %rd3, %rd430;
	st.global.u32 	[%rd431], %rd197;
	add.s64 	%rd432, %rd2, %rd430;
	st.global.u32 	[%rd432], %r327;
$L__BB3_320:
	mad.lo.s32 	%r683, %r200, 9, 8;
	cvt.u64.u32 	%rd433, %r683;
	setp.ne.s64 	%p128, %rd7, %rd433;
	setp.eq.s64 	%p129, %rd198, %rd199;
	and.pred  	%p130, %p128, %p129;
	@%p130 bra 	$L__BB3_322;
	shl.b64 	%rd434, %rd255, 2;
	add.s64 	%rd435, %rd3, %rd434;
	st.global.u32 	[%rd435], %rd198;
	add.s64 	%rd436, %rd2, %rd434;
	st.global.u32 	[%rd436], %r328;
$L__BB3_322:
	setp.ne.s32 	%p151, %r200, 255;
	@%p151 bra 	$L__BB3_326;
	setp.ne.s64 	%p152, %rd7, 2304;
	@%p152 bra 	$L__BB3_325;
	shl.b64 	%rd462, %rd991, 2;
	add.s64 	%rd463, %rd3, %rd462;
	st.global.u32 	[%rd463], %rd199;
	add.s64 	%rd464, %rd2, %rd462;
	st.global.u32 	[%rd464], %r329;
	add.s64 	%rd991, %rd991, 1;
$L__BB3_325:
	ld.param.u64 	%rd935, [_ZN6thrust24THRUST_300001_SM_1000_NS8cuda_cub4core6detail13_kernel_agentINS1_15__reduce_by_key16ReduceByKeyAgentINS0_18transform_iteratorI10KeyFunctorNS0_17counting_iteratorImNS0_11use_defaultESA_SA_EESA_SA_EEPiSD_SD_N4cuda3std3__48equal_toImEENSG_4plusIiEEPllEEJSC_SD_SD_SD_SL_N3cub18CUB_300001_SM_100024ReduceByKeyScanTileStateIilLb1EEESI_SK_llEEEvDpT0__param_4];
	cvta.to.global.u64 	%rd465, %rd935;
	st.global.u64 	[%rd465], %rd991;
$L__BB3_326:
	ret;

}
	// .globl	_ZN3cub18CUB_300001_SM_10006detail11EmptyKernelIvEEvv
.visible .entry _ZN3cub18CUB_300001_SM_10006detail11EmptyKernelIvEEvv()
{


	ret;

}


// ===== COMPILED SASS (sm_100) =====

	.target	sm_100

	.elftype	@"ET_EXEC"


//--------------------- .note.nv.tkinfo           --------------------------
	.section	.note.nv.tkinfo,"",@"SHT_NOTE"
	.sectionflags	@"SHF_NOTE_NV_TKINFO"
	.tkinfo
        /*0018*/ 	.word	0x00000002
        /*0030*/ 	.string	""
        /*0030*/ 	.string	"ptxas"
        /*0030*/ 	.string	"Cuda compilation tools, release 13.0, V13.0.88"
        /*0030*/ 	.string	"Build cuda_13.0.r13.0/compiler.36424714_0"
        /*0030*/ 	.string	"-arch sm_100 -m 64 "



//--------------------- .note.nv.cuinfo           --------------------------
	.section	.note.nv.cuinfo,"",@"SHT_NOTE"
	.sectionflags	@"SHF_NOTE_NV_CUINFO"
        /*0018*/ 	.short	0x0002
        /*001a*/ 	.short	0x0064
        /*001c*/ 	.short	0x0082
	.zero		2


//--------------------- .nv.info                  --------------------------
	.section	.nv.info,"",@"SHT_CUDA_INFO"
	.align	4


	//----- nvinfo : EIATTR_REGCOUNT
	.align		4
        /*0000*/ 	.byte	0x04, 0x2f
        /*0002*/ 	.short	(.L_46 - .L_45)
	.align		4
.L_45:
        /*0004*/ 	.word	index@(_ZN6thrust24THRUST_300001_SM_1000_NS8cuda_cub4core6detail13_kernel_agentINS1_15__reduce_by_key9InitAgentIN3cub18CUB_300001_SM_100024ReduceByKeyScanTileStateIiiLb1EEEiPiEEJSA_iSB_EEEvDpT0_)
        /*0008*/ 	.word	0x0000000e


	//----- nvinfo : EIATTR_FRAME_SIZE
	.align		4
.L_46:
        /*000c*/ 	.byte	0x04, 0x11
        /*000e*/ 	.short	(.L_48 - .L_47)
	.align		4
.L_47:
        /*0010*/ 	.word	index@(_ZN6thrust24THRUST_300001_SM_1000_NS8cuda_cub4core6detail13_kernel_agentINS1_15__reduce_by_key9InitAgentIN3cub18CUB_300001_SM_100024ReduceByKeyScanTileStateIiiLb1EEEiPiEEJSA_iSB_EEEvDpT0_)
        /*0014*/ 	.word	0x00000000


	//----- nvinfo : EIATTR_REGCOUNT
	.align		4
.L_48:
        /*0018*/ 	.byte	0x04, 0x2f
        /*001a*/ 	.short	(.L_50 - .L_49)
	.align		4
.L_49:
        /*001c*/ 	.word	index@(_ZN6thrust24THRUST_300001_SM_1000_NS8cuda_cub4core6detail13_kernel_agentINS1_15__reduce_by_key16ReduceByKeyAgentINS0_18transform_iteratorI10KeyFunctorNS0_17counting_iteratorImNS0_11use_defaultESA_SA_EESA_SA_EEPiSD_SD_N4cuda3std3__48equal_toImEENSG_4plusIiEESD_iEEJSC_SD_SD_SD_SD_N3cub18CUB_300001_SM_100024ReduceByKeyScanTileStateIiiLb1EEESI_SK_iiEEEvDpT0_)
        /*0020*/ 	.word	0x00000040


	//----- nvinfo : EIATTR_FRAME_SIZE
	.align		4
.L_50:
        /*0024*/ 	.byte	0x04, 0x11
        /*0026*/ 	.short	(.L_52 - .L_51)
	.align		4
.L_51:
        /*0028*/ 	.word	index@(_ZN6thrust24THRUST_300001_SM_1000_NS8cuda_cub4core6detail13_kernel_agentINS1_15__reduce_by_key16ReduceByKeyAgentINS0_18transform_iteratorI10KeyFunctorNS0_17counting_iteratorImNS0_11use_defaultESA_SA_EESA_SA_EEPiSD_SD_N4cuda3std3__48equal_toImEENSG_4plusIiEESD_iEEJSC_SD_SD_SD_SD_N3cub18CUB_300001_SM_100024ReduceByKeyScanTileStateIiiLb1EEESI_SK_iiEEEvDpT0_)
        /*002c*/ 	.word	0x00000000


	//----- nvinfo : EIATTR_REGCOUNT
	.align		4
.L_52:
        /*0030*/ 	.byte	0x04, 0x2f
        /*0032*/ 	.short	(.L_54 - .L_53)
	.align		4
.L_53:
        /*0034*/ 	.word	index@(_ZN6thrust24THRUST_300001_SM_1000_NS8cuda_cub4core6detail13_kernel_agentINS1_15__reduce_by_key9InitAgentIN3cub18CUB_300001_SM_100024ReduceByKeyScanTileStateIilLb1EEElPlEEJSA_lSB_EEEvDpT0_)
        /*0038*/ 	.word	0x0000000e


	//----- nvinfo : EIATTR_FRAME_SIZE
	.align		4
.L_54:
        /*003c*/ 	.byte	0x04, 0x11
        /*003e*/ 	.short	(.L_56 - .L_55)
	.align		4
.L_55:
        /*0040*/ 	.word	index@(_ZN6thrust24THRUST_300001_SM_1000_NS8cuda_cub4core6detail13_kernel_agentINS1_15__reduce_by_key9InitAgentIN3cub18CUB_300001_SM_100024ReduceByKeyScanTileStateIilLb1EEElPlEEJSA_lSB_EEEvDpT0_)
        /*0044*/ 	.word	0x00000000


	//----- nvinfo : EIATTR_REGCOUNT
	.align		4
.L_56:
        /*0048*/ 	.byte	0x04, 0x2f
        /*004a*/ 	.short	(.L_58 - .L_57)
	.align		4
.L_57:
        /*004c*/ 	.word	index@(_ZN6thrust24THRUST_300001_SM_1000_NS8cuda_cub4core6detail13_kernel_agentINS1_15__reduce_by_key16ReduceByKeyAgentINS0_18transform_iteratorI10KeyFunctorNS0_17counting_iteratorImNS0_11use_defaultESA_SA_EESA_SA_EEPiSD_SD_N4cuda3std3__48equal_toImEENSG_4plusIiEEPllEEJSC_SD_SD_SD_SL_N3cub18CUB_300001_SM_100024ReduceByKeyScanTileStateIilLb1EEESI_SK_llEEEvDpT0_)
        /*0050*/ 	.word	0x00000050


	//----- nvinfo : EIATTR_FRAME_SIZE
	.align		4
.L_58:
        /*0054*/ 	.byte	0x04, 0x11
        /*0056*/ 	.short	(.L_60 - .L_59)
	.align		4
.L_59:
        /*0058*/ 	.word	index@(_ZN6thrust24THRUST_300001_SM_1000_NS8cuda_cub4core6detail13_kernel_agentINS1_15__reduce_by_key16ReduceByKeyAgentINS0_18transform_iteratorI10KeyFunctorNS0_17counting_iteratorImNS0_11use_defaultESA_SA_EESA_SA_EEPiSD_SD_N4cuda3std3__48equal_toImEENSG_4plusIiEEPllEEJSC_SD_SD_SD_SL_N3cub18CUB_300001_SM_100024ReduceByKeyScanTileStateIilLb1EEESI_SK_llEEEvDpT0_)
        /*005c*/ 	.word	0x00000000


	//----- nvinfo : EIATTR_REGCOUNT
	.align		4
.L_60:
        /*0060*/ 	.byte	0x04, 0x2f
        /*0062*/ 	.short	(.L_62 - .L_61)
	.align		4
.L_61:
        /*0064*/ 	.word	index@(_ZN3cub18CUB_300001_SM_10006detail11EmptyKernelIvEEvv)
        /*0068*/ 	.word	0x00000004


	//----- nvinfo : EIATTR_FRAME_SIZE
	.align		4
.L_62:
        /*006c*/ 	.byte	0x04, 0x11
        /*006e*/ 	.short	(.L_64 - .L_63)
	.align		4
.L_63:
        /*0070*/ 	.word	index@(_ZN3cub18CUB_300001_SM_10006detail11EmptyKernelIvEEvv)
        /*0074*/ 	.word	0x00000000


	//----- nvinfo : EIATTR_MIN_STACK_SIZE
	.align		4
.L_64:
        /*0078*/ 	.byte	0x04, 0x12
        /*007a*/ 	.short	(.L_66 - .L_65)
	.align		4
.L_65:
        /*007c*/ 	.word	index@(_ZN3cub18CUB_300001_SM_10006detail11EmptyKernelIvEEvv)
        /*0080*/ 	.word	0x00000000


	//----- nvinfo : EIATTR_MIN_STACK_SIZE
	.align		4
.L_66:
        /*0084*/ 	.byte	0x04, 0x12
        /*0086*/ 	.short	(.L_68 - .L_67)
	.align		4
.L_67:
        /*0088*/ 	.word	index@(_ZN6thrust24THRUST_300001_SM_1000_NS8cuda_cub4core6detail13_kernel_agentINS1_15__reduce_by_key16ReduceByKeyAgentINS0_18transform_iteratorI10KeyFunctorNS0_17counting_iteratorImNS0_11use_defaultESA_SA_EESA_SA_EEPiSD_SD_N4cuda3std3__48equal_toImEENSG_4plusIiEEPllEEJSC_SD_SD_SD_SL_N3cub18CUB_300001_SM_100024ReduceByKeyScanTileStateIilLb1EEESI_SK_llEEEvDpT0_)
        /*008c*/ 	.word	0x00000000


	//----- nvinfo : EIATTR_MIN_STACK_SIZE
	.align		4
.L_68:
        /*0090*/ 	.byte	0x04, 0x12
        /*0092*/ 	.short	(.L_70 - .L_69)
	.align		4
.L_69:
        /*0094*/ 	.word	index@(_ZN6thrust24THRUST_300001_SM_1000_NS8cuda_cub4core6detail13_kernel_agentINS1_15__reduce_by_key9InitAgentIN3cub18CUB_300001_SM_100024ReduceByKeyScanTileStateIilLb1EEElPlEEJSA_lSB_EEEvDpT0_)
        /*0098*/ 	.word	0x00000000


	//----- nvinfo : EIATTR_MIN_STACK_SIZE
	.align		4
.L_70:
        /*009c*/ 	.byte	0x04, 0x12
        /*009e*/ 	.short	(.L_72 - .L_71)
	.align		4
.L_71:
        /*00a0*/ 	.word	index@(_ZN6thrust24THRUST_300001_SM_1000_NS8cuda_cub4core6detail13_kernel_agentINS1_15__reduce_by_key16ReduceByKeyAgentINS0_18transform_iteratorI10KeyFunctorNS0_17counting_iteratorImNS0_11use_defaultESA_SA_EESA_SA_EEPiSD_SD_N4cuda3std3__48equal_toImEENSG_4plusIiEESD_iEEJSC_SD_SD_SD_SD_N3cub18CUB_300001_SM_100024ReduceByKeyScanTileStateIiiLb1EEESI_SK_iiEEEvDpT0_)
        /*00a4*/ 	.word	0x00000000


	//----- nvinfo : EIATTR_MIN_STACK_SIZE
	.align		4
.L_72:
        /*00a8*/ 	.byte	0x04, 0x12
        /*00aa*/ 	.short	(.L_74 - .L_73)
	.align		4
.L_73:
        /*00ac*/ 	.word	index@(_ZN6thrust24THRUST_300001_SM_1000_NS8cuda_cub4core6detail13_kernel_agentINS1_15__reduce_by_key9InitAgentIN3cub18CUB_300001_SM_100024ReduceByKeyScanTileStateIiiLb1EEEiPiEEJSA_iSB_EEEvDpT0_)
        /*00b0*/ 	.word	0x00000000
.L_74:


//--------------------- .nv.compat                --------------------------
	.section	.nv.compat,"",@"SHT_CUDA_COMPAT_INFO"
	.align	4
        /*0000*/ 	.byte	0x02, 0x09, 0x00, 0x00, 0x02, 0x02, 0x01, 0x00, 0x02, 0x05, 0x05, 0x00, 0x03, 0x07, 0x01, 0x01
        /*0010*/ 	.byte	0x02, 0x03, 0x00, 0x00, 0x02, 0x06, 0x01, 0x00, 0x04, 0x0b, 0x08, 0x00, 0x09, 0x00, 0x00, 0x00
        /*0020*/ 	.byte	0x00, 0x00, 0x00, 0x00


//--------------------- .nv.info._ZN3cub18CUB_300001_SM_10006detail11EmptyKernelIvEEvv --------------------------
	.section	.nv.info._ZN3cub18CUB_300001_SM_10006detail11EmptyKernelIvEEvv,"",@"SHT_CUDA_INFO"
	.sectionflags	@""
	.align	4


	//----- nvinfo : EIATTR_CUDA_API_VERSION
	.align		4
        /*0000*/ 	.byte	0x04, 0x37
        /*0002*/ 	.short	(.L_76 - .L_75)
.L_75:
        /*0004*/ 	.word	0x00000082


	//----- nvinfo : EIATTR_SPARSE_MMA_MASK
	.align		4
.L_76:
        /*0008*/ 	.byte	0x03, 0x50
        /*000a*/ 	.short	0x0000


	//----- nvinfo : EIATTR_MAXREG_COUNT
	.align		4
        /*000c*/ 	.byte	0x03, 0x1b
        /*000e*/ 	.short	0x00ff


	//----- nvinfo : EIATTR_MERCURY_ISA_VERSION
	.align		4
        /*0010*/ 	.byte	0x03, 0x5f
        /*0012*/ 	.short	0x0101


	//----- nvinfo : EIATTR_VRC_CTA_INIT_COUNT
	.align		4
        /*0014*/ 	.byte	0x02, 0x4a
	.zero		1
	.zero		1


	//----- nvinfo : EIATTR_EXIT_INSTR_OFFSETS
	.align		4
        /*0018*/ 	.byte	0x04, 0x1c
        /*001a*/ 	.short	(.L_78 - .L_77)


	//   ....[0]....
.L_77:
        /*001c*/ 	.word	0x00000010


	//----- nvinfo : EIATTR_SW_WAR
	.align		4
.L_78:
        /*0020*/ 	.byte	0x04, 0x36
        /*0022*/ 	.short	(.L_80 - .L_79)
.L_79:
        /*0024*/ 	.word	0x00000008
.L_80:


//--------------------- .nv.info._ZN6thrust24THRUST_300001_SM_1000_NS8cuda_cub4core6detail13_kernel_agentINS1_15__reduce_by_key16ReduceByKeyAgentINS0_18transform_iteratorI10KeyFunctorNS0_17counting_iteratorImNS0_11use_defaultESA_SA_EESA_SA_EEPiSD_SD_N4cuda3std3__48equal_toImEENSG_4plusIiEEPllEEJSC_SD_SD_SD_SL_N3cub18CUB_300001_SM_100024ReduceByKeyScanTileStateIilLb1EEESI_SK_llEEEvDpT0_ --------------------------
	.section	.nv.info._ZN6thrust24THRUST_300001_SM_1000_NS8cuda_cub4core6detail13_kernel_agentINS1_15__reduce_by_key16ReduceByKeyAgentINS0_18transform_iteratorI10KeyFunctorNS0_17counting_iteratorImNS0_11use_defaultESA_SA_EESA_SA_EEPiSD_SD_N4cuda3std3__48equal_toImEENSG_4plusIiEEPllEEJSC_SD_SD_SD_SL_N3cub18CUB_300001_SM_100024ReduceByKeyScanTileStateIilLb1EEESI_SK_llEEEvDpT0_,"",@"SHT_CUDA_INFO"
	.sectionflags	@""
	.align	4


	//----- nvinfo : EIATTR_CUDA_API_VERSION
	.align		4
        /*0000*/ 	.byte	0x04, 0x37
        /*0002*/ 	.short	(.L_82 - .L_81)
.L_81:
        /*0004*/ 	.word	0x00000082


	//----- nvinfo : EIATTR_KPARAM_INFO
	.align		4
.L_82:
        /*0008*/ 	.byte	0x04, 0x17
        /*000a*/ 	.short	(.L_84 - .L_83)
.L_83:
        /*000c*/ 	.word	0x00000000
        /*0010*/ 	.short	0x0009
        /*0012*/ 	.short	0x0048
        /*0014*/ 	.byte	0x00, 0xf0, 0x21, 0x00


	//----- nvinfo : EIATTR_KPARAM_INFO
	.align		4
.L_84:
        /*0018*/ 	.byte	0x04, 0x17
        /*001a*/ 	.short	(.L_86 - .L_85)
.L_85:
        /*001c*/ 	.word	0x00000000
        /*0020*/ 	.short	0x0008
        /*0022*/ 	.short	0x0040
        /*0024*/ 	.byte	0x00, 0xf0, 0x21, 0x00


	//----- nvinfo : EIATTR_KPARAM_INFO
	.align		4
.L_86:
        /*0028*/ 	.byte	0x04, 0x17
        /*002a*/ 	.short	(.L_88 - .L_87)
.L_87:
        /*002c*/ 	.word	0x00000000
        /*0030*/ 	.short	0x0007
        /*0032*/ 	.short	0x0039
        /*0034*/ 	.byte	0x00, 0xf0, 0x05, 0x00


	//----- nvinfo : EIATTR_KPARAM_INFO
	.align		4
.L_88:
        /*0038*/ 	.byte	0x04, 0x17
        /*003a*/ 	.short	(.L_90 - .L_89)
.L_89:
        /*003c*/ 	.word	0x00000000
        /*0040*/ 	.short	0x0006
        /*0042*/ 	.short	0x0038
        /*0044*/ 	.byte	0x00, 0xf0, 0x05, 0x00


	//----- nvinfo : EIATTR_KPARAM_INFO
	.align		4
.L_90:
        /*0048*/ 	.byte	0x04, 0x17
        /*004a*/ 	.short	(.L_92 - .L_91)
.L_91:
        /*004c*/ 	.word	0x00000000
        /*0050*/ 	.short	0x0005
        /*0052*/ 	.short	0x0030
        /*0054*/ 	.byte	0x00, 0xf0, 0x21, 0x00


	//----- nvinfo : EIATTR_KPARAM_INFO
	.align		4
.L_92:
        /*0058*/ 	.byte	0x04, 0x17
        /*005a*/ 	.short	(.L_94 - .L_93)
.L_93:
        /*005c*/ 	.word	0x00000000
        /*0060*/ 	.short	0x0004
        /*0062*/ 	.short	0x0028
        /*0064*/ 	.byte	0x00, 0xf5, 0x21, 0x00


	//----- nvinfo : EIATTR_KPARAM_INFO
	.align		4
.L_94:
        /*0068*/ 	.byte	0x04, 0x17
        /*006a*/ 	.short	(.L_96 - .L_95)
.L_95:
        /*006c*/ 	.word	0x00000000
        /*0070*/ 	.short	0x0003
        /*0072*/ 	.short	0x0020
        /*0074*/ 	.byte	0x00, 0xf5, 0x21, 0x00


	//----- nvinfo : EIATTR_KPARAM_INFO
	.align		4
.L_96:
        /*0078*/ 	.byte	0x04, 0x17
        /*007a*/ 	.short	(.L_98 - .L_97)
.L_97:
        /*007c*/ 	.word	0x00000000
        /*0080*/ 	.short	0x0002
        /*0082*/ 	.short	0x0018
        /*0084*/ 	.byte	0x00, 0xf5, 0x21, 0x00


	//----- nvinfo : EIATTR_KPARAM_INFO
	.align		4
.L_98:
        /*0088*/ 	.byte	0x04, 0x17
        /*008a*/ 	.short	(.L_100 - .L_99)
.L_99:
        /*008c*/ 	.word	0x00000000
        /*0090*/ 	.short	0x0001
        /*0092*/ 	.short	0x0010
        /*0094*/ 	.byte	0x00, 0xf5, 0x21, 0x00


	//----- nvinfo : EIATTR_KPARAM_INFO
	.align		4
.L_100:
        /*0098*/ 	.byte	0x04, 0x17
        /*009a*/ 	.short	(.L_102 - .L_101)
.L_101:
        /*009c*/ 	.word	0x00000000
        /*00a0*/ 	.short	0x0000
        /*00a2*/ 	.short	0x0000
        /*00a4*/ 	.byte	0x00, 0xf0, 0x41, 0x00


	//----- nvinfo : EIATTR_SPARSE_MMA_MASK
	.align		4
.L_102:
        /*00a8*/ 	.byte	0x03, 0x50
        /*00aa*/ 	.short	0x0000


	//----- nvinfo : EIATTR_MAXREG_COUNT
	.align		4
        /*00ac*/ 	.byte	0x03, 0x1b
        /*00ae*/ 	.short	0x00ff


	//----- nvinfo : EIATTR_NUM_BARRIERS
	.align		4
        /*00b0*/ 	.byte	0x02, 0x4c
        /*00b2*/ 	.byte	0x01
	.zero		1


	//----- nvinfo : EIATTR_MERCURY_ISA_VERSION
	.align		4
        /*00b4*/ 	.byte	0x03, 0x5f
        /*00b6*/ 	.short	0x0101


	//----- nvinfo : EIATTR_COOP_GROUP_MASK_REGIDS
	.align		4
        /*00b8*/ 	.byte	0x04, 0x29
        /*00ba*/ 	.short	(.L_104 - .L_103)


	//   ....[0]....
.L_103:
        /*00bc*/ 	.word	0xffffffff


	//   ....[1]....
        /*00c0*/ 	.word	0xffffffff


	//   ....[2]....
        /*00c4*/ 	.word	0xffffffff


	//   ....[3]....
        /*00c8*/ 	.word	0xffffffff


	//   ....[4]....
        /*00cc*/ 	.word	0xffffffff


	//   ....[5]....
        /*00d0*/ 	.word	0xffffffff


	//   ....[6]....
        /*00d4*/ 	.word	0xffffffff


	//   ....[7]....
        /*00d8*/ 	.word	0xffffffff


	//   ....[8]....
        /*00dc*/ 	.word	0xffffffff


	//   ....[9]....
        /*00e0*/ 	.word	0xffffffff


	//   ....[10]....
        /*00e4*/ 	.word	0xffffffff


	//   ....[11]....
        /*00e8*/ 	.word	0xffffffff


	//   ....[12]....
        /*00ec*/ 	.word	0xffffffff


	//   ....[13]....
        /*00f0*/ 	.word	0xffffffff


	//   ....[14]....
        /*00f4*/ 	.word	0xffffffff


	//   ....[15]....
        /*00f8*/ 	.word	0xffffffff


	//   ....[16]....
        /*00fc*/ 	.word	0xffffffff


	//   ....[17]....
        /*0100*/ 	.word	0xffffffff


	//   ....[18]....
        /*0104*/ 	.word	0xffffffff


	//   ....[19]....
        /*0108*/ 	.word	0xffffffff


	//   ....[20]....
        /*010c*/ 	.word	0xffffffff


	//   ....[21]....
        /*0110*/ 	.word	0xffffffff


	//   ....[22]....
        /*0114*/ 	.word	0xffffffff


	//   ....[23]....
        /*0118*/ 	.word	0xffffffff


	//   ....[24]....
        /*011c*/ 	.word	0xffffffff


	//   ....[25]....
        /*0120*/ 	.word	0xffffffff


	//   ....[26]....
        /*0124*/ 	.word	0xffffffff


	//   ....[27]....
        /*0128*/ 	.word	0xffffffff


	//   ....[28]....
        /*012c*/ 	.word	0xffffffff


	//   ....[29]....
        /*0130*/ 	.word	0xffffffff


	//   ....[30]....
        /*0134*/ 	.word	0xffffffff


	//   ....[31]....
        /*0138*/ 	.word	0xffffffff


	//   ....[32]....
        /*013c*/ 	.word	0xffffffff


	//   ....[33]....
        /*0140*/ 	.word	0xffffffff


	//   ....[34]....
        /*0144*/ 	.word	0xffffffff


	//   ....[35]....
        /*0148*/ 	.word	0xffffffff


	//   ....[36]....
        /*014c*/ 	.word	0xffffffff


	//   ....[37]....
        /*0150*/ 	.word	0xffffffff


	//   ....[38]....
        /*0154*/ 	.word	0xffffffff


	//   ....[39]....
        /*0158*/ 	.word	0xffffffff


	//   ....[40]....
        /*015c*/ 	.word	0xffffffff


	//   ....[41]....
        /*0160*/ 	.word	0xffffffff


	//   ....[42]....
        /*0164*/ 	.word	0xffffffff


	//   ....[43]....
        /*0168*/ 	.word	0xffffffff


	//   ....[44]....
        /*016c*/ 	.word	0xffffffff


	//   ....[45]....
        /*0170*/ 	.word	0xffffffff


	//   ....[46]....
        /*0174*/ 	.word	0xffffffff


	//   ....[47]....
        /*0178*/ 	.word	0xffffffff


	//   ....[48]....
        /*017c*/ 	.word	0xffffffff


	//   ....[49]....
        /*0180*/ 	.word	0xffffffff


	//   ....[50]....
        /*0184*/ 	.word	0xffffffff


	//   ....[51]....
        /*0188*/ 	.word	0xffffffff


	//   ....[52]....
        /*018c*/ 	.word	0xffffffff


	//   ....[53]....
        /*0190*/ 	.word	0xffffffff


	//   ....[54]....
        /*0194*/ 	.word	0xffffffff


	//   ....[55]....
        /*0198*/ 	.word	0xffffffff


	//   ....[56]....
        /*019c*/ 	.word	0xffffffff


	//   ....[57]....
        /*01a0*/ 	.word	0xffffffff


	//   ....[58]....
        /*01a4*/ 	.word	0xffffffff


	//   ....[59]....
        /*01a8*/ 	.word	0xffffffff


	//   ....[60]....
        /*01ac*/ 	.word	0xffffffff


	//   ....[61]....
        /*01b0*/ 	.word	0xffffffff


	//   ....[62]....
        /*01b4*/ 	.word	0xffffffff


	//   ....[63]....
        /*01b8*/ 	.word	0xffffffff


	//   ....[64]....
        /*01bc*/ 	.word	0xffffffff


	//   ....[65]....
        /*01c0*/ 	.word	0xffffffff


	//   ....[66]....
        /*01c4*/ 	.word	0xffffffff


	//   ....[67]....
        /*01c8*/ 	.word	0xffffffff


	//   ....[68]....
        /*01cc*/ 	.word	0xffffffff


	//   ....[69]....
        /*01d0*/ 	.word	0xffffffff


	//   ....[70]....
        /*01d4*/ 	.word	0xffffffff


	//   ....[71]....
        /*01d8*/ 	.word	0xffffffff


	//   ....[72]....
        /*01dc*/ 	.word	0xffffffff


	//   ....[73]....
        /*01e0*/ 	.word	0xffffffff


	//   ....[74]....
        /*01e4*/ 	.word	0xffffffff


	//   ....[75]....
        /*01e8*/ 	.word	0xffffffff


	//   ....[76]....
        /*01ec*/ 	.word	0xffffffff


	//   ....[77]....
        /*01f0*/ 	.word	0xffffffff


	//   ....[78]....
        /*01f4*/ 	.word	0xffffffff


	//   ....[79]....
        /*01f8*/ 	.word	0xffffffff


	//   ....[80]....
        /*01fc*/ 	.word	0xffffffff


	//   ....[81]....
        /*0200*/ 	.word	0xffffffff


	//   ....[82]....
        /*0204*/ 	.word	0xffffffff


	//   ....[83]....
        /*0208*/ 	.word	0xffffffff


	//   ....[84]....
        /*020c*/ 	.word	0xffffffff


	//   ....[85]....
        /*0210*/ 	.word	0xffffffff


	//   ....[86]....
        /*0214*/ 	.word	0xffffffff


	//   ....[87]....
        /*0218*/ 	.word	0xffffffff


	//   ....[88]....
        /*021c*/ 	.word	0xffffffff


	//   ....[89]....
        /*0220*/ 	.word	0xffffffff


	//   ....[90]....
        /*0224*/ 	.word	0xffffffff


	//   ....[91]....
        /*0228*/ 	.word	0xffffffff


	//   ....[92]....
        /*022c*/ 	.word	0xffffffff


	//   ....[93]....
        /*0230*/ 	.word	0xffffffff


	//   ....[94]....
        /*0234*/ 	.word	0xffffffff


	//   ....[95]....
        /*0238*/ 	.word	0xffffffff


	//   ....[96]....
        /*023c*/ 	.word	0xffffffff


	//   ....[97]....
        /*0240*/ 	.word	0xffffffff


	//   ....[98]....
        /*0244*/ 	.word	0xffffffff


	//   ....[99]....
        /*0248*/ 	.word	0xffffffff


	//   ....[100]....
        /*024c*/ 	.word	0xffffffff


	//   ....[101]....
        /*0250*/ 	.word	0xffffffff


	//   ....[102]....
        /*0254*/ 	.word	0xffffffff


	//   ....[103]....
        /*0258*/ 	.word	0xffffffff


	//   ....[104]....
        /*025c*/ 	.word	0xffffffff


	//   ....[105]....
        /*0260*/ 	.word	0xffffffff


	//   ....[106]....
        /*0264*/ 	.word	0xffffffff


	//   ....[107]....
        /*0268*/ 	.word	0xffffffff


	//   ....[108]....
        /*026c*/ 	.word	0xffffffff


	//   ....[109]....
        /*0270*/ 	.word	0xffffffff


	//   ....[110]....
        /*0274*/ 	.word	0xffffffff


	//   ....[111]....
        /*0278*/ 	.word	0xffffffff


	//   ....[112]....
        /*027c*/ 	.word	0xffffffff


	//   ....[113]....
        /*0280*/ 	.word	0xffffffff


	//   ....[114]....
        /*0284*/ 	.word	0xffffffff


	//   ....[115]....
        /*0288*/ 	.word	0xffffffff


	//   ....[116]....
        /*028c*/ 	.word	0xffffffff


	//   ....[117]....
        /*0290*/ 	.word	0xffffffff


	//   ....[118]....
        /*0294*/ 	.word	0xffffffff


	//   ....[119]....
        /*0298*/ 	.word	0xffffffff


	//   ....[120]....
        /*029c*/ 	.word	0xffffffff


	//   ....[121]....
        /*02a0*/ 	.word	0xffffffff


	//   ....[122]....
        /*02a4*/ 	.word	0xffffffff


	//   ....[123]....
        /*02a8*/ 	.word	0xffffffff


	//   ....[124]....
        /*02ac*/ 	.word	0xffffffff


	//   ....[125]....
        /*02b0*/ 	.word	0xffffffff


	//   ....[126]....
        /*02b4*/ 	.word	0xffffffff


	//   ....[127]....
        /*02b8*/ 	.word	0xffffffff


	//   ....[128]....
        /*02bc*/ 	.word	0xffffffff


	//   ....[129]....
        /*02c0*/ 	.word	0xffffffff


	//   ....[130]....
        /*02c4*/ 	.word	0xffffffff


	//   ....[131]....
        /*02c8*/ 	.word	0xffffffff


	//   ....[132]....
        /*02cc*/ 	.word	0xffffffff


	//   ....[133]....
        /*02d0*/ 	.word	0xffffffff


	//   ....[134]....
        /*02d4*/ 	.word	0xffffffff


	//   ....[135]....
        /*02d8*/ 	.word	0xffffffff


	//   ....[136]....
        /*02dc*/ 	.word	0xffffffff


	//   ....[137]....
        /*02e0*/ 	.word	0xffffffff


	//   ....[138]....
        /*02e4*/ 	.word	0xffffffff


	//   ....[139]....
        /*02e8*/ 	.word	0xffffffff


	//   ....[140]....
        /*02ec*/ 	.word	0xffffffff


	//   ....[141]....
        /*02f0*/ 	.word	0xffffffff


	//   ....[142]....
        /*02f4*/ 	.word	0xffffffff


	//   ....[143]....
        /*02f8*/ 	.word	0xffffffff


	//   ....[144]....
        /*02fc*/ 	.word	0xffffffff


	//   ....[145]....
        /*0300*/ 	.word	0xffffffff


	//   ....[146]....
        /*0304*/ 	.word	0xffffffff


	//   ....[147]....
        /*0308*/ 	.word	0xffffffff


	//   ....[148]....
        /*030c*/ 	.word	0xffffffff


	//   ....[149]....
        /*0310*/ 	.word	0xffffffff


	//   ....[150]....
        /*0314*/ 	.word	0xffffffff


	//   ....[151]....
        /*0318*/ 	.word	0xffffffff


	//   ....[152]....
        /*031c*/ 	.word	0x05000002


	//   ....[153]....
        /*0320*/ 	.word	0x05000002


	//   ....[154]....
        /*0324*/ 	.word	0x05000002


	//   ....[155]....
        /*0328*/ 	.word	0x05000002


	//   ....[156]....
        /*032c*/ 	.word	0x05000002


	//   ....[157]....
        /*0330*/ 	.word	0x05000002


	//   ....[158]....
        /*0334*/ 	.word	0x05000002


	//   ....[159]....
        /*0338*/ 	.word	0x05000002


	//   ....[160]....
        /*033c*/ 	.word	0x05000002


	//   ....[161]....
        /*0340*/ 	.word	0x05000002


	//   ....[162]....
        /*0344*/ 	.word	0x05000002


	//   ....[163]....
        /*0348*/ 	.word	0x05000002


	//   ....[164]....
        /*034c*/ 	.word	0x05000002


	//   ....[165]....
        /*0350*/ 	.word	0x05000002


	//   ....[166]....
        /*0354*/ 	.word	0x05000002


	//   ....[167]....
        /*0358*/ 	.word	0x05000002


	//   ....[168]....
        /*035c*/ 	.word	0x05000002


	//   ....[169]....
        /*0360*/ 	.word	0x05000002


	//   ....[170]....
        /*0364*/ 	.word	0x05000002


	//   ....[171]....
        /*0368*/ 	.word	0x05000002


	//   ....[172]....
        /*036c*/ 	.word	0x05000002


	//   ....[173]....
        /*0370*/ 	.word	0x05000002


	//   ....[174]....
        /*0374*/ 	.word	0x05000002


	//   ....[175]....
        /*0378*/ 	.word	0x05000002


	//   ....[176]....
        /*037c*/ 	.word	0x05000002


	//   ....[177]....
        /*0380*/ 	.word	0x05000002


	//   ....[178]....
        /*0384*/ 	.word	0x05000002


	//   ....[179]....
        /*0388*/ 	.word	0x05000002


	//   ....[180]....
        /*038c*/ 	.word	0x05000002


	//   ....[181]....
        /*0390*/ 	.word	0x05000002


	//   ....[182]....
        /*0394*/ 	.word	0x05000002


	//   ....[183]....
        /*0398*/ 	.word	0x05000002


	//   ....[184]....
        /*039c*/ 	.word	0x05000002


	//   ....[185]....
        /*03a0*/ 	.word	0x05000002


	//   ....[186]....
        /*03a4*/ 	.word	0x05000002


	//   ....[187]....
        /*03a8*/ 	.word	0x05000002


	//   ....[188]....
        /*03ac*/ 	.word	0x05000002


	//   ....[189]....
        /*03b0*/ 	.word	0x05000002


	//   ....[190]....
        /*03b4*/ 	.word	0x05000002


	//   ....[191]....
        /*03b8*/ 	.word	0x05000002


	//   ....[192]....
        /*03bc*/ 	.word	0x05000002


	//   ....[193]....
        /*03c0*/ 	.word	0x05000002


	//   ....[194]....
        /*03c4*/ 	.word	0x05000002


	//   ....[195]....
        /*03c8*/ 	.word	0x05000002


	//   ....[196]....
        /*03cc*/ 	.word	0x05000002


	//   ....[197]....
        /*03d0*/ 	.word	0x05000002


	//   ....[198]....
        /*03d4*/ 	.word	0x05000002


	//   ....[199]....
        /*03d8*/ 	.word	0x05000002


	//   ....[200]....
        /*03dc*/ 	.word	0x05000002


	//   ....[201]....
        /*03e0*/ 	.word	0x05000002


	//   ....[202]....
        /*03e4*/ 	.word	0x05000002


	//   ....[203]....
        /*03e8*/ 	.word	0x05000002


	//   ....[204]....
        /*03ec*/ 	.word	0x05000002


	//   ....[205]....
        /*03f0*/ 	.word	0x05000002


	//   ....[206]....
        /*03f4*/ 	.word	0x05000002


	//   ....[207]....
        /*03f8*/ 	.word	0x05000002


	//   ....[208]....
        /*03fc*/ 	.word	0x05000002


	//   ....[209]....
        /*0400*/ 	.word	0x05000002


	//   ....[210]....
        /*0404*/ 	.word	0x05000002


	//   ....[211]....
        /*0408*/ 	.word	0x05000002


	//   ....[212]....
        /*040c*/ 	.word	0x05000002


	//   ....[213]....
        /*0410*/ 	.word	0x05000002


	//   ....[214]....
        /*0414*/ 	.word	0x05000002


	//   ....[215]....
        /*0418*/ 	.word	0x05000002


	//   ....[216]....
        /*041c*/ 	.word	0x05000002


	//   ....[217]....
        /*0420*/ 	.word	0x05000002


	//   ....[218]....
        /*0424*/ 	.word	0x05000002


	//   ....[219]....
        /*0428*/ 	.word	0x05000002


	//   ....[220]....
        /*042c*/ 	.word	0x05000002


	//   ....[221]....
        /*0430*/ 	.word	0x05000002


	//   ....[222]....
        /*0434*/ 	.word	0x05000002


	//   ....[223]....
        /*0438*/ 	.word	0x05000002


	//   ....[224]....
        /*043c*/ 	.word	0x05000002


	//   ....[225]....
        /*0440*/ 	.word	0x05000002


	//   ....[226]....
        /*0444*/ 	.word	0x05000002


	//   ....[227]....
        /*0448*/ 	.word	0x05000002


	//   ....[228]....
        /*044c*/ 	.word	0x05000002


	//   ....[229]....
        /*0450*/ 	.word	0x05000002


	//   ....[230]....
        /*0454*/ 	.word	0x05000002


	//   ....[231]....
        /*0458*/ 	.word	0x05000002


	//   ....[232]....
        /*045c*/ 	.word	0x05000002


	//   ....[233]....
        /*0460*/ 	.word	0x05000002


	//   ....[234]....
        /*0464*/ 	.word	0x05000002


	//   ....[235]....
        /*0468*/ 	.word	0x05000002


	//   ....[236]....
        /*046c*/ 	.word	0x05000002


	//   ....[237]....
        /*0470*/ 	.word	0x05000002


	//   ....[238]....
        /*0474*/ 	.word	0x05000002


	//   ....[239]....
        /*0478*/ 	.word	0x05000002


	//   ....[240]....
        /*047c*/ 	.word	0x05000002


	//   ....[241]....
        /*0480*/ 	.word	0x05000002


	//   ....[242]....
        /*0484*/ 	.word	0x05000002


	//   ....[243]....
        /*0488*/ 	.word	0x05000002


	//----- nvinfo : EIATTR_COOP_GROUP_INSTR_OFFSETS
	.align		4
.L_104:
        /*048c*/ 	.byte	0x04, 0x28
        /*048e*/ 	.short	(.L_106 - .L_105)


	//   ....[0]....
.L_105:
        /*0490*/ 	.word	0x00000650


	//   ....[1]....
        /*0494*/ 	.word	0x00000860


	//   ....[2]....
        /*0498*/ 	.word	0x00000cb0


	//   ....[3]....
        /*049c*/ 	.word	0x00000cf0


	//   ....[4]....
        /*04a0*/ 	.word	0x00000d10


	//   ....[5]....
        /*04a4*/ 	.word	0x00000d60


	//   ....[6]....
        /*04a8*/ 	.word	0x00000dc0


	//   ....[7]....
        /*04ac*/ 	.word	0x00000de0


	//   ....[8]....
        /*04b0*/ 	.word	0x00000e50


	//   ....[9]....
        /*04b4*/ 	.word	0x00000e90


	//   ....[10]....
        /*04b8*/ 	.word	0x00000eb0


	//   ....[11]....
        /*04bc*/ 	.word	0x00000f20


	//   ....[12]....
        /*04c0*/ 	.word	0x00000f60


	//   ....[13]....
        /*04c4*/ 	.word	0x00000f80


	//   ....[14]....
        /*04c8*/ 	.word	0x00000ff0


	//   ....[15]....
        /*04cc*/ 	.word	0x00001030


	//   ....[16]....
        /*04d0*/ 	.word	0x00001050


	//   ....[17]....
        /*04d4*/ 	.word	0x00001120


	//   ....[18]....
        /*04d8*/ 	.word	0x00001440


	//   ....[19]....
        /*04dc*/ 	.word	0x00001540


	//   ....[20]....
        /*04e0*/ 	.word	0x00003000


	//   ....[21]....
        /*04e4*/ 	.word	0x000031f0


	//   ....[22]....
        /*04e8*/ 	.word	0x00003600


	//   ....[23]....
        /*04ec*/ 	.word	0x00003660


	//   ....[24]....
        /*04f0*/ 	.word	0x00003680


	//   ....[25]....
        /*04f4*/ 	.word	0x00003700


	//   ....[26]....
        /*04f8*/ 	.word	0x00003730


	//   ....[27]....
        /*04fc*/ 	.word	0x00003750


	//   ....[28]....
        /*0500*/ 	.word	0x000037d0


	//   ....[29]....
        /*0504*/ 	.word	0x00003800


	//   ....[30]....
        /*0508*/ 	.word	0x00003810


	//   ....[31]....
        /*050c*/ 	.word	0x000038b0


	//   ....[32]....
        /*0510*/ 	.word	0x000038d0


	//   ....[33]....
        /*0514*/ 	.word	0x000038e0


	//   ....[34]....
        /*0518*/ 	.word	0x00003980


	//   ....[35]....
        /*051c*/ 	.word	0x000039a0


	//   ....[36]....
        /*0520*/ 	.word	0x000039b0


	//   ....[37]....
        /*0524*/ 	.word	0x00003f60


	//   ....[38]....
        /*0528*/ 	.word	0x00003f90


	//   ....[39]....
        /*052c*/ 	.word	0x00003fb0


	//   ....[40]....
        /*0530*/ 	.word	0x00004240


	//   ....[41]....
        /*0534*/ 	.word	0x000042d0


	//   ....[42]....
        /*0538*/ 	.word	0x00004320


	//   ....[43]....
        /*053c*/ 	.word	0x00004330


	//   ....[44]....
        /*0540*/ 	.word	0x00004340


	//   ....[45]....
        /*0544*/ 	.word	0x00004420


	//   ....[46]....
        /*0548*/ 	.word	0x00004430


	//   ....[47]....
        /*054c*/ 	.word	0x00004440


	//   ....[48]....
        /*0550*/ 	.word	0x00004530


	//   ....[49]....
        /*0554*/ 	.word	0x00004540


	//   ....[50]....
        /*0558*/ 	.word	0x00004550


	//   ....[51]....
        /*055c*/ 	.word	0x00004640


	//   ....[52]....
        /*0560*/ 	.word	0x00004650


	//   ....[53]....
        /*0564*/ 	.word	0x00004660


	//   ....[54]....
        /*0568*/ 	.word	0x00004750


	//   ....[55]....
        /*056c*/ 	.word	0x00004760


	//   ....[56]....
        /*0570*/ 	.word	0x00004770


	//   ....[57]....
        /*0574*/ 	.word	0x000048b0


	//   ....[58]....
        /*0578*/ 	.word	0x00004940


	//   ....[59]....
        /*057c*/ 	.word	0x000049c0


	//   ....[60]....
        /*0580*/ 	.word	0x00004a10


	//   ....[61]....
        /*0584*/ 	.word	0x00004a20


	//   ....[62]....
        /*0588*/ 	.word	0x00004a30


	//   ....[63]....
        /*058c*/ 	.word	0x00004b10


	//   ....[64]....
        /*0590*/ 	.word	0x00004b20


	//   ....[65]....
        /*0594*/ 	.word	0x00004b30


	//   ....[66]....
        /*0598*/ 	.word	0x00004c10


	//   ....[67]....
        /*059c*/ 	.word	0x00004c20


	//   ....[68]....
        /*05a0*/ 	.word	0x00004c30


	//   ....[69]....
        /*05a4*/ 	.word	0x00004d10


	//   ....[70]....
        /*05a8*/ 	.word	0x00004d20


	//   ....[71]....
        /*05ac*/ 	.word	0x00004d30


	//   ....[72]....
        /*05b0*/ 	.word	0x00004e10


	//   ....[73]....
        /*05b4*/ 	.word	0x00004e20


	//   ....[74]....
        /*05b8*/ 	.word	0x00004e30


	//   ....[75]....
        /*05bc*/ 	.word	0x00004f90


	//   ....[76]....
        /*05c0*/ 	.word	0x00007120


	//   ....[77]....
        /*05c4*/ 	.word	0x00007280


	//   ....[78]....
        /*05c8*/ 	.word	0x00007910


	//   ....[79]....
        /*05cc*/ 	.word	0x000079a0


	//   ....[80]....
        /*05d0*/ 	.word	0x000079c0


	//   ....[81]....
        /*05d4*/ 	.word	0x000079f0


	//   ....[82]....
        /*05d8*/ 	.word	0x00007a70


	//   ....[83]....
        /*05dc*/ 	.word	0x00007a80


	//   ....[84]....
        /*05e0*/ 	.word	0x00007af0


	//   ....[85]....
        /*05e4*/ 	.word	0x00007b30


	//   ....[86]....
        /*05e8*/ 	.word	0x00007b50


	//   ....[87]....
        /*05ec*/ 	.word	0x00007bc0


	//   ....[88]....
        /*05f0*/ 	.word	0x00007c00


	//   ....[89]....
        /*05f4*/ 	.word	0x00007c20


	//   ....[90]....
        /*05f8*/ 	.word	0x00007c90


	//   ....[91]....
        /*05fc*/ 	.word	0x00007cd0


	//   ....[92]....
        /*0600*/ 	.word	0x00007cf0


	//   ....[93]....
        /*0604*/ 	.word	0x000080a0


	//   ....[94]....
        /*0608*/ 	.word	0x000080b0


	//   ....[95]....
        /*060c*/ 	.word	0x00008350


	//   ....[96]....
        /*0610*/ 	.word	0x0000a2b0


	//   ....[97]....
        /*0614*/ 	.word	0x0000a480


	//   ....[98]....
        /*0618*/ 	.word	0x0000aa60


	//   ....[99]....
        /*061c*/ 	.word	0x0000aae0


	//   ....[100]....
        /*0620*/ 	.word	0x0000ab00


	//   ....[101]....
        /*0624*/ 	.word	0x0000ab50


	//   ....[102]....
        /*0628*/ 	.word	0x0000aba0


	//   ....[103]....
        /*062c*/ 	.word	0x0000abc0


	//   ....[104]....
        /*0630*/ 	.word	0x0000ac30


	//   ....[105]....
        /*0634*/ 	.word	0x0000ac70


	//   ....[106]....
        /*0638*/ 	.word	0x0000ac90


	//   ....[107]....
        /*063c*/ 	.word	0x0000ad20


	//   ....[108]....
        /*0640*/ 	.word	0x0000ad40


	//   ....[109]....
        /*0644*/ 	.word	0x0000ad50


	//   ....[110]....
        /*0648*/ 	.word	0x0000adf0


	//   ....[111]....
        /*064c*/ 	.word	0x0000ae10


	//   ....[112]....
        /*0650*/ 	.word	0x0000ae20


	//   ....[113]....
        /*0654*/ 	.word	0x0000b440


	//   ....[114]....
        /*0658*/ 	.word	0x0000b450


	//   ....[115]....
        /*065c*/ 	.word	0x0000b470


	//   ....[116]....
        /*0660*/ 	.word	0x0000b6c0


	//   ....[117]....
        /*0664*/ 	.word	0x0000b750


	//   ....[118]....
        /*0668*/ 	.word	0x0000b7a0


	//   ....[119]....
        /*066c*/ 	.word	0x0000b7b0


	//   ....[120]....
        /*0670*/ 	.word	0x0000b7c0


	//   ....[121]....
        /*0674*/ 	.word	0x0000b8a0


	//   ....[122]....
        /*0678*/ 	.word	0x0000b8b0


	//   ....[123]....
        /*067c*/ 	.word	0x0000b8c0


	//   ....[124]....
        /*0680*/ 	.word	0x0000b9b0


	//   ....[125]....
        /*0684*/ 	.word	0x0000b9c0


	//   ....[126]....
        /*0688*/ 	.word	0x0000b9d0


	//   ....[127]....
        /*068c*/ 	.word	0x0000bac0


	//   ....[128]....
        /*0690*/ 	.word	0x0000bad0


	//   ....[129]....
        /*0694*/ 	.word	0x0000bae0


	//   ....[130]....
        /*0698*/ 	.word	0x0000bbd0


	//   ....[131]....
        /*069c*/ 	.word	0x0000bbe0


	//   ....[132]....
        /*06a0*/ 	.word	0x0000bbf0


	//   ....[133]....
        /*06a4*/ 	.word	0x0000bd30


	//   ....[134]....
        /*06a8*/ 	.word	0x0000bdb0


	//   ....[135]....
        /*06ac*/ 	.word	0x0000be30


	//   ....[136]....
        /*06b0*/ 	.word	0x0000be80


	//   ....[137]....
        /*06b4*/ 	.word	0x0000be90


	//   ....[138]....
        /*06b8*/ 	.word	0x0000bea0


	//   ....[139]....
        /*06bc*/ 	.word	0x0000bf80


	//   ....[140]....
        /*06c0*/ 	.word	0x0000bf90


	//   ....[141]....
        /*06c4*/ 	.word	0x0000bfa0


	//   ....[142]....
        /*06c8*/ 	.word	0x0000c080


	//   ....[143]....
        /*06cc*/ 	.word	0x0000c090


	//   ....[144]....
        /*06d0*/ 	.word	0x0000c0a0


	//   ....[145]....
        /*06d4*/ 	.word	0x0000c180


	//   ....[146]....
        /*06d8*/ 	.word	0x0000c190


	//   ....[147]....
        /*06dc*/ 	.word	0x0000c1a0


	//   ....[148]....
        /*06e0*/ 	.word	0x0000c280


	//   ....[149]....
        /*06e4*/ 	.word	0x0000c290


	//   ....[150]....
        /*06e8*/ 	.word	0x0000c2a0


	//   ....[151]....
        /*06ec*/ 	.word	0x0000c400


	//   ....[152]....
        /*06f0*/ 	.word	0x0000df80


	//   ....[153]....
        /*06f4*/ 	.word	0x0000e020


	//   ....[154]....
        /*06f8*/ 	.word	0x0000e0d0


	//   ....[155]....
        /*06fc*/ 	.word	0x0000e120


	//   ....[156]....
        /*0700*/ 	.word	0x0000e170


	//   ....[157]....
        /*0704*/ 	.word	0x0000e1e0


	//   ....[158]....
        /*0708*/ 	.word	0x0000e270


	//   ....[159]....
        /*070c*/ 	.word	0x0000e2f0


	//   ....[160]....
        /*0710*/ 	.word	0x0000e340


	//   ....[161]....
        /*0714*/ 	.word	0x0000e3c0


	//   ....[162]....
        /*0718*/ 	.word	0x0000e450


	//   ....[163]....
        /*071c*/ 	.word	0x0000e4d0


	//   ....[164]....
        /*0720*/ 	.word	0x0000e520


	//   ....[165]....
        /*0724*/ 	.word	0x0000e5a0


	//   ....[166]....
        /*0728*/ 	.word	0x0000e630


	//   ....[167]....
        /*072c*/ 	.word	0x0000e6b0


	//   ....[168]....
        /*0730*/ 	.word	0x0000e700


	//   ....[169]....
        /*0734*/ 	.word	0x0000e780


	//   ....[170]....
        /*0738*/ 	.word	0x0000e810


	//   ....[171]....
        /*073c*/ 	.word	0x0000e890


	//   ....[172]....
        /*0740*/ 	.word	0x0000e8e0


	//   ....[173]....
        /*0744*/ 	.word	0x0000e960


	//   ....[174]....
        /*0748*/ 	.word	0x0000e9e0


	//   ....[175]....
        /*074c*/ 	.word	0x0000ea70


	//   ....[176]....
        /*0750*/ 	.word	0x0000eb00


	//   ....[177]....
        /*0754*/ 	.word	0x0000ebb0


	//   ....[178]....
        /*0758*/ 	.word	0x0000ec00


	//   ....[179]....
        /*075c*/ 	.word	0x0000ec50


	//   ....[180]....
        /*0760*/ 	.word	0x0000ecd0


	//   ....[181]....
        /*0764*/ 	.word	0x0000ed60


	//   ....[182]....
        /*0768*/ 	.word	0x0000ede0


	//   ....[183]....
        /*076c*/ 	.word	0x0000ee30


	//   ....[184]....
        /*0770*/ 	.word	0x0000eeb0


	//   ....[185]....
        /*0774*/ 	.word	0x0000ef40


	//   ....[186]....
        /*0778*/ 	.word	0x0000efc0


	//   ....[187]....
        /*077c*/ 	.word	0x0000f010


	//   ....[188]....
        /*0780*/ 	.word	0x0000f090


	//   ....[189]....
        /*0784*/ 	.word	0x0000f120


	//   ....[190]....
        /*0788*/ 	.word	0x0000f1a0


	//   ....[191]....
        /*078c*/ 	.word	0x0000f1f0


	//   ....[192]....
        /*0790*/ 	.word	0x0000f270


	//   ....[193]....
        /*0794*/ 	.word	0x0000f300


	//   ....[194]....
        /*0798*/ 	.word	0x0000f380


	//   ....[195]....
        /*079c*/ 	.word	0x0000f3d0


	//   ....[196]....
        /*07a0*/ 	.word	0x0000f450


	//   ....[197]....
        /*07a4*/ 	.word	0x0000f4d0


	//   ....[198]....
        /*07a8*/ 	.word	0x0000f560


	//   ....[199]....
        /*07ac*/ 	.word	0x0000f5f0


	//   ....[200]....
        /*07b0*/ 	.word	0x0000f6a0


	//   ....[201]....
        /*07b4*/ 	.word	0x0000f6f0


	//   ....[202]....
        /*07b8*/ 	.word	0x0000f740


	//   ....[203]....
        /*07bc*/ 	.word	0x0000f7b0


	//   ....[204]....
        /*07c0*/ 	.word	0x0000f840


	//   ....[205]....
        /*07c4*/ 	.word	0x0000f8c0


	//   ....[206]....
        /*07c8*/ 	.word	0x0000f910


	//   ....[207]....
        /*07cc*/ 	.word	0x0000f980


	//   ....[208]....
        /*07d0*/ 	.word	0x0000fa10


	//   ....[209]....
        /*07d4*/ 	.word	0x0000fa90


	//   ....[210]....
        /*07d8*/ 	.word	0x0000fae0


	//   ....[211]....
        /*07dc*/ 	.word	0x0000fb50


	//   ....[212]....
        /*07e0*/ 	.word	0x0000fbe0


	//   ....[213]....
        /*07e4*/ 	.word	0x0000fc60


	//   ....[214]....
        /*07e8*/ 	.word	0x0000fcb0


	//   ....[215]....
        /*07ec*/ 	.word	0x0000fd20


	//   ....[216]....
        /*07f0*/ 	.word	0x0000fdb0


	//   ....[217]....
        /*07f4*/ 	.word	0x0000fe30


	//   ....[218]....
        /*07f8*/ 	.word	0x0000fe80


	//   ....[219]....
        /*07fc*/ 	.word	0x0000fef0


	//   ....[220]....
        /*0800*/ 	.word	0x0000ff70


	//   ....[221]....
        /*0804*/ 	.word	0x00010000


	//   ....[222]....
        /*0808*/ 	.word	0x00010080


	//   ....[223]....
        /*080c*/ 	.word	0x00010130


	//   ....[224]....
        /*0810*/ 	.word	0x00010180


	//   ....[225]....
        /*0814*/ 	.word	0x000101d0


	//   ....[226]....
        /*0818*/ 	.word	0x00010250


	//   ....[227]....
        /*081c*/ 	.word	0x000102e0


	//   ....[228]....
        /*0820*/ 	.word	0x00010360


	//   ....[229]....
        /*0824*/ 	.word	0x000103b0


	//   ....[230]....
        /*0828*/ 	.word	0x00010430


	//   ....[231]....
        /*082c*/ 	.word	0x000104c0


	//   ....[232]....
        /*0830*/ 	.word	0x00010540


	//   ....[233]....
        /*0834*/ 	.word	0x00010590


	//   ....[234]....
        /*0838*/ 	.word	0x00010610


	//   ....[235]....
        /*083c*/ 	.word	0x000106a0


	//   ....[236]....
        /*0840*/ 	.word	0x00010720


	//   ....[237]....
        /*0844*/ 	.word	0x00010770


	//   ....[238]....
        /*0848*/ 	.word	0x000107f0


	//   ....[239]....
        /*084c*/ 	.word	0x00010880


	//   ....[240]....
        /*0850*/ 	.word	0x00010900


	//   ....[241]....
        /*0854*/ 	.word	0x00010950


	//   ....[242]....
        /*0858*/ 	.word	0x000109d0


	//   ....[243]....
        /*085c*/ 	.word	0x00010a40


	//----- nvinfo : EIATTR_VRC_CTA_INIT_COUNT
	.align		4
.L_106:
        /*0860*/ 	.byte	0x02, 0x4a
	.zero		1
	.zero		1


	//----- nvinfo : EIATTR_EXIT_INSTR_OFFSETS
	.align		4
        /*0864*/ 	.byte	0x04, 0x1c
        /*0866*/ 	.short	(.L_108 - .L_107)


	//   ....[0]....
.L_107:
        /*0868*/ 	.word	0x00001cf0


	//   ....[1]....
        /*086c*/ 	.word	0x00002020


	//   ....[2]....
        /*0870*/ 	.word	0x00002250


	//   ....[3]....
        /*0874*/ 	.word	0x000029e0


	//   ....[4]....
        /*0878*/ 	.word	0x00002a90


	//   ....[5]....
        /*087c*/ 	.word	0x00005a80


	//   ....[6]....
        /*0880*/ 	.word	0x00005dd0


	//   ....[7]....
        /*0884*/ 	.word	0x00006020


	//   ....[8]....
        /*0888*/ 	.word	0x000067d0


	//   ....[9]....
        /*088c*/ 	.word	0x00006880


	//   ....[10]....
        /*0890*/ 	.word	0x000068b0


	//   ....[11]....
        /*0894*/ 	.word	0x000098c0


	//   ....[12]....
        /*0898*/ 	.word	0x00009a00


	//   ....[13]....
        /*089c*/ 	.word	0x0000de10


	//   ....[14]....
        /*08a0*/ 	.word	0x0000df30


	//----- nvinfo : EIATTR_MAX_THREADS
	.align		4
.L_108:
        /*08a4*/ 	.byte	0x04, 0x05
        /*08a6*/ 	.short	(.L_110 - .L_109)
.L_109:
        /*08a8*/ 	.word	0x00000100
        /*08ac*/ 	.word	0x00000001
        /*08b0*/ 	.word	0x00000001


	//----- nvinfo : EIATTR_CRS_STACK_SIZE
	.align		4
.L_110:
        /*08b4*/ 	.byte	0x04, 0x1e
        /*08b6*/ 	.short	(.L_112 - .L_111)
.L_111:
        /*08b8*/ 	.word	0x00000000


	//----- nvinfo : EIATTR_CBANK_PARAM_SIZE
	.align		4
.L_112:
        /*08bc*/ 	.byte	0x03, 0x19
        /*08be*/ 	.short	0x0050


	//----- nvinfo : EIATTR_PARAM_CBANK
	.align		4
        /*08c0*/ 	.byte	0x04, 0x0a
        /*08c2*/ 	.short	(.L_114 - .L_113)
	.align		4
.L_113:
        /*08c4*/ 	.word	index@(.nv.constant0._ZN6thrust24THRUST_300001_SM_1000_NS8cuda_cub4core6detail13_kernel_agentINS1_15__reduce_by_key16ReduceByKeyAgentINS0_18transform_iteratorI10KeyFunctorNS0_17counting_iteratorImNS0_11use_defaultESA_SA_EESA_SA_EEPiSD_SD_N4cuda3std3__48equal_toImEENSG_4plusIiEEPllEEJSC_SD_SD_SD_SL_N3cub18CUB_300001_SM_100024ReduceByKeyScanTileStateIilLb1EEESI_SK_llEEEvDpT0_)
        /*08c8*/ 	.short	0x0380
        /*08ca*/ 	.short	0x0050


	//----- nvinfo : EIATTR_SW_WAR
	.align		4
.L_114:
        /*08cc*/ 	.byte	0x04, 0x36
        /*08ce*/ 	.short	(.L_116 - .L_115)
.L_115:
        /*08d0*/ 	.word	0x00000008
.L_116:


//--------------------- .nv.info._ZN6thrust24THRUST_300001_SM_1000_NS8cuda_cub4core6detail13_kernel_agentINS1_15__reduce_by_key9InitAgentIN3cub18CUB_300001_SM_100024ReduceByKeyScanTileStateIilLb1EEElPlEEJSA_lSB_EEEvDpT0_ --------------------------
	.section	.nv.info._ZN6thrust24THRUST_300001_SM_1000_NS8cuda_cub4core6detail13_kernel_agentINS1_15__reduce_by_key9InitAgentIN3cub18CUB_300001_SM_100024ReduceByKeyScanTileStateIilLb1EEElPlEEJSA_lSB_EEEvDpT0_,"",@"SHT_CUDA_INFO"
	.sectionflags	@""
	.align	4


	//----- nvinfo : EIATTR_CUDA_API_VERSION
	.align		4
        /*0000*/ 	.byte	0x04, 0x37
        /*0002*/ 	.short	(.L_118 - .L_117)
.L_117:
        /*0004*/ 	.word	0x00000082


	//----- nvinfo : EIATTR_KPARAM_INFO
	.align		4
.L_118:
        /*0008*/ 	.byte	0x04, 0x17
        /*000a*/ 	.short	(.L_120 - .L_119)
.L_119:
        /*000c*/ 	.word	0x00000000
        /*0010*/ 	.short	0x0002
        /*0012*/ 	.short	0x0010
        /*0014*/ 	.byte	0x00, 0xf5, 0x21, 0x00


	//----- nvinfo : EIATTR_KPARAM_INFO
	.align		4
.L_120:
        /*0018*/ 	.byte	0x04, 0x17
        /*001a*/ 	.short	(.L_122 - .L_121)
.L_121:
        /*001c*/ 	.word	0x00000000
        /*0020*/ 	.short	0x0001
        /*0022*/ 	.short	0x0008
        /*0024*/ 	.byte	0x00, 0xf0, 0x21, 0x00


	//----- nvinfo : EIATTR_KPARAM_INFO
	.align		4
.L_122:
        /*0028*/ 	.byte	0x04, 0x17
        /*002a*/ 	.short	(.L_124 - .L_123)
.L_123:
        /*002c*/ 	.word	0x00000000
        /*0030*/ 	.short	0x0000
        /*0032*/ 	.short	0x0000
        /*0034*/ 	.byte	0x00, 0xf0, 0x21, 0x00


	//----- nvinfo : EIATTR_SPARSE_MMA_MASK
	.align		4
.L_124:
        /*0038*/ 	.byte	0x03, 0x50
        /*003a*/ 	.short	0x0000


	//----- nvinfo : EIATTR_MAXREG_COUNT
	.align		4
        /*003c*/ 	.byte	0x03, 0x1b
        /*003e*/ 	.short	0x00ff


	//----- nvinfo : EIATTR_MERCURY_ISA_VERSION
	.align		4
        /*0040*/ 	.byte	0x03, 0x5f
        /*0042*/ 	.short	0x0101


	//----- nvinfo : EIATTR_VRC_CTA_INIT_COUNT
	.align		4
        /*0044*/ 	.byte	0x02, 0x4a
	.zero		1
	.zero		1


	//----- nvinfo : EIATTR_EXIT_INSTR_OFFSETS
	.align		4
        /*0048*/ 	.byte	0x04, 0x1c
        /*004a*/ 	.short	(.L_126 - .L_125)


	//   ....[0]....
.L_125:
        /*004c*/ 	.word	0x00000140


	//   ....[1]....
        /*0050*/ 	.word	0x00000170


	//----- nvinfo : EIATTR_MAX_THREADS
	.align		4
.L_126:
        /*0054*/ 	.byte	0x04, 0x05
        /*0056*/ 	.short	(.L_128 - .L_127)
.L_127:
        /*0058*/ 	.word	0x00000080
        /*005c*/ 	.word	0x00000001
        /*0060*/ 	.word	0x00000001


	//----- nvinfo : EIATTR_CBANK_PARAM_SIZE
	.align		4
.L_128:
        /*0064*/ 	.byte	0x03, 0x19
        /*0066*/ 	.short	0x0018


	//----- nvinfo : EIATTR_PARAM_CBANK
	.align		4
        /*0068*/ 	.byte	0x04, 0x0a
        /*006a*/ 	.short	(.L_130 - .L_129)
	.align		4
.L_129:
        /*006c*/ 	.word	index@(.nv.constant0._ZN6thrust24THRUST_300001_SM_1000_NS8cuda_cub4core6detail13_kernel_agentINS1_15__reduce_by_key9InitAgentIN3cub18CUB_300001_SM_100024ReduceByKeyScanTileStateIilLb1EEElPlEEJSA_lSB_EEEvDpT0_)
        /*0070*/ 	.short	0x0380
        /*0072*/ 	.short	0x0018


	//----- nvinfo : EIATTR_SW_WAR
	.align		4
.L_130:
        /*0074*/ 	.byte	0x04, 0x36
        /*0076*/ 	.short	(.L_132 - .L_131)
.L_131:
        /*0078*/ 	.word	0x00000008
.L_132:


//--------------------- .nv.info._ZN6thrust24THRUST_300001_SM_1000_NS8cuda_cub4core6detail13_kernel_agentINS1_15__reduce_by_key16ReduceByKeyAgentINS0_18transform_iteratorI10KeyFunctorNS0_17counting_iteratorImNS0_11use_defaultESA_SA_EESA_SA_EEPiSD_SD_N4cuda3std3__48equal_toImEENSG_4plusIiEESD_iEEJSC_SD_SD_SD_SD_N3cub18CUB_300001_SM_100024ReduceByKeyScanTileStateIiiLb1EEESI_SK_iiEEEvDpT0_ --------------------------
	.section	.nv.info._ZN6thrust24THRUST_300001_SM_1000_NS8cuda_cub4core6detail13_kernel_agentINS1_15__reduce_by_key16ReduceByKeyAgentINS0_18transform_iteratorI10KeyFunctorNS0_17counting_iteratorImNS0_11use_defaultESA_SA_EESA_SA_EEPiSD_SD_N4cuda3std3__48equal_toImEENSG_4plusIiEESD_iEEJSC_SD_SD_SD_SD_N3cub18CUB_300001_SM_100024ReduceByKeyScanTileStateIiiLb1EEESI_SK_iiEEEvDpT0_,"",@"SHT_CUDA_INFO"
	.sectionflags	@""
	.align	4


	//----- nvinfo : EIATTR_CUDA_API_VERSION
	.align		4
        /*0000*/ 	.byte	0x04, 0x37
        /*0002*/ 	.short	(.L_134 - .L_133)
.L_133:
        /*0004*/ 	.word	0x00000082


	//----- nvinfo : EIATTR_KPARAM_INFO
	.align		4
.L_134:
        /*0008*/ 	.byte	0x04, 0x17
        /*000a*/ 	.short	(.L_136 - .L_135)
.L_135:
        /*000c*/ 	.word	0x00000000
        /*0010*/ 	.short	0x0009
        /*0012*/ 	.short	0x0040
        /*0014*/ 	.byte	0x00, 0xf0, 0x11, 0x00


	//----- nvinfo : EIATTR_KPARAM_INFO
	.align		4
.L_136:
        /*0018*/ 	.byte	0x04, 0x17
        /*001a*/ 	.short	(.L_138 - .L_137)
.L_137:
        /*001c*/ 	.word	0x00000000
        /*0020*/ 	.short	0x0008
        /*0022*/ 	.short	0x003c
        /*0024*/ 	.byte	0x00, 0xf0, 0x11, 0x00


	//----- nvinfo : EIATTR_KPARAM_INFO
	.align		4
.L_138:
        /*0028*/ 	.byte	0x04, 0x17
        /*002a*/ 	.short	(.L_140 - .L_139)
.L_139:
        /*002c*/ 	.word	0x00000000
        /*0030*/ 	.short	0x0007
        /*0032*/ 	.short	0x0039
        /*0034*/ 	.byte	0x00, 0xf0, 0x05, 0x00


	//----- nvinfo : EIATTR_KPARAM_INFO
	.align		4
.L_140:
        /*0038*/ 	.byte	0x04, 0x17
        /*003a*/ 	.short	(.L_142 - .L_141)
.L_141:
        /*003c*/ 	.word	0x00000000
        /*0040*/ 	.short	0x0006
        /*0042*/ 	.short	0x0038
        /*0044*/ 	.byte	0x00, 0xf0, 0x05, 0x00


	//----- nvinfo : EIATTR_KPARAM_INFO
	.align		4
.L_142:
        /*0048*/ 	.byte	0x04, 0x17
        /*004a*/ 	.short	(.L_144 - .L_143)
.L_143:
        /*004c*/ 	.word	0x00000000
        /*0050*/ 	.short	0x0005
        /*0052*/ 	.short	0x0030
        /*0054*/ 	.byte	0x00, 0xf0, 0x21, 0x00


	//----- nvinfo : EIATTR_KPARAM_INFO
	.align		4
.L_144:
        /*0058*/ 	.byte	0x04, 0x17
        /*005a*/ 	.short	(.L_146 - .L_145)
.L_145:
        /*005c*/ 	.word	0x00000000
        /*0060*/ 	.short	0x0004
        /*0062*/ 	.short	0x0028
        /*0064*/ 	.byte	0x00, 0xf5, 0x21, 0x00


	//----- nvinfo : EIATTR_KPARAM_INFO
	.align		4
.L_146:
        /*0068*/ 	.byte	0x04, 0x17
        /*006a*/ 	.short	(.L_148 - .L_147)
.L_147:
        /*006c*/ 	.word	0x00000000
        /*0070*/ 	.short	0x0003
        /*0072*/ 	.short	0x0020
        /*0074*/ 	.byte	0x00, 0xf5, 0x21, 0x00


	//----- nvinfo : EIATTR_KPARAM_INFO
	.align		4
.L_148:
        /*0078*/ 	.byte	0x04, 0x17
        /*007a*/ 	.short	(.L_150 - .L_149)
.L_149:
        /*007c*/ 	.word	0x00000000
        /*0080*/ 	.short	0x0002
        /*0082*/ 	.short	0x0018
        /*0084*/ 	.byte	0x00, 0xf5, 0x21, 0x00


	//----- nvinfo : EIATTR_KPARAM_INFO
	.align		4
.L_150:
        /*0088*/ 	.byte	0x04, 0x17
        /*008a*/ 	.short	(.L_152 - .L_151)
.L_151:
        /*008c*/ 	.word	0x00000000
        /*0090*/ 	.short	0x0001
        /*0092*/ 	.short	0x0010
        /*0094*/ 	.byte	0x00, 0xf5, 0x21, 0x00


	//----- nvinfo : EIATTR_KPARAM_INFO
	.align		4
.L_152:
        /*0098*/ 	.byte	0x04, 0x17
        /*009a*/ 	.short	(.L_154 - .L_153)
.L_153:
        /*009c*/ 	.word	0x00000000
        /*00a0*/ 	.short	0x0000
        /*00a2*/ 	.short	0x0000
        /*00a4*/ 	.byte	0x00, 0xf0, 0x41, 0x00


	//----- nvinfo : EIATTR_SPARSE_MMA_MASK
	.align		4
.L_154:
        /*00a8*/ 	.byte	0x03, 0x50
        /*00aa*/ 	.short	0x0000


	//----- nvinfo : EIATTR_MAXREG_COUNT
	.align		4
        /*00ac*/ 	.byte	0x03, 0x1b
        /*00ae*/ 	.short	0x00ff


	//----- nvinfo : EIATTR_NUM_BARRIERS
	.align		4
        /*00b0*/ 	.byte	0x02, 0x4c
        /*00b2*/ 	.byte	0x01
	.zero		1


	//----- nvinfo : EIATTR_MERCURY_ISA_VERSION
	.align		4
        /*00b4*/ 	.byte	0x03, 0x5f
        /*00b6*/ 	.short	0x0101


	//----- nvinfo : EIATTR_COOP_GROUP_MASK_REGIDS
	.align		4
        /*00b8*/ 	.byte	0x04, 0x29
        /*00ba*/ 	.short	(.L_156 - .L_155)


	//   ....[0]....
.L_155:
        /*00bc*/ 	.word	0xffffffff


	//   ....[1]....
        /*00c0*/ 	.word	0xffffffff


	//   ....[2]....
        /*00c4*/ 	.word	0xffffffff


	//   ....[3]....
        /*00c8*/ 	.word	0xffffffff


	//   ....[4]....
        /*00cc*/ 	.word	0xffffffff


	//   ....[5]....
        /*00d0*/ 	.word	0xffffffff


	//   ....[6]....
        /*00d4*/ 	.word	0xffffffff


	//   ....[7]....
        /*00d8*/ 	.word	0xffffffff


	//   ....[8]....
        /*00dc*/ 	.word	0xffffffff


	//   ....[9]....
        /*00e0*/ 	.word	0xffffffff


	//   ....[10]....
        /*00e4*/ 	.word	0xffffffff


	//   ....[11]....
        /*00e8*/ 	.word	0xffffffff


	//   ....[12]....
        /*00ec*/ 	.word	0xffffffff


	//   ....[13]....
        /*00f0*/ 	.word	0xffffffff


	//   ....[14]....
        /*00f4*/ 	.word	0xffffffff


	//   ....[15]....
        /*00f8*/ 	.word	0xffffffff


	//   ....[16]....
        /*00fc*/ 	.word	0xffffffff


	//   ....[17]....
        /*0100*/ 	.word	0xffffffff


	//   ....[18]....
        /*0104*/ 	.word	0xffffffff


	//   ....[19]....
        /*0108*/ 	.word	0xffffffff


	//   ....[20]....
        /*010c*/ 	.word	0xffffffff


	//   ....[21]....
        /*0110*/ 	.word	0xffffffff


	//   ....[22]....
        /*0114*/ 	.word	0xffffffff


	//   ....[23]....
        /*0118*/ 	.word	0xffffffff


	//   ....[24]....
        /*011c*/ 	.word	0xffffffff


	//   ....[25]....
        /*0120*/ 	.word	0xffffffff


	//   ....[26]....
        /*0124*/ 	.word	0xffffffff


	//   ....[27]....
        /*0128*/ 	.word	0xffffffff


	//   ....[28]....
        /*012c*/ 	.word	0xffffffff


	//   ....[29]....
        /*0130*/ 	.word	0xffffffff


	//   ....[30]....
        /*0134*/ 	.word	0xffffffff


	//   ....[31]....
        /*0138*/ 	.word	0xffffffff


	//   ....[32]....
        /*013c*/ 	.word	0xffffffff


	//   ....[33]....
        /*0140*/ 	.word	0xffffffff


	//   ....[34]....
        /*0144*/ 	.word	0xffffffff


	//   ....[35]....
        /*0148*/ 	.word	0xffffffff


	//   ....[36]....
        /*014c*/ 	.word	0xffffffff


	//   ....[37]....
        /*0150*/ 	.word	0xffffffff


	//   ....[38]....
        /*0154*/ 	.word	0xffffffff


	//   ....[39]....
        /*0158*/ 	.word	0xffffffff


	//   ....[40]....
        /*015c*/ 	.word	0xffffffff


	//   ....[41]....
        /*0160*/ 	.word	0xffffffff


	//   ....[42]....
        /*0164*/ 	.word	0xffffffff


	//   ....[43]....
        /*0168*/ 	.word	0xffffffff


	//   ....[44]....
        /*016c*/ 	.word	0xffffffff


	//   ....[45]....
        /*0170*/ 	.word	0xffffffff


	//   ....[46]....
        /*0174*/ 	.word	0xffffffff


	//   ....[47]....
        /*0178*/ 	.word	0xffffffff


	//   ....[48]....
        /*017c*/ 	.word	0xffffffff


	//   ....[49]....
        /*0180*/ 	.word	0xffffffff


	//   ....[50]....
        /*0184*/ 	.word	0xffffffff


	//   ....[51]....
        /*0188*/ 	.word	0xffffffff


	//   ....[52]....
        /*018c*/ 	.word	0xffffffff


	//   ....[53]....
        /*0190*/ 	.word	0xffffffff


	//   ....[54]....
        /*0194*/ 	.word	0xffffffff


	//   ....[55]....
        /*0198*/ 	.word	0xffffffff


	//   ....[56]....
        /*019c*/ 	.word	0xffffffff


	//   ....[57]....
        /*01a0*/ 	.word	0xffffffff


	//   ....[58]....
        /*01a4*/ 	.word	0xffffffff


	//   ....[59]....
        /*01a8*/ 	.word	0xffffffff


	//   ....[60]....
        /*01ac*/ 	.word	0xffffffff


	//   ....[61]....
        /*01b0*/ 	.word	0xffffffff


	//   ....[62]....
        /*01b4*/ 	.word	0xffffffff


	//   ....[63]....
        /*01b8*/ 	.word	0xffffffff


	//   ....[64]....
        /*01bc*/ 	.word	0xffffffff


	//   ....[65]....
        /*01c0*/ 	.word	0xffffffff


	//   ....[66]....
        /*01c4*/ 	.word	0xffffffff


	//   ....[67]....
        /*01c8*/ 	.word	0xffffffff


	//   ....[68]....
        /*01cc*/ 	.word	0xffffffff


	//   ....[69]....
        /*01d0*/ 	.word	0xffffffff


	//   ....[70]....
        /*01d4*/ 	.word	0xffffffff


	//   ....[71]....
        /*01d8*/ 	.word	0xffffffff


	//   ....[72]....
        /*01dc*/ 	.word	0xffffffff


	//   ....[73]....
        /*01e0*/ 	.word	0xffffffff


	//   ....[74]....
        /*01e4*/ 	.word	0xffffffff


	//   ....[75]....
        /*01e8*/ 	.word	0xffffffff


	//   ....[76]....
        /*01ec*/ 	.word	0xffffffff


	//   ....[77]....
        /*01f0*/ 	.word	0xffffffff


	//   ....[78]....
        /*01f4*/ 	.word	0xffffffff


	//   ....[79]....
        /*01f8*/ 	.word	0xffffffff


	//   ....[80]....
        /*01fc*/ 	.word	0xffffffff


	//   ....[81]....
        /*0200*/ 	.word	0xffffffff


	//   ....[82]....
        /*0204*/ 	.word	0xffffffff


	//   ....[83]....
        /*0208*/ 	.word	0xffffffff


	//   ....[84]....
        /*020c*/ 	.word	0xffffffff


	//   ....[85]....
        /*0210*/ 	.word	0xffffffff


	//   ....[86]....
        /*0214*/ 	.word	0xffffffff


	//   ....[87]....
        /*0218*/ 	.word	0xffffffff


	//   ....[88]....
        /*021c*/ 	.word	0xffffffff


	//   ....[89]....
        /*0220*/ 	.word	0xffffffff


	//   ....[90]....
        /*0224*/ 	.word	0xffffffff


	//   ....[91]....
        /*0228*/ 	.word	0xffffffff


	//   ....[92]....
        /*022c*/ 	.word	0xffffffff


	//   ....[93]....
        /*0230*/ 	.word	0xffffffff


	//   ....[94]....
        /*0234*/ 	.word	0xffffffff


	//   ....[95]....
        /*0238*/ 	.word	0xffffffff


	//   ....[96]....
        /*023c*/ 	.word	0xffffffff


	//   ....[97]....
        /*0240*/ 	.word	0xffffffff


	//   ....[98]....
        /*0244*/ 	.word	0xffffffff


	//   ....[99]....
        /*0248*/ 	.word	0xffffffff


	//   ....[100]....
        /*024c*/ 	.word	0xffffffff


	//   ....[101]....
        /*0250*/ 	.word	0xffffffff


	//   ....[102]....
        /*0254*/ 	.word	0xffffffff


	//   ....[103]....
        /*0258*/ 	.word	0xffffffff


	//   ....[104]....
        /*025c*/ 	.word	0xffffffff


	//   ....[105]....
        /*0260*/ 	.word	0xffffffff


	//   ....[106]....
        /*0264*/ 	.word	0xffffffff


	//   ....[107]....
        /*0268*/ 	.word	0xffffffff


	//   ....[108]....
        /*026c*/ 	.word	0x05000018


	//   ....[109]....
        /*0270*/ 	.word	0x05000018


	//   ....[110]....
        /*0274*/ 	.word	0x05000018


	//   ....[111]....
        /*0278*/ 	.word	0x05000018


	//   ....[112]....
        /*027c*/ 	.word	0x05000018


	//   ....[113]....
        /*0280*/ 	.word	0x05000018


	//   ....[114]....
        /*0284*/ 	.word	0x05000018


	//   ....[115]....
        /*0288*/ 	.word	0x05000018


	//   ....[116]....
        /*028c*/ 	.word	0x05000018


	//   ....[117]....
        /*0290*/ 	.word	0x05000018


	//   ....[118]....
        /*0294*/ 	.word	0x05000018


	//   ....[119]....
        /*0298*/ 	.word	0x05000018


	//   ....[120]....
        /*029c*/ 	.word	0x05000018


	//   ....[121]....
        /*02a0*/ 	.word	0x05000018


	//   ....[122]....
        /*02a4*/ 	.word	0x05000018


	//   ....[123]....
        /*02a8*/ 	.word	0x05000018


	//   ....[124]....
        /*02ac*/ 	.word	0x05000018


	//   ....[125]....
        /*02b0*/ 	.word	0x05000018


	//   ....[126]....
        /*02b4*/ 	.word	0x05000018


	//   ....[127]....
        /*02b8*/ 	.word	0x05000018


	//   ....[128]....
        /*02bc*/ 	.word	0x05000018


	//   ....[129]....
        /*02c0*/ 	.word	0x05000018


	//   ....[130]....
        /*02c4*/ 	.word	0x05000018


	//   ....[131]....
        /*02c8*/ 	.word	0x05000018


	//   ....[132]....
        /*02cc*/ 	.word	0x05000018


	//   ....[133]....
        /*02d0*/ 	.word	0x05000018


	//   ....[134]....
        /*02d4*/ 	.word	0x05000018


	//   ....[135]....
        /*02d8*/ 	.word	0x05000018


	//   ....[136]....
        /*02dc*/ 	.word	0x05000018


	//   ....[137]....
        /*02e0*/ 	.word	0x05000018


	//   ....[138]....
        /*02e4*/ 	.word	0x05000018


	//   ....[139]....
        /*02e8*/ 	.word	0x05000018


	//   ....[140]....
        /*02ec*/ 	.word	0x05000018


	//   ....[141]....
        /*02f0*/ 	.word	0x05000018


	//   ....[142]....
        /*02f4*/ 	.word	0x05000018


	//   ....[143]....
        /*02f8*/ 	.word	0x05000018


	//   ....[144]....
        /*02fc*/ 	.word	0x05000018


	//   ....[145]....
        /*0300*/ 	.word	0x05000018


	//   ....[146]....
        /*0304*/ 	.word	0x05000018


	//   ....[147]....
        /*0308*/ 	.word	0x05000018


	//   ....[148]....
        /*030c*/ 	.word	0x05000018


	//   ....[149]....
        /*0310*/ 	.word	0x05000018


	//   ....[150]....
        /*0314*/ 	.word	0x05000018


	//   ....[151]....
        /*0318*/ 	.word	0x05000018


	//   ....[152]....
        /*031c*/ 	.word	0x05000018


	//   ....[153]....
        /*0320*/ 	.word	0x05000018


	//   ....[154]....
        /*0324*/ 	.word	0x05000018


	//   ....[155]....
        /*0328*/ 	.word	0x05000018


	//   ....[156]....
        /*032c*/ 	.word	0x05000018


	//   ....[157]....
        /*0330*/ 	.word	0x05000018


	//   ....[158]....
        /*0334*/ 	.word	0x05000018


	//   ....[159]....
        /*0338*/ 	.word	0x05000018


	//----- nvinfo : EIATTR_COOP_GROUP_INSTR_OFFSETS
	.align		4
.L_156:
        /*033c*/ 	.byte	0x04, 0x28
        /*033e*/ 	.short	(.L_158 - .L_157)


	//   ....[0]....
.L_157:
        /*0340*/ 	.word	0x000005f0


	//   ....[1]....
        /*0344*/ 	.word	0x00000810


	//   ....[2]....
        /*0348*/ 	.word	0x00000bc0


	//   ....[3]....
        /*034c*/ 	.word	0x00000be0


	//   ....[4]....
        /*0350*/ 	.word	0x00000c20


	//   ....[5]....
        /*0354*/ 	.word	0x00000c50


	//   ....[6]....
        /*0358*/ 	.word	0x00000cc0


	//   ....[7]....
        /*035c*/ 	.word	0x00000d00


	//   ....[8]....
        /*0360*/ 	.word	0x00000d40


	//   ....[9]....
        /*0364*/ 	.word	0x00000d90


	//   ....[10]....
        /*0368*/ 	.word	0x00000de0


	//   ....[11]....
        /*036c*/ 	.word	0x00000e00


	//   ....[12]....
        /*0370*/ 	.word	0x00001040


	//   ....[13]....
        /*0374*/ 	.word	0x00001050


	//   ....[14]....
        /*0378*/ 	.word	0x00002ec0


	//   ....[15]....
        /*037c*/ 	.word	0x000030e0


	//   ....[16]....
        /*0380*/ 	.word	0x000034d0


	//   ....[17]....
        /*0384*/ 	.word	0x000034e0


	//   ....[18]....
        /*0388*/ 	.word	0x00003550


	//   ....[19]....
        /*038c*/ 	.word	0x00003570


	//   ....[20]....
        /*0390*/ 	.word	0x000035f0


	//   ....[21]....
        /*0394*/ 	.word	0x00003610


	//   ....[22]....
        /*0398*/ 	.word	0x00003680


	//   ....[23]....
        /*039c*/ 	.word	0x000036a0


	//   ....[24]....
        /*03a0*/ 	.word	0x00003710


	//   ....[25]....
        /*03a4*/ 	.word	0x00003730


	//   ....[26]....
        /*03a8*/ 	.word	0x000037d0


	//   ....[27]....
        /*03ac*/ 	.word	0x000039a0


	//   ....[28]....
        /*03b0*/ 	.word	0x00003d00


	//   ....[29]....
        /*03b4*/ 	.word	0x00003d70


	//   ....[30]....
        /*03b8*/ 	.word	0x00003dd0


	//   ....[31]....
        /*03bc*/ 	.word	0x00003e30


	//   ....[32]....
        /*03c0*/ 	.word	0x00003e50


	//   ....[33]....
        /*03c4*/ 	.word	0x00003eb0


	//   ....[34]....
        /*03c8*/ 	.word	0x00003ed0


	//   ....[35]....
        /*03cc*/ 	.word	0x00003f40


	//   ....[36]....
        /*03d0*/ 	.word	0x00003f70


	//   ....[37]....
        /*03d4*/ 	.word	0x00003ff0


	//   ....[38]....
        /*03d8*/ 	.word	0x00004010


	//   ....[39]....
        /*03dc*/ 	.word	0x00004080


	//   ....[40]....
        /*03e0*/ 	.word	0x000040b0


	//   ....[41]....
        /*03e4*/ 	.word	0x000041d0


	//   ....[42]....
        /*03e8*/ 	.word	0x00004230


	//   ....[43]....
        /*03ec*/ 	.word	0x000042d0


	//   ....[44]....
        /*03f0*/ 	.word	0x000042e0


	//   ....[45]....
        /*03f4*/ 	.word	0x00004300


	//   ....[46]....
        /*03f8*/ 	.word	0x00004370


	//   ....[47]....
        /*03fc*/ 	.word	0x00004390


	//   ....[48]....
        /*0400*/ 	.word	0x00004410


	//   ....[49]....
        /*0404*/ 	.word	0x00004420


	//   ....[50]....
        /*0408*/ 	.word	0x00004470


	//   ....[51]....
        /*040c*/ 	.word	0x000044b0


	//   ....[52]....
        /*0410*/ 	.word	0x000044f0


	//   ....[53]....
        /*0414*/ 	.word	0x00004540


	//   ....[54]....
        /*0418*/ 	.word	0x00006820


	//   ....[55]....
        /*041c*/ 	.word	0x00006980


	//   ....[56]....
        /*0420*/ 	.word	0x00006ed0


	//   ....[57]....
        /*0424*/ 	.word	0x00006f20


	//   ....[58]....
        /*0428*/ 	.word	0x00006f60


	//   ....[59]....
        /*042c*/ 	.word	0x00006fa0


	//   ....[60]....
        /*0430*/ 	.word	0x00006ff0


	//   ....[61]....
        /*0434*/ 	.word	0x00007040


	//   ....[62]....
        /*0438*/ 	.word	0x00007090


	//   ....[63]....
        /*043c*/ 	.word	0x000070d0


	//   ....[64]....
        /*0440*/ 	.word	0x00007110


	//   ....[65]....
        /*0444*/ 	.word	0x00007160


	//   ....[66]....
        /*0448*/ 	.word	0x00007520


	//   ....[67]....
        /*044c*/ 	.word	0x00007530


	//   ....[68]....
        /*0450*/ 	.word	0x000095f0


	//   ....[69]....
        /*0454*/ 	.word	0x000097c0


	//   ....[70]....
        /*0458*/ 	.word	0x00009cc0


	//   ....[71]....
        /*045c*/ 	.word	0x00009d20


	//   ....[72]....
        /*0460*/ 	.word	0x00009d70


	//   ....[73]....
        /*0464*/ 	.word	0x00009da0


	//   ....[74]....
        /*0468*/ 	.word	0x00009e10


	//   ....[75]....
        /*046c*/ 	.word	0x00009e30


	//   ....[76]....
        /*0470*/ 	.word	0x00009ea0


	//   ....[77]....
        /*0474*/ 	.word	0x00009ec0


	//   ....[78]....
        /*0478*/ 	.word	0x00009f40


	//   ....[79]....
        /*047c*/ 	.word	0x00009f50


	//   ....[80]....
        /*0480*/ 	.word	0x0000a1f0


	//   ....[81]....
        /*0484*/ 	.word	0x0000a290


	//   ....[82]....
        /*0488*/ 	.word	0x0000a5a0


	//   ....[83]....
        /*048c*/ 	.word	0x0000a610


	//   ....[84]....
        /*0490*/ 	.word	0x0000a6b0


	//   ....[85]....
        /*0494*/ 	.word	0x0000a6d0


	//   ....[86]....
        /*0498*/ 	.word	0x0000a740


	//   ....[87]....
        /*049c*/ 	.word	0x0000a760


	//   ....[88]....
        /*04a0*/ 	.word	0x0000a7f0


	//   ....[89]....
        /*04a4*/ 	.word	0x0000a810


	//   ....[90]....
        /*04a8*/ 	.word	0x0000a880


	//   ....[91]....
        /*04ac*/ 	.word	0x0000a8a0


	//   ....[92]....
        /*04b0*/ 	.word	0x0000a940


	//   ....[93]....
        /*04b4*/ 	.word	0x0000a960


	//   ....[94]....
        /*04b8*/ 	.word	0x0000a970


	//   ....[95]....
        /*04bc*/ 	.word	0x0000aa90


	//   ....[96]....
        /*04c0*/ 	.word	0x0000aaf0


	//   ....[97]....
        /*04c4*/ 	.word	0x0000ab70


	//   ....[98]....
        /*04c8*/ 	.word	0x0000aba0


	//   ....[99]....
        /*04cc*/ 	.word	0x0000ac10


	//   ....[100]....
        /*04d0*/ 	.word	0x0000ac40


	//   ....[101]....
        /*04d4*/ 	.word	0x0000acb0


	//   ....[102]....
        /*04d8*/ 	.word	0x0000acd0


	//   ....[103]....
        /*04dc*/ 	.word	0x0000ad40


	//   ....[104]....
        /*04e0*/ 	.word	0x0000ad60


	//   ....[105]....
        /*04e4*/ 	.word	0x0000ade0


	//   ....[106]....
        /*04e8*/ 	.word	0x0000ae00


	//   ....[107]....
        /*04ec*/ 	.word	0x0000ae10


	//   ....[108]....
        /*04f0*/ 	.word	0x0000c9c0


	//   ....[109]....
        /*04f4*/ 	.word	0x0000ca90


	//   ....[110]....
        /*04f8*/ 	.word	0x0000cb50


	//   ....[111]....
        /*04fc*/ 	.word	0x0000cbb0


	//   ....[112]....
        /*0500*/ 	.word	0x0000cc60


	//   ....[113]....
        /*0504*/ 	.word	0x0000cce0


	//   ....[114]....
        /*0508*/ 	.word	0x0000cd90


	//   ....[115]....
        /*050c*/ 	.word	0x0000ce10


	//   ....[116]....
        /*0510*/ 	.word	0x0000ceb0


	//   ....[117]....
        /*0514*/ 	.word	0x0000cf20


	//   ....[118]....
        /*0518*/ 	.word	0x0000cfc0


	//   ....[119]....
        /*051c*/ 	.word	0x0000d030


	//   ....[120]....
        /*0520*/ 	.word	0x0000d060


	//   ....[121]....
        /*0524*/ 	.word	0x0000d150


	//   ....[122]....
        /*0528*/ 	.word	0x0000d200


	//   ....[123]....
        /*052c*/ 	.word	0x0000d2d0


	//   ....[124]....
        /*0530*/ 	.word	0x0000d330


	//   ....[125]....
        /*0534*/ 	.word	0x0000d400


	//   ....[126]....
        /*0538*/ 	.word	0x0000d450


	//   ....[127]....
        /*053c*/ 	.word	0x0000d4f0


	//   ....[128]....
        /*0540*/ 	.word	0x0000d560


	//   ....[129]....
        /*0544*/ 	.word	0x0000d620


	//   ....[130]....
        /*0548*/ 	.word	0x0000d670


	//   ....[131]....
        /*054c*/ 	.word	0x0000d730


	//   ....[132]....
        /*0550*/ 	.word	0x0000d780


	//   ....[133]....
        /*0554*/ 	.word	0x0000d7b0


	//   ....[134]....
        /*0558*/ 	.word	0x0000d8a0


	//   ....[135]....
        /*055c*/ 	.word	0x0000d930


	//   ....[136]....
        /*0560*/ 	.word	0x0000da00


	//   ....[137]....
        /*0564*/ 	.word	0x0000da60


	//   ....[138]....
        /*0568*/ 	.word	0x0000db20


	//   ....[139]....
        /*056c*/ 	.word	0x0000db80


	//   ....[140]....
        /*0570*/ 	.word	0x0000dc40


	//   ....[141]....
        /*0574*/ 	.word	0x0000dca0


	//   ....[142]....
        /*0578*/ 	.word	0x0000dd40


	//   ....[143]....
        /*057c*/ 	.word	0x0000ddc0


	//   ....[144]....
        /*0580*/ 	.word	0x0000de90


	//   ....[145]....
        /*0584*/ 	.word	0x0000df10


	//   ....[146]....
        /*0588*/ 	.word	0x0000df40


	//   ....[147]....
        /*058c*/ 	.word	0x0000e030


	//   ....[148]....
        /*0590*/ 	.word	0x0000e0d0


	//   ....[149]....
        /*0594*/ 	.word	0x0000e1b0


	//   ....[150]....
        /*0598*/ 	.word	0x0000e200


	//   ....[151]....
        /*059c*/ 	.word	0x0000e2d0


	//   ....[152]....
        /*05a0*/ 	.word	0x0000e320


	//   ....[153]....
        /*05a4*/ 	.word	0x0000e3e0


	//   ....[154]....
        /*05a8*/ 	.word	0x0000e430


	//   ....[155]....
        /*05ac*/ 	.word	0x0000e4f0


	//   ....[156]....
        /*05b0*/ 	.word	0x0000e540


	//   ....[157]....
        /*05b4*/ 	.word	0x0000e600


	//   ....[158]....
        /*05b8*/ 	.word	0x0000e650


	//   ....[159]....
        /*05bc*/ 	.word	0x0000e680


	//----- nvinfo : EIATTR_VRC_CTA_INIT_COUNT
	.align		4
.L_158:
        /*05c0*/ 	.byte	0x02, 0x4a
	.zero		1
	.zero		1


	//----- nvinfo : EIATTR_EXIT_INSTR_OFFSETS
	.align		4
        /*05c4*/ 	.byte	0x04, 0x1c
        /*05c6*/ 	.short	(.L_160 - .L_159)


	//   ....[0]....
.L_159:
        /*05c8*/ 	.word	0x000017e0


	//   ....[1]....
        /*05cc*/ 	.word	0x00001aa0


	//   ....[2]....
        /*05d0*/ 	.word	0x000023b0


	//   ....[3]....
        /*05d4*/ 	.word	0x000024c0


	//   ....[4]....
        /*05d8*/ 	.word	0x000028d0


	//   ....[5]....
        /*05dc*/ 	.word	0x00002940


	//   ....[6]....
        /*05e0*/ 	.word	0x00004e90


	//   ....[7]....
        /*05e4*/ 	.word	0x00005080


	//   ....[8]....
        /*05e8*/ 	.word	0x000059d0


	//   ....[9]....
        /*05ec*/ 	.word	0x00005b00


	//   ....[10]....
        /*05f0*/ 	.word	0x00005f30


	//   ....[11]....
        /*05f4*/ 	.word	0x00005fa0


	//   ....[12]....
        /*05f8*/ 	.word	0x00005fc0


	//   ....[13]....
        /*05fc*/ 	.word	0x00008cc0


	//   ....[14]....
        /*0600*/ 	.word	0x00008d80


	//   ....[15]....
        /*0604*/ 	.word	0x0000c8b0


	//   ....[16]....
        /*0608*/ 	.word	0x0000c970


	//----- nvinfo : EIATTR_MAX_THREADS
	.align		4
.L_160:
        /*060c*/ 	.byte	0x04, 0x05
        /*060e*/ 	.short	(.L_162 - .L_161)
.L_161:
        /*0610*/ 	.word	0x00000100
        /*0614*/ 	.word	0x00000001
        /*0618*/ 	.word	0x00000001


	//----- nvinfo : EIATTR_CRS_STACK_SIZE
	.align		4
.L_162:
        /*061c*/ 	.byte	0x04, 0x1e
        /*061e*/ 	.short	(.L_164 - .L_163)
.L_163:
        /*0620*/ 	.word	0x00000000


	//----- nvinfo : EIATTR_CBANK_PARAM_SIZE
	.align		4
.L_164:
        /*0624*/ 	.byte	0x03, 0x19
        /*0626*/ 	.short	0x0044


	//----- nvinfo : EIATTR_PARAM_CBANK
	.align		4
        /*0628*/ 	.byte	0x04, 0x0a
        /*062a*/ 	.short	(.L_166 - .L_165)
	.align		4
.L_165:
        /*062c*/ 	.word	index@(.nv.constant0._ZN6thrust24THRUST_300001_SM_1000_NS8cuda_cub4core6detail13_kernel_agentINS1_15__reduce_by_key16ReduceByKeyAgentINS0_18transform_iteratorI10KeyFunctorNS0_17counting_iteratorImNS0_11use_defaultESA_SA_EESA_SA_EEPiSD_SD_N4cuda3std3__48equal_toImEENSG_4plusIiEESD_iEEJSC_SD_SD_SD_SD_N3cub18CUB_300001_SM_100024ReduceByKeyScanTileStateIiiLb1EEESI_SK_iiEEEvDpT0_)
        /*0630*/ 	.short	0x0380
        /*0632*/ 	.short	0x0044


	//----- nvinfo : EIATTR_SW_WAR
	.align		4
.L_166:
        /*0634*/ 	.byte	0x04, 0x36
        /*0636*/ 	.short	(.L_168 - .L_167)
.L_167:
        /*0638*/ 	.word	0x00000008
.L_168:


//--------------------- .nv.info._ZN6thrust24THRUST_300001_SM_1000_NS8cuda_cub4core6detail13_kernel_agentINS1_15__reduce_by_key9InitAgentIN3cub18CUB_300001_SM_100024ReduceByKeyScanTileStateIiiLb1EEEiPiEEJSA_iSB_EEEvDpT0_ --------------------------
	.section	.nv.info._ZN6thrust24THRUST_300001_SM_1000_NS8cuda_cub4core6detail13_kernel_agentINS1_15__reduce_by_key9InitAgentIN3cub18CUB_300001_SM_100024ReduceByKeyScanTileStateIiiLb1EEEiPiEEJSA_iSB_EEEvDpT0_,"",@"SHT_CUDA_INFO"
	.sectionflags	@""
	.align	4


	//----- nvinfo : EIATTR_CUDA_API_VERSION
	.align		4
        /*0000*/ 	.byte	0x04, 0x37
        /*0002*/ 	.short	(.L_170 - .L_169)
.L_169:
        /*0004*/ 	.word	0x00000082


	//----- nvinfo : EIATTR_KPARAM_INFO
	.align		4
.L_170:
        /*0008*/ 	.byte	0x04, 0x17
        /*000a*/ 	.short	(.L_172 - .L_171)
.L_171:
        /*000c*/ 	.word	0x00000000
        /*0010*/ 	.short	0x0002
        /*0012*/ 	.short	0x0010
        /*0014*/ 	.byte	0x00, 0xf5, 0x21, 0x00


	//----- nvinfo : EIATTR_KPARAM_INFO
	.align		4
.L_172:
        /*0018*/ 	.byte	0x04, 0x17
        /*001a*/ 	.short	(.L_174 - .L_173)
.L_173:
        /*001c*/ 	.word	0x00000000
        /*0020*/ 	.short	0x0001
        /*0022*/ 	.short	0x0008
        /*0024*/ 	.byte	0x00, 0xf0, 0x11, 0x00


	//----- nvinfo : EIATTR_KPARAM_INFO
	.align		4
.L_174:
        /*0028*/ 	.byte	0x04, 0x17
        /*002a*/ 	.short	(.L_176 - .L_175)
.L_175:
        /*002c*/ 	.word	0x00000000
        /*0030*/ 	.short	0x0000
        /*0032*/ 	.short	0x0000
        /*0034*/ 	.byte	0x00, 0xf0, 0x21, 0x00


	//----- nvinfo : EIATTR_SPARSE_MMA_MASK
	.align		4
.L_176:
        /*0038*/ 	.byte	0x03, 0x50
        /*003a*/ 	.short	0x0000


	//----- nvinfo : EIATTR_MAXREG_COUNT
	.align		4
        /*003c*/ 	.byte	0x03, 0x1b
        /*003e*/ 	.short	0x00ff


	//----- nvinfo : EIATTR_MERCURY_ISA_VERSION
	.align		4
        /*0040*/ 	.byte	0x03, 0x5f
        /*0042*/ 	.short	0x0101


	//----- nvinfo : EIATTR_VRC_CTA_INIT_COUNT
	.align		4
        /*0044*/ 	.byte	0x02, 0x4a
	.zero		1
	.zero		1


	//----- nvinfo : EIATTR_EXIT_INSTR_OFFSETS
	.align		4
        /*0048*/ 	.byte	0x04, 0x1c
        /*004a*/ 	.short	(.L_178 - .L_177)


	//   ....[0]....
.L_177:
        /*004c*/ 	.word	0x00000140


	//   ....[1]....
        /*0050*/ 	.word	0x00000170


	//----- nvinfo : EIATTR_MAX_THREADS
	.align		4
.L_178:
        /*0054*/ 	.byte	0x04, 0x05
        /*0056*/ 	.short	(.L_180 - .L_179)
.L_179:
        /*0058*/ 	.word	0x00000080
        /*005c*/ 	.word	0x00000001
        /*0060*/ 	.word	0x00000001


	//----- nvinfo : EIATTR_CBANK_PARAM_SIZE
	.align		4
.L_180:
        /*0064*/ 	.byte	0x03, 0x19
        /*0066*/ 	.short	0x0018


	//----- nvinfo : EIATTR_PARAM_CBANK
	.align		4
        /*0068*/ 	.byte	0x04, 0x0a
        /*006a*/ 	.short	(.L_182 - .L_181)
	.align		4
.L_181:
        /*006c*/ 	.word	index@(.nv.constant0._ZN6thrust24THRUST_300001_SM_1000_NS8cuda_cub4core6detail13_kernel_agentINS1_15__reduce_by_key9InitAgentIN3cub18CUB_300001_SM_100024ReduceByKeyScanTileStateIiiLb1EEEiPiEEJSA_iSB_EEEvDpT0_)
        /*0070*/ 	.short	0x0380
        /*0072*/ 	.short	0x0018


	//----- nvinfo : EIATTR_SW_WAR
	.align		4
.L_182:
        /*0074*/ 	.byte	0x04, 0x36
        /*0076*/ 	.short	(.L_184 - .L_183)
.L_183:
        /*0078*/ 	.word	0x00000008
.L_184:


//--------------------- .nv.callgraph             --------------------------
	.section	.nv.callgraph,"",@"SHT_CUDA_CALLGRAPH"
	.align	4
	.sectionentsize	8
	.align		4
        /*0000*/ 	.word	0x00000000
	.align		4
        /*0004*/ 	.word	0xffffffff
	.align		4
        /*0008*/ 	.word	0x00000000
	.align		4
        /*000c*/ 	.word	0xfffffffe
	.align		4
        /*0010*/ 	.word	0x00000000
	.align		4
        /*0014*/ 	.word	0xfffffffd
	.align		4
        /*0018*/ 	.word	0x00000000
	.align		4
        /*001c*/ 	.word	0xfffffffc


//--------------------- .nv.constant4             --------------------------
	.section	.nv.constant4,"a",@progbits
	.align	8
	.align		8
.nv.constant4:
        /*0000*/ 	.dword	_ZN34_INTERNAL_8732a2bf_4_k_cu_646306a94cuda3std3__45__cpo5beginE
	.align		8
        /*0008*/ 	.dword	_ZN34_INTERNAL_8732a2bf_4_k_cu_646306a94cuda3std3__45__cpo3endE
	.align		8
        /*0010*/ 	.dword	_ZN34_INTERNAL_8732a2bf_4_k_cu_646306a94cuda3std3__45__cpo6cbeginE
	.align		8
        /*0018*/ 	.dword	_ZN34_INTERNAL_8732a2bf_4_k_cu_646306a94cuda3std3__45__cpo4cendE
	.align		8
        /*0020*/ 	.dword	_ZN34_INTERNAL_8732a2bf_4_k_cu_646306a94cuda3std3__45__cpo6rbeginE
	.align		8
        /*0028*/ 	.dword	_ZN34_INTERNAL_8732a2bf_4_k_cu_646306a94cuda3std3__45__cpo4rendE
	.align		8
        /*0030*/ 	.dword	_ZN34_INTERNAL_8732a2bf_4_k_cu_646306a94cuda3std3__45__cpo7crbeginE
	.align		8
        /*0038*/ 	.dword	_ZN34_INTERNAL_8732a2bf_4_k_cu_646306a94cuda3std3__45__cpo5crendE
	.align		8
        /*0040*/ 	.dword	_ZN34_INTERNAL_8732a2bf_4_k_cu_646306a94cuda3std3__436_GLOBAL__N__8732a2bf_4_k_cu_646306a96ignoreE
	.align		8
        /*0048*/ 	.dword	_ZN34_INTERNAL_8732a2bf_4_k_cu_646306a94cuda3std3__419piecewise_constructE
	.align		8
        /*0050*/ 	.dword	_ZN34_INTERNAL_8732a2bf_4_k_cu_646306a94cuda3std3__48in_placeE
	.align		8
        /*0058*/ 	.dword	_ZN34_INTERNAL_8732a2bf_4_k_cu_646306a94cuda3std3__420unreachable_sentinelE
	.align		8
        /*0060*/ 	.dword	_ZN34_INTERNAL_8732a2bf_4_k_cu_646306a94cuda3std3__47nulloptE
	.align		8
        /*0068*/ 	.dword	_ZN34_INTERNAL_8732a2bf_4_k_cu_646306a94cuda3std3__48unexpectE
	.align		8
        /*0070*/ 	.dword	_ZN34_INTERNAL_8732a2bf_4_k_cu_646306a94cuda3std6ranges3__45__cpo4swapE
	.align		8
        /*0078*/ 	.dword	_ZN34_INTERNAL_8732a2bf_4_k_cu_646306a94cuda3std6ranges3__45__cpo9iter_moveE
	.align		8
        /*0080*/ 	.dword	_ZN34_INTERNAL_8732a2bf_4_k_cu_646306a94cuda3std6ranges3__45__cpo5beginE
	.align		8
        /*0088*/ 	.dword	_ZN34_INTERNAL_8732a2bf_4_k_cu_646306a94cuda3std6ranges3__45__cpo3endE
	.align		8
        /*0090*/ 	.dword	_ZN34_INTERNAL_8732a2bf_4_k_cu_646306a94cuda3std6ranges3__45__cpo6cbeginE
	.align		8
        /*0098*/ 	.dword	_ZN34_INTERNAL_8732a2bf_4_k_cu_646306a94cuda3std6ranges3__45__cpo4cendE
	.align		8
        /*00a0*/ 	.dword	_ZN34_INTERNAL_8732a2bf_4_k_cu_646306a94cuda3std6ranges3__45__cpo7advanceE
	.align		8
        /*00a8*/ 	.dword	_ZN34_INTERNAL_8732a2bf_4_k_cu_646306a94cuda3std6ranges3__45__cpo9iter_swapE
	.align		8
        /*00b0*/ 	.dword	_ZN34_INTERNAL_8732a2bf_4_k_cu_646306a94cuda3std6ranges3__45__cpo4nextE
	.align		8
        /*00b8*/ 	.dword	_ZN34_INTERNAL_8732a2bf_4_k_cu_646306a94cuda3std6ranges3__45__cpo4prevE
	.align		8
        /*00c0*/ 	.dword	_ZN34_INTERNAL_8732a2bf_4_k_cu_646306a94cuda3std6ranges3__45__cpo4dataE
	.align		8
        /*00c8*/ 	.dword	_ZN34_INTERNAL_8732a2bf_4_k_cu_646306a94cuda3std6ranges3__45__cpo5cdataE
	.align		8
        /*00d0*/ 	.dword	_ZN34_INTERNAL_8732a2bf_4_k_cu_646306a94cuda3std6ranges3__45__cpo4sizeE
	.align		8
        /*00d8*/ 	.dword	_ZN34_INTERNAL_8732a2bf_4_k_cu_646306a94cuda3std6ranges3__45__cpo5ssizeE
	.align		8
        /*00e0*/ 	.dword	_ZN34_INTERNAL_8732a2bf_4_k_cu_646306a94cuda3std6ranges3__45__cpo8distanceE
	.align		8
        /*00e8*/ 	.dword	_ZN34_INTERNAL_8732a2bf_4_k_cu_646306a96thrust24THRUST_300001_SM_1000_NS8cuda_cub3parE
	.align		8
        /*00f0*/ 	.dword	_ZN34_INTERNAL_8732a2bf_4_k_cu_646306a96thrust24THRUST_300001_SM_1000_NS8cuda_cub10par_nosyncE
	.align		8
        /*00f8*/ 	.dword	_ZN34_INTERNAL_8732a2bf_4_k_cu_646306a96thrust24THRUST_300001_SM_1000_NS6system6detail10sequential3seqE
	.align		8
        /*0100*/ 	.dword	_ZN34_INTERNAL_8732a2bf_4_k_cu_646306a96thrust24THRUST_300001_SM_1000_NS6system3cpp3parE
	.align		8
        /*0108*/ 	.dword	_ZN34_INTERNAL_8732a2bf_4_k_cu_646306a96thrust24THRUST_300001_SM_1000_NS12placeholders2_1E
	.align		8
        /*0110*/ 	.dword	_ZN34_INTERNAL_8732a2bf_4_k_cu_646306a96thrust24THRUST_300001_SM_1000_NS12placeholders2_2E
	.align		8
        /*0118*/ 	.dword	_ZN34_INTERNAL_8732a2bf_4_k_cu_646306a96thrust24THRUST_300001_SM_1000_NS12placeholders2_3E
	.align		8
        /*0120*/ 	.dword	_ZN34_INTERNAL_8732a2bf_4_k_cu_646306a96thrust24THRUST_300001_SM_1000_NS12placeholders2_4E
	.align		8
        /*0128*/ 	.dword	_ZN34_INTERNAL_8732a2bf_4_k_cu_646306a96thrust24THRUST_300001_SM_1000_NS12placeholders2_5E
	.align		8
        /*0130*/ 	.dword	_ZN34_INTERNAL_8732a2bf_4_k_cu_646306a96thrust24THRUST_300001_SM_1000_NS12placeholders2_6E
	.align		8
        /*0138*/ 	.dword	_ZN34_INTERNAL_8732a2bf_4_k_cu_646306a96thrust24THRUST_300001_SM_1000_NS12placeholders2_7E
	.align		8
        /*0140*/ 	.dword	_ZN34_INTERNAL_8732a2bf_4_k_cu_646306a96thrust24THRUST_300001_SM_1000_NS12placeholders2_8E
	.align		8
        /*0148*/ 	.dword	_ZN34_INTERNAL_8732a2bf_4_k_cu_646306a96thrust24THRUST_300001_SM_1000_NS12placeholders2_9E
	.align		8
        /*0150*/ 	.dword	_ZN34_INTERNAL_8732a2bf_4_k_cu_646306a96thrust24THRUST_300001_SM_1000_NS12placeholders3_10E
	.align		8
        /*0158*/ 	.dword	_ZN34_INTERNAL_8732a2bf_4_k_cu_646306a96thrust24THRUST_300001_SM_1000_NS3seqE
	.align		8
        /*0160*/ 	.dword	_ZN34_INTERNAL_8732a2bf_4_k_cu_646306a96thrust24THRUST_300001_SM_1000_NS6deviceE


//--------------------- .text._ZN3cub18CUB_300001_SM_10006detail11EmptyKernelIvEEvv --------------------------
	.section	.text._ZN3cub18CUB_300001_SM_10006detail11EmptyKernelIvEEvv,"ax",@progbits
	.align	128
        .global         _ZN3cub18CUB_300001_SM_10006detail11EmptyKernelIvEEvv
        .type           _ZN3cub18CUB_300001_SM_10006detail11EmptyKernelIvEEvv,@function
        .size           _ZN3cub18CUB_300001_SM_10006detail11EmptyKernelIvEEvv,(.L_x_501 - _ZN3cub18CUB_300001_SM_10006detail11EmptyKernelIvEEvv)
        .other          _ZN3cub18CUB_300001_SM_10006detail11EmptyKernelIvEEvv,@"STO_CUDA_ENTRY STV_DEFAULT"
_ZN3cub18CUB_300001_SM_10006detail11EmptyKernelIvEEvv:
.text._ZN3cub18CUB_300001_SM_10006detail11EmptyKernelIvEEvv:
[----:B------:R-:W-:Y:S01]  /*0000*/  LDC R1, c[0x0][0x37c] ;  /* 0x0000df00ff017b82 */ /* 0x000fe20000000800 */
[----:B------:R-:W-:Y:S05]  /*0010*/  EXIT ;  /* 0x000000000000794d */ /* 0x000fea0003800000 */
.L_x_0:
[----:B------:R-:W-:-:S00]  /*0020*/  BRA `(.L_x_0) ;  /* 0xfffffffc00fc7947 */ /* 0x000fc0000383ffff */
[----:B------:R-:W-:-:S00]  /*0030*/  NOP ;  /* 0x0000000000007918 */ /* 0x000fc00000000000 */
        /* <DEDUP_REMOVED lines=12> */
.L_x_501:


//--------------------- .text._ZN6thrust24THRUST_300001_SM_1000_NS8cuda_cub4core6detail13_kernel_agentINS1_15__reduce_by_key16ReduceByKeyAgentINS0_18transform_iteratorI10KeyFunctorNS0_17counting_iteratorImNS0_11use_defaultESA_SA_EESA_SA_EEPiSD_SD_N4cuda3std3__48equal_toImEENSG_4plusIiEEPllEEJSC_SD_SD_SD_SL_N3cub18CUB_300001_SM_100024ReduceByKeyScanTileStateIilLb1EEESI_SK_llEEEvDpT0_ --------------------------
	.section	.text._ZN6thrust24THRUST_300001_SM_1000_NS8cuda_cub4core6detail13_kernel_agentINS1_15__reduce_by_key16ReduceByKeyAgentINS0_18transform_iteratorI10KeyFunctorNS0_17counting_iteratorImNS0_11use_defaultESA_SA_EESA_SA_EEPiSD_SD_N4cuda3std3__48equal_toImEENSG_4plusIiEEPllEEJSC_SD_SD_SD_SL_N3cub18CUB_300001_SM_100024ReduceByKeyScanTileStateIilLb1EEESI_SK_llEEEvDpT0_,"ax",@progbits
	.align	128
        .global         _ZN6thrust24THRUST_300001_SM_1000_NS8cuda_cub4core6detail13_kernel_agentINS1_15__reduce_by_key16ReduceByKeyAgentINS0_18transform_iteratorI10KeyFunctorNS0_17counting_iteratorImNS0_11use_defaultESA_SA_EESA_SA_EEPiSD_SD_N4cuda3std3__48equal_toImEENSG_4plusIiEEPllEEJSC_SD_SD_SD_SL_N3cub18CUB_300001_SM_100024ReduceByKeyScanTileStateIilLb1EEESI_SK_llEEEvDpT0_
        .type           _ZN6thrust24THRUST_300001_SM_1000_NS8cuda_cub4core6detail13_kernel_agentINS1_15__reduce_by_key16ReduceByKeyAgentINS0_18transform_iteratorI10KeyFunctorNS0_17counting_iteratorImNS0_11use_defaultESA_SA_EESA_SA_EEPiSD_SD_N4cuda3std3__48equal_toImEENSG_4plusIiEEPllEEJSC_SD_SD_SD_SL_N3cub18CUB_300001_SM_100024ReduceByKeyScanTileStateIilLb1EEESI_SK_llEEEvDpT0_,@function
        .size           _ZN6thrust24THRUST_300001_SM_1000_NS8cuda_cub4core6detail13_kernel_agentINS1_15__reduce_by_key16ReduceByKeyAgentINS0_18transform_iteratorI10KeyFunctorNS0_17counting_iteratorImNS0_11use_defaultESA_SA_EESA_SA_EEPiSD_SD_N4cuda3std3__48equal_toImEENSG_4plusIiEEPllEEJSC_SD_SD_SD_SL_N3cub18CUB_300001_SM_100024ReduceByKeyScanTileStateIilLb1EEESI_SK_llEEEvDpT0_,(.L_x_502 - _ZN6thrust24THRUST_300001_SM_1000_NS8cuda_cub4core6detail13_kernel_agentINS1_15__reduce_by_key16ReduceByKeyAgentINS0_18transform_iteratorI10KeyFunctorNS0_17counting_iteratorImNS0_11use_defaultESA_SA_EESA_SA_EEPiSD_SD_N4cuda3std3__48equal_toImEENSG_4plusIiEEPllEEJSC_SD_SD_SD_SL_N3cub18CUB_300001_SM_100024ReduceByKeyScanTileStateIilLb1EEESI_SK_llEEEvDpT0_)
        .other          _ZN6thrust24THRUST_300001_SM_1000_NS8cuda_cub4core6detail13_kernel_agentINS1_15__reduce_by_key16ReduceByKeyAgentINS0_18transform_iteratorI10KeyFunctorNS0_17counting_iteratorImNS0_11use_defaultESA_SA_EESA_SA_EEPiSD_SD_N4cuda3std3__48equal_toImEENSG_4plusIiEEPllEEJSC_SD_SD_SD_SL_N3cub18CUB_300001_SM_100024ReduceByKeyScanTileStateIilLb1EEESI_SK_llEEEvDpT0_,@"STO_CUDA_ENTRY STV_DEFAULT"
_ZN6thrust24THRUST_300001_SM_1000_NS8cuda_cub4core6detail13_kernel_agentINS1_15__reduce_by_key16ReduceByKeyAgentINS0_18transform_iteratorI10KeyFunctorNS0_17counting_iteratorImNS0_11use_defaultESA_SA_EESA_SA_EEPiSD_SD_N4cuda3std3__48equal_toImEENSG_4plusIiEEPllEEJSC_SD_SD_SD_SL_N3cub18CUB_300001_SM_100024ReduceByKeyScanTileStateIilLb1EEESI_SK_llEEEvDpT0_:
.text._ZN6thrust24THRUST_300001_SM_1000_NS8cuda_cub4core6detail13_kernel_agentINS1_15__reduce_by_key16ReduceByKeyAgentINS0_18transform_iteratorI10KeyFunctorNS0_17counting_iteratorImNS0_11use_defaultESA_SA_EESA_SA_EEPiSD_SD_N4cuda3std3__48equal_toImEENSG_4plusIiEEPllEEJSC_SD_SD_SD_SL_N3cub18CUB_300001_SM_100024ReduceByKeyScanTileStateIilLb1EEESI_SK_llEEEvDpT0_:
[----:B------:R-:W-:Y:S01]  /*0000*/  LDC R1, c[0x0][0x37c] ;  /* 0x0000df00ff017b82 */ /* 0x000fe20000000800 */
[----:B------:R-:W0:Y:S01]  /*0010*/  S2R R0, SR_CTAID.X ;  /* 0x0000000000007919 */ /* 0x000e220000002500 */
[----:B------:R-:W1:Y:S01]  /*0020*/  LDCU.64 UR6, c[0x0][0x3c0] ;  /* 0x00007800ff0677ac */ /* 0x000e620008000a00 */
[----:B------:R-:W2:Y:S01]  /*0030*/  LDCU.64 UR8, c[0x0][0x358] ;  /* 0x00006b00ff0877ac */ /* 0x000ea20008000a00 */
[----:B0-----:R-:W-:-:S03]  /*0040*/  IMAD.WIDE.U32 R2, R0, 0x900, RZ ;  /* 0x0000090000027825 */ /* 0x001fc600078e00ff */
[----:B-1----:R-:W-:-:S04]  /*0050*/  IADD3 R30, P1, PT, -R2, UR6, RZ ;  /* 0x00000006021e7c10 */ /* 0x002fc8000ff3e1ff */
[----:B------:R-:W-:Y:S02]  /*0060*/  ISETP.GE.U32.AND P0, PT, R30, 0x901, PT ;  /* 0x000009011e00780c */ /* 0x000fe40003f06070 */
[----:B------:R-:W-:-:S04]  /*0070*/  IADD3.X R50, PT, PT, ~R3, UR7, RZ, P1, !PT ;  /* 0x0000000703327c10 */ /* 0x000fc80008ffe5ff */
[----:B------:R-:W-:-:S13]  /*0080*/  ISETP.GE.AND.EX P0, PT, R50, RZ, PT, P0 ;  /* 0x000000ff3200720c */ /* 0x000fda0003f06300 */
[----:B--2---:R-:W-:Y:S05]  /*0090*/  @!P0 BRA `(.L_x_1) ;  /* 0x0000006400fc8947 */ /* 0x004fea0003800000 */
[----:B------:R-:W-:-:S13]  /*00a0*/  ISETP.NE.AND P0, PT, R0, RZ, PT ;  /* 0x000000ff0000720c */ /* 0x000fda0003f05270 */
[----:B------:R-:W-:Y:S05]  /*00b0*/  @P0 BRA `(.L_x_2) ;  /* 0x0000002800780947 */ /* 0x000fea0003800000 */
[----:B------:R-:W0:Y:S01]  /*00c0*/  S2R R0, SR_TID.X ;  /* 0x0000000000007919 */ /* 0x000e220000002100 */
[----:B------:R-:W1:Y:S01]  /*00d0*/  LDCU.64 UR4, c[0x0][0x390] ;  /* 0x00007200ff0477ac */ /* 0x000e620008000a00 */
[----:B------:R-:W2:Y:S01]  /*00e0*/  LDCU.64 UR6, c[0x0][0x380] ;  /* 0x00007000ff0677ac */ /* 0x000ea20008000a00 */
[C---:B0-----:R-:W-:Y:S02]  /*00f0*/  LOP3.LUT R4, R0.reuse, 0x1f, RZ, 0xc0, !PT ;  /* 0x0000001f00047812 */ /* 0x041fe400078ec0ff */
[----:B------:R-:W-:-:S05]  /*0100*/  LOP3.LUT R5, R0, 0x3e0, RZ, 0xc0, !PT ;  /* 0x000003e000057812 */ /* 0x000fca00078ec0ff */
[----:B------:R-:W-:-:S05]  /*0110*/  IMAD R11, R5, 0x9, R4 ;  /* 0x00000009050b7824 */ /* 0x000fca00078e0204 */
[----:B------:R-:W-:-:S05]  /*0120*/  IADD3 R4, P0, PT, R2, R11, RZ ;  /* 0x0000000b02047210 */ /* 0x000fca0007f1e0ff */
[----:B------:R-:W-:Y:S01]  /*0130*/  IMAD.X R5, RZ, RZ, R3, P0 ;  /* 0x000000ffff057224 */ /* 0x000fe200000e0603 */
[----:B-1----:R-:W-:-:S04]  /*0140*/  LEA R8, P0, R4, UR4, 0x2 ;  /* 0x0000000404087c11 */ /* 0x002fc8000f8010ff */
[----:B------:R-:W-:-:S05]  /*0150*/  LEA.HI.X R9, R4, UR5, R5, 0x2, P0 ;  /* 0x0000000504097c11 */ /* 0x000fca00080f1405 */
[----:B------:R-:W3:Y:S04]  /*0160*/  LDG.E.CONSTANT R28, desc[UR8][R8.64] ;  /* 0x00000008081c7981 */ /* 0x000ee8000c1e9900 */
[----:B------:R-:W4:Y:S04]  /*0170*/  LDG.E.CONSTANT R27, desc[UR8][R8.64+0x80] ;  /* 0x00008008081b7981 */ /* 0x000f28000c1e9900 */
[----:B------:R-:W5:Y:S04]  /*0180*/  LDG.E.CONSTANT R26, desc[UR8][R8.64+0x100] ;  /* 0x00010008081a7981 */ /* 0x000f68000c1e9900 */
[----:B------:R-:W5:Y:S04]  /*0190*/  LDG.E.CONSTANT R7, desc[UR8][R8.64+0x180] ;  /* 0x0001800808077981 */ /* 0x000f68000c1e9900 */
[----:B------:R-:W5:Y:S04]  /*01a0*/  LDG.E.CONSTANT R6, desc[UR8][R8.64+0x200] ;  /* 0x0002000808067981 */ /* 0x000f68000c1e9900 */
[----:B------:R-:W5:Y:S04]  /*01b0*/  LDG.E.CONSTANT R5, desc[UR8][R8.64+0x280] ;  /* 0x0002800808057981 */ /* 0x000f68000c1e9900 */
[----:B------:R-:W5:Y:S04]  /*01c0*/  LDG.E.CONSTANT R4, desc[UR8][R8.64+0x300] ;  /* 0x0003000808047981 */ /* 0x000f68000c1e9900 */
[----:B------:R-:W5:Y:S04]  /*01d0*/  LDG.E.CONSTANT R29, desc[UR8][R8.64+0x380] ;  /* 0x00038008081d7981 */ /* 0x000f68000c1e9900 */
[----:B------:R0:W5:Y:S01]  /*01e0*/  LDG.E.CONSTANT R30, desc[UR8][R8.64+0x400] ;  /* 0x00040008081e7981 */ /* 0x000162000c1e9900 */
[----:B------:R-:W1:Y:S01]  /*01f0*/  S2UR UR5, SR_CgaCtaId ;  /* 0x00000000000579c3 */ /* 0x000e620000008800 */
[----:B--2---:R-:W-:Y:S01]  /*0200*/  IADD3 R22, P0, PT, R2, UR6, RZ ;  /* 0x0000000602167c10 */ /* 0x004fe2000ff1e0ff */
[----:B------:R-:W2:Y:S01]  /*0210*/  LDCU UR6, c[0x0][0x388] ;  /* 0x00007100ff0677ac */ /* 0x000ea20008000800 */
[----:B------:R-:W2:Y:S01]  /*0220*/  S2R R45, SR_LANEID ;  /* 0x00000000002d7919 */ /* 0x000ea20000000000 */
[----:B------:R-:W-:Y:S01]  /*0230*/  VIADD R2, R11, 0x20 ;  /* 0x000000200b027836 */ /* 0x000fe20000000000 */
[----:B------:R-:W-:Y:S01]  /*0240*/  IADD3.X R23, PT, PT, R3, UR7, RZ, P0, !PT ;  /* 0x0000000703177c10 */ /* 0x000fe200087fe4ff */
[C---:B------:R-:W-:Y:S01]  /*0250*/  VIADD R3, R11.reuse, 0x40 ;  /* 0x000000400b037836 */ /* 0x040fe20000000000 */
[CC--:B------:R-:W-:Y:S01]  /*0260*/  IADD3 R21, P6, PT, R11.reuse, R22.reuse, RZ ;  /* 0x000000160b157210 */ /* 0x0c0fe20007fde0ff */
[C---:B------:R-:W-:Y:S01]  /*0270*/  VIADD R10, R11.reuse, 0xa0 ;  /* 0x000000a00b0a7836 */ /* 0x040fe20000000000 */
[-C--:B------:R-:W-:Y:S01]  /*0280*/  IADD3 R17, P0, PT, R2, R22.reuse, RZ ;  /* 0x0000001602117210 */ /* 0x080fe20007f1e0ff */
[C---:B0-----:R-:W-:Y:S01]  /*0290*/  VIADD R8, R11.reuse, 0x60 ;  /* 0x000000600b087836 */ /* 0x041fe20000000000 */
[----:B------:R-:W-:Y:S01]  /*02a0*/  SHF.R.U32.HI R48, RZ, 0x5, R0 ;  /* 0x00000005ff307819 */ /* 0x000fe20000011600 */
[----:B------:R-:W-:Y:S01]  /*02b0*/  VIADD R12, R11, 0xc0 ;  /* 0x000000c00b0c7836 */ /* 0x000fe20000000000 */
[-C--:B------:R-:W-:Y:S01]  /*02c0*/  IADD3 R15, P1, PT, R3, R22.reuse, RZ ;  /* 0x00000016030f7210 */ /* 0x080fe20007f3e0ff */
[----:B------:R-:W-:Y:S01]  /*02d0*/  UMOV UR4, 0x400 ;  /* 0x0000040000047882 */ /* 0x000fe20000000000 */
[-C--:B------:R-:W-:Y:S01]  /*02e0*/  IADD3 R19, P2, PT, R8, R22.reuse, RZ ;  /* 0x0000001608137210 */ /* 0x080fe20007f5e0ff */
[C---:B------:R-:W-:Y:S01]  /*02f0*/  VIADD R9, R11.reuse, 0x80 ;  /* 0x000000800b097836 */ /* 0x040fe20000000000 */
[-C--:B------:R-:W-:Y:S01]  /*0300*/  IADD3 R16, P4, PT, R10, R22.reuse, RZ ;  /* 0x000000160a107210 */ /* 0x080fe20007f9e0ff */
[----:B------:R-:W-:Y:S01]  /*0310*/  VIADD R13, R11, 0xe0 ;  /* 0x000000e00b0d7836 */ /* 0x000fe20000000000 */
[-C--:B------:R-:W-:Y:S01]  /*0320*/  IADD3 R18, P5, PT, R12, R22.reuse, RZ ;  /* 0x000000160c127210 */ /* 0x080fe20007fbe0ff */
[--C-:B------:R-:W-:Y:S01]  /*0330*/  IMAD.X R8, RZ, RZ, R23.reuse, P6 ;  /* 0x000000ffff087224 */ /* 0x100fe200030e0617 */
[-C--:B------:R-:W-:Y:S01]  /*0340*/  IADD3 R14, P3, PT, R9, R22.reuse, RZ ;  /* 0x00000016090e7210 */ /* 0x080fe20007f7e0ff */
[----:B------:R-:W-:Y:S01]  /*0350*/  VIADD R11, R11, 0x100 ;  /* 0x000001000b0b7836 */ /* 0x000fe20000000000 */
[-C--:B------:R-:W-:Y:S01]  /*0360*/  IADD3 R20, P6, PT, R13, R22.reuse, RZ ;  /* 0x000000160d147210 */ /* 0x080fe20007fde0ff */
[----:B-1----:R-:W-:Y:S01]  /*0370*/  ULEA UR5, UR5, UR4, 0x18 ;  /* 0x0000000405057291 */ /* 0x002fe2000f8ec0ff */
[--C-:B------:R-:W-:Y:S01]  /*0380*/  IMAD.X R10, RZ, RZ, R23.reuse, P0 ;  /* 0x000000ffff0a7224 */ /* 0x100fe200000e0617 */
[--C-:B--2---:R-:W-:Y:S01]  /*0390*/  SHF.R.U64 R2, R21, UR6, R8.reuse ;  /* 0x0000000615027c19 */ /* 0x104fe20008001208 */
[--C-:B------:R-:W-:Y:S01]  /*03a0*/  IMAD.X R12, RZ, RZ, R23.reuse, P1 ;  /* 0x000000ffff0c7224 */ /* 0x100fe200008e0617 */
[----:B------:R-:W-:Y:S01]  /*03b0*/  SHF.R.U32.HI R3, RZ, UR6, R8 ;  /* 0x00000006ff037c19 */ /* 0x000fe20008011608 */
[--C-:B------:R-:W-:Y:S01]  /*03c0*/  IMAD.X R34, RZ, RZ, R23.reuse, P2 ;  /* 0x000000ffff227224 */ /* 0x100fe200010e0617 */
[----:B------:R-:W-:Y:S01]  /*03d0*/  IADD3 R22, P0, PT, R11, R22, RZ ;  /* 0x000000160b167210 */ /* 0x000fe20007f1e0ff */
[----:B------:R-:W-:Y:S01]  /*03e0*/  UMOV UR4, URZ ;  /* 0x000000ff00047c82 */ /* 0x000fe20008000000 */
[--C-:B------:R-:W-:Y:S01]  /*03f0*/  SHF.R.U64 R8, R17, UR6, R10.reuse ;  /* 0x0000000611087c19 */ /* 0x100fe2000800120a */
[----:B------:R-:W-:Y:S01]  /*0400*/  IMAD.X R17, RZ, RZ, R23, P4 ;  /* 0x000000ffff117224 */ /* 0x000fe200020e0617 */
[----:B------:R-:W-:Y:S01]  /*0410*/  SHF.R.U32.HI R9, RZ, UR6, R10 ;  /* 0x00000006ff097c19 */ /* 0x000fe2000801160a */
[----:B------:R-:W-:Y:S01]  /*0420*/  IMAD R32, R48, 0x120, R45 ;  /* 0x0000012030207824 */ /* 0x000fe200078e022d */
[--C-:B------:R-:W-:Y:S01]  /*0430*/  SHF.R.U64 R10, R15, UR6, R12.reuse ;  /* 0x000000060f0a7c19 */ /* 0x100fe2000800120c */
[----:B------:R-:W-:Y:S01]  /*0440*/  IMAD.X R15, RZ, RZ, R23, P3 ;  /* 0x000000ffff0f7224 */ /* 0x000fe200018e0617 */
[----:B------:R-:W-:-:S02]  /*0450*/  SHF.R.U32.HI R11, RZ, UR6, R12 ;  /* 0x00000006ff0b7c19 */ /* 0x000fc4000801160c */
[----:B------:R-:W-:Y:S02]  /*0460*/  LEA R31, R32, UR5, 0x3 ;  /* 0x00000005201f7c11 */ /* 0x000fe4000f8e18ff */
[--C-:B------:R-:W-:Y:S02]  /*0470*/  SHF.R.U64 R12, R19, UR6, R34.reuse ;  /* 0x00000006130c7c19 */ /* 0x100fe40008001222 */
[----:B------:R-:W-:Y:S01]  /*0480*/  SHF.R.U64 R14, R14, UR6, R15 ;  /* 0x000000060e0e7c19 */ /* 0x000fe2000800120f */
[----:B------:R0:W-:Y:S01]  /*0490*/  STS.64 [R31], R2 ;  /* 0x000000021f007388 */ /* 0x0001e20000000a00 */
[----:B------:R-:W-:Y:S01]  /*04a0*/  SHF.R.U64 R16, R16, UR6, R17 ;  /* 0x0000000610107c19 */ /* 0x000fe20008001211 */
[----:B------:R-:W-:Y:S01]  /*04b0*/  IMAD R33, R45, 0x40, R31 ;  /* 0x000000402d217824 */ /* 0x000fe200078e021f */
[----:B------:R-:W-:Y:S01]  /*04c0*/  SHF.R.U32.HI R13, RZ, UR6, R34 ;  /* 0x00000006ff0d7c19 */ /* 0x000fe20008011622 */
[----:B------:R1:W-:Y:S01]  /*04d0*/  STS.64 [R31+0x100], R8 ;  /* 0x000100081f007388 */ /* 0x0003e20000000a00 */
[----:B------:R-:W-:Y:S01]  /*04e0*/  SHF.R.U32.HI R15, RZ, UR6, R15 ;  /* 0x00000006ff0f7c19 */ /* 0x000fe2000801160f */
[----:B------:R-:W-:Y:S01]  /*04f0*/  IMAD R35, R32, -0x4, R31 ;  /* 0xfffffffc20237824 */ /* 0x000fe200078e021f */
[----:B------:R-:W-:Y:S01]  /*0500*/  SHF.R.U32.HI R17, RZ, UR6, R17 ;  /* 0x00000006ff117c19 */ /* 0x000fe20008011611 */
[----:B------:R2:W-:Y:S01]  /*0510*/  STS.64 [R31+0x200], R10 ;  /* 0x0002000a1f007388 */ /* 0x0005e20000000a00 */
[----:B------:R-:W-:Y:S01]  /*0520*/  ISETP.NE.AND P3, PT, R0, RZ, PT ;  /* 0x000000ff0000720c */ /* 0x000fe20003f65270 */
[----:B0-----:R-:W-:-:S02]  /*0530*/  IMAD.X R3, RZ, RZ, R23, P0 ;  /* 0x000000ffff037224 */ /* 0x001fc400000e0617 */
[----:B------:R-:W-:Y:S01]  /*0540*/  STS.64 [R31+0x300], R12 ;  /* 0x0003000c1f007388 */ /* 0x000fe20000000a00 */
[----:B-1----:R-:W-:Y:S02]  /*0550*/  IMAD.X R9, RZ, RZ, R23, P6 ;  /* 0x000000ffff097224 */ /* 0x002fe400030e0617 */
[----:B------:R-:W-:Y:S01]  /*0560*/  SHF.R.U64 R22, R22, UR6, R3 ;  /* 0x0000000616167c19 */ /* 0x000fe20008001203 */
[----:B------:R-:W-:Y:S01]  /*0570*/  IMAD R8, R45, 0x8, R32 ;  /* 0x000000082d087824 */ /* 0x000fe200078e0220 */
[----:B------:R-:W-:Y:S01]  /*0580*/  STS.64 [R31+0x400], R14 ;  /* 0x0004000e1f007388 */ /* 0x000fe20000000a00 */
[----:B--2---:R-:W-:Y:S01]  /*0590*/  IMAD.X R11, RZ, RZ, R23, P5 ;  /* 0x000000ffff0b7224 */ /* 0x004fe200028e0617 */
[----:B------:R-:W-:Y:S01]  /*05a0*/  SHF.R.U64 R20, R20, UR6, R9 ;  /* 0x0000000614147c19 */ /* 0x000fe20008001209 */
[----:B------:R-:W-:Y:S01]  /*05b0*/  IMAD R32, R8, -0x4, R33 ;  /* 0xfffffffc08207824 */ /* 0x000fe200078e0221 */
[----:B------:R-:W-:Y:S01]  /*05c0*/  SHF.R.U32.HI R21, RZ, UR6, R9 ;  /* 0x00000006ff157c19 */ /* 0x000fe20008011609 */
[----:B------:R-:W-:Y:S01]  /*05d0*/  STS.64 [R31+0x500], R16 ;  /* 0x000500101f007388 */ /* 0x000fe20000000a00 */
[----:B------:R-:W-:-:S02]  /*05e0*/  SHF.R.U64 R18, R18, UR6, R11 ;  /* 0x0000000612127c19 */ /* 0x000fc4000800120b */
[----:B------:R-:W-:Y:S01]  /*05f0*/  SHF.R.U32.HI R19, RZ, UR6, R11 ;  /* 0x00000006ff137c19 */ /* 0x000fe2000801160b */
[----:B------:R-:W-:Y:S01]  /*0600*/  STS.64 [R31+0x700], R20 ;  /* 0x000700141f007388 */ /* 0x000fe20000000a00 */
[----:B------:R-:W-:Y:S02]  /*0610*/  SHF.R.U32.HI R23, RZ, UR6, R3 ;  /* 0x00000006ff177c19 */ /* 0x000fe40008011603 */
[----:B------:R-:W-:Y:S01]  /*0620*/  ISETP.GE.AND P6, PT, R45, 0x10, PT ;  /* 0x000000102d00780c */ /* 0x000fe20003fc6270 */
[----:B------:R-:W-:Y:S04]  /*0630*/  STS.64 [R31+0x600], R18 ;  /* 0x000600121f007388 */ /* 0x000fe80000000a00 */
[----:B------:R0:W-:Y:S01]  /*0640*/  STS.64 [R31+0x800], R22 ;  /* 0x000800161f007388 */ /* 0x0001e20000000a00 */
[----:B------:R-:W-:-:S03]  /*0650*/  NOP ;  /* 0x0000000000007918 */ /* 0x000fc60000000000 */
[----:B------:R-:W-:Y:S04]  /*0660*/  LDS.64 R2, [R33+0x40] ;  /* 0x0000400021027984 */ /* 0x000fe80000000a00 */
[----:B------:R-:W-:Y:S01]  /*0670*/  LDS.64 R8, [R33] ;  /* 0x0000000021087984 */ /* 0x000fe20000000a00 */
[----:B0-----:R-:W-:-:S03]  /*0680*/  LEA R31, R0, UR5, 0x3 ;  /* 0x00000005001f7c11 */ /* 0x001fc6000f8e18ff */
[----:B------:R-:W0:Y:S04]  /*0690*/  LDS.64 R10, [R33+0x8] ;  /* 0x00000800210a7984 */ /* 0x000e280000000a00 */
[----:B------:R-:W1:Y:S04]  /*06a0*/  LDS.64 R12, [R33+0x10] ;  /* 0x00001000210c7984 */ /* 0x000e680000000a00 */
[----:B------:R-:W2:Y:S04]  /*06b0*/  LDS.64 R14, [R33+0x18] ;  /* 0x00001800210e7984 */ /* 0x000ea80000000a00 */
[----:B------:R-:W2:Y:S04]  /*06c0*/  LDS.64 R16, [R33+0x20] ;  /* 0x0000200021107984 */ /* 0x000ea80000000a00 */
[----:B------:R-:W-:Y:S04]  /*06d0*/  LDS.64 R18, [R33+0x28] ;  /* 0x0000280021127984 */ /* 0x000fe80000000a00 */
[----:B------:R-:W-:Y:S04]  /*06e0*/  LDS.64 R20, [R33+0x30] ;  /* 0x0000300021147984 */ /* 0x000fe80000000a00 */
[----:B------:R-:W-:Y:S01]  /*06f0*/  LDS.64 R22, [R33+0x38] ;  /* 0x0000380021167984 */ /* 0x000fe20000000a00 */
[----:B------:R-:W-:Y:S01]  /*0700*/  BAR.SYNC.DEFER_BLOCKING 0x0 ;  /* 0x0000000000007b1d */ /* 0x000fe20000010000 */
[----:B0-----:R-:W-:-:S04]  /*0710*/  ISETP.NE.U32.AND P0, PT, R8, R10, PT ;  /* 0x0000000a0800720c */ /* 0x001fc80003f05070 */
[----:B------:R-:W-:Y:S02]  /*0720*/  ISETP.NE.AND.EX P5, PT, R9, R11, PT, P0 ;  /* 0x0000000b0900720c */ /* 0x000fe40003fa5300 */
[----:B-1----:R-:W-:Y:S02]  /*0730*/  ISETP.NE.U32.AND P2, PT, R10, R12, PT ;  /* 0x0000000c0a00720c */ /* 0x002fe40003f45070 */
[----:B--2---:R-:W-:Y:S02]  /*0740*/  ISETP.NE.U32.AND P1, PT, R12, R14, PT ;  /* 0x0000000e0c00720c */ /* 0x004fe40003f25070 */
[----:B------:R-:W-:Y:S02]  /*0750*/  ISETP.NE.AND.EX P4, PT, R11, R13, PT, P2 ;  /* 0x0000000d0b00720c */ /* 0x000fe40003f85320 */
[----:B------:R-:W-:Y:S02]  /*0760*/  ISETP.NE.AND.EX P1, PT, R13, R15, PT, P1 ;  /* 0x0000000f0d00720c */ /* 0x000fe40003f25310 */
[----:B------:R-:W-:-:S02]  /*0770*/  ISETP.NE.U32.AND P2, PT, R14, R16, PT ;  /* 0x000000100e00720c */ /* 0x000fc40003f45070 */
[----:B------:R-:W-:Y:S02]  /*0780*/  P2R R60, PR, RZ, 0x2 ;  /* 0x00000002ff3c7803 */ /* 0x000fe40000000000 */
[----:B------:R-:W-:Y:S01]  /*0790*/  ISETP.NE.AND.EX P2, PT, R15, R17, PT, P2 ;  /* 0x000000110f00720c */ /* 0x000fe20003f45320 */
[----:B---3--:R-:W-:Y:S04]  /*07a0*/  STS [R35], R28 ;  /* 0x0000001c23007388 */ /* 0x008fe80000000800 */
[----:B----4-:R0:W-:Y:S04]  /*07b0*/  STS [R35+0x80], R27 ;  /* 0x0000801b23007388 */ /* 0x0101e80000000800 */
[----:B-----5:R1:W-:Y:S04]  /*07c0*/  STS [R35+0x100], R26 ;  /* 0x0001001a23007388 */ /* 0x0203e80000000800 */
[----:B------:R2:W-:Y:S01]  /*07d0*/  STS [R35+0x180], R7 ;  /* 0x0001800723007388 */ /* 0x0005e20000000800 */
[----:B0-----:R-:W-:-:S03]  /*07e0*/  P2R R27, PR, RZ, 0x10 ;  /* 0x00000010ff1b7803 */ /* 0x001fc60000000000 */
[----:B------:R-:W-:Y:S01]  /*07f0*/  STS [R35+0x200], R6 ;  /* 0x0002000623007388 */ /* 0x000fe20000000800 */
[----:B-1----:R-:W-:-:S03]  /*0800*/  P2R R26, PR, RZ, 0x20 ;  /* 0x00000020ff1a7803 */ /* 0x002fc60000000000 */
[----:B------:R-:W-:Y:S01]  /*0810*/  STS [R35+0x280], R5 ;  /* 0x0002800523007388 */ /* 0x000fe20000000800 */
[----:B--2---:R-:W-:-:S03]  /*0820*/  SEL R7, RZ, 0x1, !P4 ;  /* 0x00000001ff077807 */ /* 0x004fc60006000000 */
[----:B------:R-:W-:Y:S04]  /*0830*/  STS [R35+0x300], R4 ;  /* 0x0003000423007388 */ /* 0x000fe80000000800 */
[----:B------:R0:W-:Y:S04]  /*0840*/  STS [R35+0x380], R29 ;  /* 0x0003801d23007388 */ /* 0x0001e80000000800 */
[----:B------:R1:W-:Y:S01]  /*0850*/  STS [R35+0x400], R30 ;  /* 0x0004001e23007388 */ /* 0x0003e20000000800 */
[----:B------:R-:W-:-:S03]  /*0860*/  NOP ;  /* 0x0000000000007918 */ /* 0x000fc60000000000 */
[----:B------:R-:W2:Y:S01]  /*0870*/  LDS R53, [R32] ;  /* 0x0000000020357984 */ /* 0x000ea20000000800 */
[----:B0-----:R-:W-:Y:S01]  /*0880*/  IMAD.MOV.U32 R29, RZ, RZ, RZ ;  /* 0x000000ffff1d7224 */ /* 0x001fe200078e00ff */
[----:B-1----:R-:W-:Y:S02]  /*0890*/  SEL R30, RZ, 0x1, !P5 ;  /* 0x00000001ff1e7807 */ /* 0x002fe40006800000 */
[----:B------:R-:W0:Y:S04]  /*08a0*/  LDS R49, [R32+0x4] ;  /* 0x0000040020317984 */ /* 0x000e280000000800 */
[----:B------:R-:W1:Y:S04]  /*08b0*/  LDS R50, [R32+0x8] ;  /* 0x0000080020327984 */ /* 0x000e680000000800 */
[----:B------:R-:W3:Y:S04]  /*08c0*/  LDS R52, [R32+0xc] ;  /* 0x00000c0020347984 */ /* 0x000ee80000000800 */
[----:B------:R-:W4:Y:S04]  /*08d0*/  LDS R51, [R32+0x10] ;  /* 0x0000100020337984 */ /* 0x000f280000000800 */
[----:B------:R-:W-:Y:S04]  /*08e0*/  LDS R46, [R32+0x14] ;  /* 0x00001400202e7984 */ /* 0x000fe80000000800 */
[----:B------:R-:W-:Y:S04]  /*08f0*/  LDS R44, [R32+0x18] ;  /* 0x00001800202c7984 */ /* 0x000fe80000000800 */
[----:B------:R-:W-:Y:S04]  /*0900*/  LDS R28, [R32+0x1c] ;  /* 0x00001c00201c7984 */ /* 0x000fe80000000800 */
[----:B------:R-:W-:Y:S01]  /*0910*/  LDS R4, [R32+0x20] ;  /* 0x0000200020047984 */ /* 0x000fe20000000800 */
[----:B------:R-:W-:Y:S01]  /*0920*/  BAR.SYNC.DEFER_BLOCKING 0x0 ;  /* 0x0000000000007b1d */ /* 0x000fe20000010000 */
[----:B--2---:R-:W-:-:S02]  /*0930*/  SEL R6, R53, RZ, !P5 ;  /* 0x000000ff35067207 */ /* 0x004fc40006800000 */
[----:B------:R-:W-:-:S03]  /*0940*/  ISETP.NE.U32.AND P5, PT, R20, R22, PT ;  /* 0x000000161400720c */ /* 0x000fc60003fa5070 */
[----:B0-----:R-:W-:Y:S01]  /*0950*/  IMAD.IADD R6, R49, 0x1, R6 ;  /* 0x0000000131067824 */ /* 0x001fe200078e0206 */
[----:B------:R-:W-:-:S04]  /*0960*/  ISETP.NE.AND.EX P5, PT, R21, R23, PT, P5 ;  /* 0x000000171500720c */ /* 0x000fc80003fa5350 */
[----:B------:R-:W-:Y:S02]  /*0970*/  SEL R5, R6, RZ, !P4 ;  /* 0x000000ff06057207 */ /* 0x000fe40006000000 */
[----:B------:R-:W-:-:S03]  /*0980*/  ISETP.NE.U32.AND P4, PT, R18, R20, PT ;  /* 0x000000141200720c */ /* 0x000fc60003f85070 */
[----:B-1----:R-:W-:Y:S01]  /*0990*/  IMAD.IADD R5, R50, 0x1, R5 ;  /* 0x0000000132057824 */ /* 0x002fe200078e0205 */
[----:B------:R-:W-:Y:S01]  /*09a0*/  ISETP.NE.AND.EX P4, PT, R19, R21, PT, P4 ;  /* 0x000000151300720c */ /* 0x000fe20003f85340 */
[----:B------:R-:W-:Y:S03]  /*09b0*/  STS.64 [R31+0x8d8], R2 ;  /* 0x0008d8021f007388 */ /* 0x000fe60000000a00 */
[----:B------:R-:W-:Y:S01]  /*09c0*/  SEL R5, R5, RZ, !P1 ;  /* 0x000000ff05057207 */ /* 0x000fe20004800000 */
[----:B------:R-:W-:Y:S04]  /*09d0*/  BAR.SYNC.DEFER_BLOCKING 0x0 ;  /* 0x0000000000007b1d */ /* 0x000fe80000010000 */
[----:B---3--:R-:W-:-:S05]  /*09e0*/  IMAD.IADD R5, R52, 0x1, R5 ;  /* 0x0000000134057824 */ /* 0x008fca00078e0205 */
[----:B------:R-:W-:-:S05]  /*09f0*/  SEL R6, R5, RZ, !P2 ;  /* 0x000000ff05067207 */ /* 0x000fca0005000000 */
[----:B----4-:R-:W-:Y:S01]  /*0a00*/  IMAD.IADD R6, R51, 0x1, R6 ;  /* 0x0000000133067824 */ /* 0x010fe200078e0206 */
[----:B------:R-:W0:Y:S02]  /*0a10*/  @P3 LDS.64 R24, [R31+0x8d0] ;  /* 0x0008d0001f183984 */ /* 0x000e240000000a00 */
[----:B0-----:R-:W-:-:S04]  /*0a20*/  @P3 ISETP.NE.U32.AND P0, PT, R24, R8, PT ;  /* 0x000000081800320c */ /* 0x001fc80003f05070 */
[----:B------:R-:W-:-:S04]  /*0a30*/  @P3 ISETP.NE.AND.EX P0, PT, R25, R9, PT, P0 ;  /* 0x000000091900320c */ /* 0x000fc80003f05300 */
[----:B------:R-:W-:Y:S02]  /*0a40*/  @P3 SEL R29, RZ, 0x1, !P0 ;  /* 0x00000001ff1d3807 */ /* 0x000fe40004000000 */
[----:B------:R-:W-:Y:S02]  /*0a50*/  ISETP.NE.U32.AND P3, PT, R16, R18, PT ;  /* 0x000000121000720c */ /* 0x000fe40003f65070 */
[----:B------:R-:W-:Y:S02]  /*0a60*/  IADD3 R30, P0, PT, R29, R30, RZ ;  /* 0x0000001e1d1e7210 */ /* 0x000fe40007f1e0ff */
[----:B------:R-:W-:-:S03]  /*0a70*/  ISETP.NE.AND.EX P3, PT, R17, R19, PT, P3 ;  /* 0x000000131100720c */ /* 0x000fc60003f65330 */
[----:B------:R-:W-:Y:S01]  /*0a80*/  IMAD.X R31, RZ, RZ, UR4, P0 ;  /* 0x00000004ff1f7e24 */ /* 0x000fe200080e06ff */
[----:B------:R-:W-:Y:S02]  /*0a90*/  IADD3 R32, P0, PT, R30, R7, RZ ;  /* 0x000000071e207210 */ /* 0x000fe40007f1e0ff */
[----:B------:R-:W-:Y:S02]  /*0aa0*/  SEL R7, RZ, 0x1, !P1 ;  /* 0x00000001ff077807 */ /* 0x000fe40004800000 */
[----:B------:R-:W-:Y:S01]  /*0ab0*/  SEL R5, RZ, 0x1, !P3 ;  /* 0x00000001ff057807 */ /* 0x000fe20005800000 */
[----:B------:R-:W-:Y:S01]  /*0ac0*/  IMAD.X R33, RZ, RZ, R31, P0 ;  /* 0x000000ffff217224 */ /* 0x000fe200000e061f */
[----:B------:R-:W-:Y:S02]  /*0ad0*/  IADD3 R34, P0, PT, R32, R7, RZ ;  /* 0x0000000720227210 */ /* 0x000fe40007f1e0ff */
[----:B------:R-:W-:Y:S02]  /*0ae0*/  SEL R7, RZ, 0x1, !P2 ;  /* 0x00000001ff077807 */ /* 0x000fe40005000000 */
[----:B------:R-:W-:Y:S01]  /*0af0*/  ISETP.NE.AND P1, PT, R27, RZ, PT ;  /* 0x000000ff1b00720c */ /* 0x000fe20003f25270 */
[----:B------:R-:W-:Y:S01]  /*0b00*/  IMAD.X R35, RZ, RZ, R33, P0 ;  /* 0x000000ffff237224 */ /* 0x000fe200000e0621 */
[----:B------:R-:W-:-:S02]  /*0b10*/  IADD3 R36, P0, PT, R34, R7, RZ ;  /* 0x0000000722247210 */ /* 0x000fc40007f1e0ff */
[----:B------:R-:W-:Y:S02]  /*0b20*/  SEL R7, RZ, 0x1, !P4 ;  /* 0x00000001ff077807 */ /* 0x000fe40006000000 */
[----:B------:R-:W-:Y:S01]  /*0b30*/  SEL R27, RZ, 0x1, !P5 ;  /* 0x00000001ff1b7807 */ /* 0x000fe20006800000 */
[----:B------:R-:W-:Y:S01]  /*0b40*/  IMAD.X R37, RZ, RZ, R35, P0 ;  /* 0x000000ffff257224 */ /* 0x000fe200000e0623 */
[----:B------:R-:W-:Y:S02]  /*0b50*/  IADD3 R38, P0, PT, R36, R5, RZ ;  /* 0x0000000524267210 */ /* 0x000fe40007f1e0ff */
[----:B------:R-:W-:Y:S02]  /*0b60*/  SEL R5, R6, RZ, !P3 ;  /* 0x000000ff06057207 */ /* 0x000fe40005800000 */
[----:B------:R-:W-:Y:S01]  /*0b70*/  P2R R61, PR, RZ, 0x2 ;  /* 0x00000002ff3d7803 */ /* 0x000fe20000000000 */
[----:B------:R-:W-:Y:S01]  /*0b80*/  IMAD.X R39, RZ, RZ, R37, P0 ;  /* 0x000000ffff277224 */ /* 0x000fe200000e0625 */
[----:B------:R-:W-:Y:S01]  /*0b90*/  IADD3 R40, P0, PT, R38, R7, RZ ;  /* 0x0000000726287210 */ /* 0x000fe20007f1e0ff */
[----:B------:R-:W-:Y:S01]  /*0ba0*/  IMAD.IADD R5, R46, 0x1, R5 ;  /* 0x000000012e057824 */ /* 0x000fe200078e0205 */
[----:B------:R-:W-:-:S03]  /*0bb0*/  ISETP.NE.AND P1, PT, R26, RZ, PT ;  /* 0x000000ff1a00720c */ /* 0x000fc60003f25270 */
[----:B------:R-:W-:Y:S01]  /*0bc0*/  IMAD.X R41, RZ, RZ, R39, P0 ;  /* 0x000000ffff297224 */ /* 0x000fe200000e0627 */
[----:B------:R-:W-:Y:S02]  /*0bd0*/  SEL R5, R5, RZ, !P4 ;  /* 0x000000ff05057207 */ /* 0x000fe40006000000 */
[----:B------:R-:W-:Y:S02]  /*0be0*/  ISETP.NE.U32.AND P0, PT, R22, R2, PT ;  /* 0x000000021600720c */ /* 0x000fe40003f05070 */
[----:B------:R-:W-:Y:S01]  /*0bf0*/  P2R R63, PR, RZ, 0x2 ;  /* 0x00000002ff3f7803 */ /* 0x000fe20000000000 */
[----:B------:R-:W-:Y:S01]  /*0c00*/  IMAD.IADD R5, R44, 0x1, R5 ;  /* 0x000000012c057824 */ /* 0x000fe200078e0205 */
[----:B------:R-:W-:Y:S02]  /*0c10*/  ISETP.NE.AND.EX P0, PT, R23, R3, PT, P0 ;  /* 0x000000031700720c */ /* 0x000fe40003f05300 */
[----:B------:R-:W-:Y:S02]  /*0c20*/  ISETP.GE.U32.AND P1, PT, R0, 0x20, PT ;  /* 0x000000200000780c */ /* 0x000fe40003f26070 */
[----:B------:R-:W-:-:S02]  /*0c30*/  SEL R5, R5, RZ, !P5 ;  /* 0x000000ff05057207 */ /* 0x000fc40006800000 */
[----:B------:R-:W-:-:S03]  /*0c40*/  SEL R7, RZ, 0x1, !P0 ;  /* 0x00000001ff077807 */ /* 0x000fc60004000000 */
[----:B------:R-:W-:-:S05]  /*0c50*/  IMAD.IADD R5, R28, 0x1, R5 ;  /* 0x000000011c057824 */ /* 0x000fca00078e0205 */
[----:B------:R-:W-:Y:S02]  /*0c60*/  SEL R5, R5, RZ, !P0 ;  /* 0x000000ff05057207 */ /* 0x000fe40004000000 */
[----:B------:R-:W-:-:S03]  /*0c70*/  IADD3 R42, P0, PT, R40, R27, RZ ;  /* 0x0000001b282a7210 */ /* 0x000fc60007f1e0ff */
[----:B------:R-:W-:Y:S02]  /*0c80*/  IMAD.IADD R4, R4, 0x1, R5 ;  /* 0x0000000104047824 */ /* 0x000fe400078e0205 */
[----:B------:R-:W-:Y:S01]  /*0c90*/  IMAD.X R43, RZ, RZ, R41, P0 ;  /* 0x000000ffff2b7224 */ /* 0x000fe200000e0629 */
[----:B------:R-:W-:Y:S02]  /*0ca0*/  IADD3 R26, P0, PT, R42, R7, RZ ;  /* 0x000000072a1a7210 */ /* 0x000fe40007f1e0ff */
[----:B------:R-:W0:Y:S03]  /*0cb0*/  SHFL.UP PT, R5, R4, 0x1, RZ ;  /* 0x0420000004057989 */ /* 0x000e2600000e00ff */
[----:B------:R-:W-:Y:S01]  /*0cc0*/  IMAD.X R27, RZ, RZ, R43, P0 ;  /* 0x000000ffff1b7224 */ /* 0x000fe200000e062b */
[----:B------:R-:W-:-:S04]  /*0cd0*/  ISETP.NE.U32.AND P0, PT, R26, RZ, PT ;  /* 0x000000ff1a00720c */ /* 0x000fc80003f05070 */
[----:B------:R-:W-:Y:S01]  /*0ce0*/  ISETP.NE.AND.EX P0, PT, R27, RZ, PT, P0 ;  /* 0x000000ff1b00720c */ /* 0x000fe20003f05300 */
[----:B------:R-:W1:Y:S03]  /*0cf0*/  SHFL.UP PT, R6, R27, 0x1, RZ ;  /* 0x042000001b067989 */ /* 0x000e6600000e00ff */
[----:B0-----:R-:W-:Y:S02]  /*0d00*/  SEL R7, R5, RZ, !P0 ;  /* 0x000000ff05077207 */ /* 0x001fe40004000000 */
[----:B------:R-:W0:Y:S01]  /*0d10*/  SHFL.UP PT, R5, R26, 0x1, RZ ;  /* 0x042000001a057989 */ /* 0x000e2200000e00ff */
[----:B------:R-:W-:-:S04]  /*0d20*/  ISETP.GE.AND P0, PT, R45, 0x1, PT ;  /* 0x000000012d00780c */ /* 0x000fc80003f06270 */
[----:B------:R-:W-:Y:S02]  /*0d30*/  SEL R7, R7, RZ, P0 ;  /* 0x000000ff07077207 */ /* 0x000fe40000000000 */
[----:B-1----:R-:W-:-:S03]  /*0d40*/  SEL R6, R6, RZ, P0 ;  /* 0x000000ff06067207 */ /* 0x002fc60000000000 */
[----:B------:R-:W-:-:S05]  /*0d50*/  IMAD.IADD R7, R4, 0x1, R7 ;  /* 0x0000000104077824 */ /* 0x000fca00078e0207 */
[----:B------:R-:W1:Y:S01]  /*0d60*/  SHFL.UP PT, R4, R7, 0x2, RZ ;  /* 0x0440000007047989 */ /* 0x000e6200000e00ff */
[----:B0-----:R-:W-:-:S04]  /*0d70*/  SEL R5, R5, RZ, P0 ;  /* 0x000000ff05057207 */ /* 0x001fc80000000000 */
[----:B------:R-:W-:-:S05]  /*0d80*/  IADD3 R47, P0, PT, R5, R26, RZ ;  /* 0x0000001a052f7210 */ /* 0x000fca0007f1e0ff */
[----:B------:R-:W-:Y:S01]  /*0d90*/  IMAD.X R54, R6, 0x1, R27, P0 ;  /* 0x0000000106367824 */ /* 0x000fe200000e061b */
[----:B------:R-:W-:-:S04]  /*0da0*/  ISETP.NE.U32.AND P0, PT, R47, RZ, PT ;  /* 0x000000ff2f00720c */ /* 0x000fc80003f05070 */
[----:B------:R-:W-:Y:S01]  /*0db0*/  ISETP.NE.AND.EX P0, PT, R54, RZ, PT, P0 ;  /* 0x000000ff3600720c */ /* 0x000fe20003f05300 */
[----:B------:R-:W0:Y:S03]  /*0dc0*/  SHFL.UP PT, R5, R54, 0x2, RZ ;  /* 0x0440000036057989 */ /* 0x000e2600000e00ff */
[----:B-1----:R-:W-:Y:S02]  /*0dd0*/  SEL R6, R4, RZ, !P0 ;  /* 0x000000ff04067207 */ /* 0x002fe40004000000 */
[----:B------:R-:W1:Y:S01]  /*0de0*/  SHFL.UP PT, R4, R47, 0x2, RZ ;  /* 0x044000002f047989 */ /* 0x000e6200000e00ff */
[----:B------:R-:W-:-:S04]  /*0df0*/  ISETP.GE.AND P0, PT, R45, 0x2, PT ;  /* 0x000000022d00780c */ /* 0x000fc80003f06270 */
[----:B------:R-:W-:-:S05]  /*0e00*/  SEL R6, R6, RZ, P0 ;  /* 0x000000ff06067207 */ /* 0x000fca0000000000 */
[----:B------:R-:W-:Y:S01]  /*0e10*/  IMAD.IADD R6, R7, 0x1, R6 ;  /* 0x0000000107067824 */ /* 0x000fe200078e0206 */
[----:B0-----:R-:W-:Y:S02]  /*0e20*/  SEL R5, R5, RZ, P0 ;  /* 0x000000ff05057207 */ /* 0x001fe40000000000 */
[----:B-1----:R-:W-:-:S04]  /*0e30*/  SEL R4, R4, RZ, P0 ;  /* 0x000000ff04047207 */ /* 0x002fc80000000000 */
[----:B------:R-:W-:Y:S02]  /*0e40*/  IADD3 R27, P0, PT, R4, R47, RZ ;  /* 0x0000002f041b7210 */ /* 0x000fe40007f1e0ff */
[----:B------:R-:W0:Y:S03]  /*0e50*/  SHFL.UP PT, R4, R6, 0x4, RZ ;  /* 0x0480000006047989 */ /* 0x000e2600000e00ff */
[----:B------:R-:W-:Y:S01]  /*0e60*/  IMAD.X R26, R5, 0x1, R54, P0 ;  /* 0x00000001051a7824 */ /* 0x000fe200000e0636 */
        /* <DEDUP_REMOVED lines=8> */
[----:B------:R-:W-:Y:S01]  /*0ef0*/  IMAD.IADD R7, R6, 0x1, R7 ;  /* 0x0000000106077824 */ /* 0x000fe200078e0207 */
[----:B0-----:R-:W-:-:S04]  /*0f00*/  SEL R4, R4, RZ, P0 ;  /* 0x000000ff04047207 */ /* 0x001fc80000000000 */
        /* <DEDUP_REMOVED lines=20> */
[----:B------:R-:W0:Y:S02]  /*1050*/  SHFL.UP PT, R4, R27, 0x10, RZ ;  /* 0x060000001b047989 */ /* 0x000e2400000e00ff */
[----:B------:R-:W-:Y:S02]  /*1060*/  SEL R7, R7, RZ, P6 ;  /* 0x000000ff07077207 */ /* 0x000fe40003000000 */
[----:B-1----:R-:W-:-:S03]  /*1070*/  SEL R5, R5, RZ, P6 ;  /* 0x000000ff05057207 */ /* 0x002fc60003000000 */
[----:B------:R-:W-:Y:S01]  /*1080*/  IMAD.IADD R54, R6, 0x1, R7 ;  /* 0x0000000106367824 */ /* 0x000fe200078e0207 */
[----:B0-----:R-:W-:Y:S02]  /*1090*/  SEL R4, R4, RZ, P6 ;  /* 0x000000ff04047207 */ /* 0x001fe40003000000 */
[----:B------:R-:W-:Y:S02]  /*10a0*/  ISETP.NE.AND P6, PT, R48, 0x7, PT ;  /* 0x000000073000780c */ /* 0x000fe40003fc5270 */
[----:B------:R-:W-:-:S05]  /*10b0*/  IADD3 R4, P0, PT, R4, R27, RZ ;  /* 0x0000001b04047210 */ /* 0x000fca0007f1e0ff */
[----:B------:R-:W-:Y:S01]  /*10c0*/  IMAD.X R5, R5, 0x1, R26, P0 ;  /* 0x0000000105057824 */ /* 0x000fe200000e061a */
[----:B------:R-:W-:-:S13]  /*10d0*/  ISETP.NE.AND P0, PT, R45, 0x1f, PT ;  /* 0x0000001f2d00780c */ /* 0x000fda0003f05270 */
[----:B------:R-:W-:-:S05]  /*10e0*/  @!P0 LEA R47, R48, UR5, 0x4 ;  /* 0x00000005302f8c11 */ /* 0x000fca000f8e20ff */
[----:B------:R-:W-:Y:S04]  /*10f0*/  @!P0 STS.64 [R47], R4 ;  /* 0x000000042f008388 */ /* 0x000fe80000000a00 */
[----:B------:R-:W-:Y:S01]  /*1100*/  @!P0 STS [R47+0x8], R54 ;  /* 0x000008362f008388 */ /* 0x000fe20000000800 */
[----:B------:R-:W-:Y:S06]  /*1110*/  BAR.SYNC.DEFER_BLOCKING 0x0 ;  /* 0x0000000000007b1d */ /* 0x000fec0000010000 */
[----:B------:R-:W-:Y:S04]  /*1120*/  SHFL.UP PT, R54, R54, 0x1, RZ ;  /* 0x0420000036367989 */ /* 0x000fe800000e00ff */
[----:B------:R-:W-:Y:S04]  /*1130*/  LDS.64 R26, [UR5+0x10] ;  /* 0x00001005ff1a7984 */ /* 0x000fe80008000a00 */
[----:B------:R-:W0:Y:S04]  /*1140*/  LDS.64 R6, [UR5] ;  /* 0x00000005ff067984 */ /* 0x000e280008000a00 */
[----:B------:R-:W1:Y:S04]  /*1150*/  LDS R55, [UR5+0x8] ;  /* 0x00000805ff377984 */ /* 0x000e680008000800 */
[----:B------:R-:W2:Y:S01]  /*1160*/  LDS R47, [UR5+0x18] ;  /* 0x00001805ff2f7984 */ /* 0x000ea20008000800 */
[----:B0-----:R-:W-:-:S05]  /*1170*/  IADD3 R65, P0, PT, R6, R26, RZ ;  /* 0x0000001a06417210 */ /* 0x001fca0007f1e0ff */
[----:B------:R-:W-:Y:S01]  /*1180*/  IMAD.X R67, R7, 0x1, R27, P0 ;  /* 0x0000000107437824 */ /* 0x000fe200000e061b */
[----:B------:R-:W-:-:S04]  /*1190*/  ISETP.NE.U32.AND P0, PT, R26, RZ, PT ;  /* 0x000000ff1a00720c */ /* 0x000fc80003f05070 */
[----:B------:R-:W-:Y:S02]  /*11a0*/  ISETP.NE.AND.EX P0, PT, R27, RZ, PT, P0 ;  /* 0x000000ff1b00720c */ /* 0x000fe40003f05300 */
[----:B------:R-:W0:Y:S02]  /*11b0*/  LDS.64 R26, [UR5+0x20] ;  /* 0x00002005ff1a7984 */ /* 0x000e240008000a00 */
[----:B-1----:R-:W-:-:S05]  /*11c0*/  SEL R56, R55, RZ, !P0 ;  /* 0x000000ff37387207 */ /* 0x002fca0004000000 */
[----:B--2---:R-:W-:Y:S01]  /*11d0*/  IMAD.IADD R56, R47, 0x1, R56 ;  /* 0x000000012f387824 */ /* 0x004fe200078e0238 */
[----:B0-----:R-:W-:-:S05]  /*11e0*/  IADD3 R57, P0, PT, R26, R65, RZ ;  /* 0x000000411a397210 */ /* 0x001fca0007f1e0ff */
[----:B------:R-:W-:Y:S01]  /*11f0*/  IMAD.X R59, R27, 0x1, R67, P0 ;  /* 0x000000011b3b7824 */ /* 0x000fe200000e0643 */
[----:B------:R-:W-:-:S04]  /*1200*/  ISETP.NE.AND P0, PT, R48, 0x2, PT ;  /* 0x000000023000780c */ /* 0x000fc80003f05270 */
[----:B------:R-:W-:Y:S02]  /*1210*/  SEL R62, R65, R6, !P0 ;  /* 0x00000006413e7207 */ /* 0x000fe40004000000 */
[----:B------:R-:W-:Y:S02]  /*1220*/  SEL R64, R67, R7, !P0 ;  /* 0x0000000743407207 */ /* 0x000fe40004000000 */
[----:B------:R-:W0:Y:S01]  /*1230*/  LDS.64 R6, [UR5+0x30] ;  /* 0x00003005ff067984 */ /* 0x000e220008000a00 */
[----:B------:R-:W-:Y:S02]  /*1240*/  SEL R47, R56, R55, !P0 ;  /* 0x00000037382f7207 */ /* 0x000fe40004000000 */
[----:B0-----:R-:W-:-:S05]  /*1250*/  IADD3 R65, P0, PT, R6, R57, RZ ;  /* 0x0000003906417210 */ /* 0x001fca0007f1e0ff */
[----:B------:R-:W-:Y:S01]  /*1260*/  IMAD.X R55, R7, 0x1, R59, P0 ;  /* 0x0000000107377824 */ /* 0x000fe200000e063b */
[----:B------:R-:W-:Y:S02]  /*1270*/  ISETP.NE.U32.AND P0, PT, R26, RZ, PT ;  /* 0x000000ff1a00720c */ /* 0x000fe40003f05070 */
[----:B------:R-:W0:Y:S02]  /*1280*/  LDS R26, [UR5+0x28] ;  /* 0x00002805ff1a7984 */ /* 0x000e240008000800 */
[----:B------:R-:W-:-:S04]  /*1290*/  ISETP.NE.AND.EX P0, PT, R27, RZ, PT, P0 ;  /* 0x000000ff1b00720c */ /* 0x000fc80003f05300 */
[----:B------:R-:W-:Y:S02]  /*12a0*/  SEL R27, R56, RZ, !P0 ;  /* 0x000000ff381b7207 */ /* 0x000fe40004000000 */
[----:B------:R-:W-:-:S04]  /*12b0*/  ISETP.NE.AND P0, PT, R48, 0x3, PT ;  /* 0x000000033000780c */ /* 0x000fc80003f05270 */
[----:B------:R-:W-:Y:S02]  /*12c0*/  SEL R62, R57, R62, !P0 ;  /* 0x0000003e393e7207 */ /* 0x000fe40004000000 */
[----:B------:R-:W-:Y:S01]  /*12d0*/  SEL R64, R59, R64, !P0 ;  /* 0x000000403b407207 */ /* 0x000fe20004000000 */
[----:B0-----:R-:W-:Y:S02]  /*12e0*/  IMAD.IADD R56, R26, 0x1, R27 ;  /* 0x000000011a387824 */ /* 0x001fe400078e021b */
[----:B------:R-:W0:Y:S03]  /*12f0*/  LDS.64 R26, [UR5+0x40] ;  /* 0x00004005ff1a7984 */ /* 0x000e260008000a00 */
        /* <DEDUP_REMOVED lines=19> */
[----:B------:R-:W-:Y:S01]  /*1430*/  ISETP.NE.AND P0, PT, R48, 0x5, PT ;  /* 0x000000053000780c */ /* 0x000fe20003f05270 */
[----:B------:R-:W-:Y:S02]  /*1440*/  SHFL.UP PT, R56, R4, 0x1, RZ ;  /* 0x0420000004387989 */ /* 0x000fe400000e00ff */
[----:B0-----:R-:W-:Y:S01]  /*1450*/  IMAD.IADD R27, R26, 0x1, R27 ;  /* 0x000000011a1b7824 */ /* 0x001fe200078e021b */
[----:B------:R-:W-:Y:S02]  /*1460*/  SEL R26, R59, R62, !P0 ;  /* 0x0000003e3b1a7207 */ /* 0x000fe40004000000 */
[----:B------:R-:W-:Y:S01]  /*1470*/  SEL R62, R47, R64, !P0 ;  /* 0x000000402f3e7207 */ /* 0x000fe20004000000 */
[----:B------:R-:W-:Y:S01]  /*1480*/  LDS R59, [UR5+0x68] ;  /* 0x00006805ff3b7984 */ /* 0x000fe20008000800 */
[----:B------:R-:W-:-:S02]  /*1490*/  SEL R58, R27, R58, !P0 ;  /* 0x0000003a1b3a7207 */ /* 0x000fc40004000000 */
        /* <DEDUP_REMOVED lines=10> */
[----:B------:R-:W1:Y:S01]  /*1540*/  SHFL.UP PT, R58, R5, 0x1, RZ ;  /* 0x04200000053a7989 */ /* 0x000e6200000e00ff */
[----:B0-----:R-:W-:-:S04]  /*1550*/  ISETP.NE.U32.AND P0, PT, R6, RZ, PT ;  /* 0x000000ff0600720c */ /* 0x001fc80003f05070 */
[----:B------:R-:W-:-:S04]  /*1560*/  ISETP.NE.AND.EX P0, PT, R7, RZ, PT, P0 ;  /* 0x000000ff0700720c */ /* 0x000fc80003f05300 */
[----:B------:R-:W-:Y:S02]  /*1570*/  SEL R66, R27, RZ, !P0 ;  /* 0x000000ff1b427207 */ /* 0x000fe40004000000 */
[----:B------:R-:W-:-:S03]  /*1580*/  ISETP.NE.U32.AND P0, PT, R56, RZ, PT ;  /* 0x000000ff3800720c */ /* 0x000fc60003f05070 */
[----:B------:R-:W-:Y:S01]  /*1590*/  IMAD.IADD R59, R59, 0x1, R66 ;  /* 0x000000013b3b7824 */ /* 0x000fe200078e0242 */
[----:B-1----:R-:W-:-:S04]  /*15a0*/  ISETP.NE.AND.EX P0, PT, R58, RZ, PT, P0 ;  /* 0x000000ff3a00720c */ /* 0x002fc80003f05300 */
[----:B------:R-:W-:-:S04]  /*15b0*/  SEL R64, R59, R64, !P6 ;  /* 0x000000403b407207 */ /* 0x000fc80007000000 */
[----:B------:R-:W-:Y:S02]  /*15c0*/  SEL R47, R64, RZ, P1 ;  /* 0x000000ff402f7207 */ /* 0x000fe40000800000 */
[----:B------:R-:W-:Y:S02]  /*15d0*/  ISETP.NE.AND P1, PT, R63, RZ, PT ;  /* 0x000000ff3f00720c */ /* 0x000fe40003f25270 */
[----:B------:R-:W-:Y:S02]  /*15e0*/  SEL R27, R47, RZ, !P0 ;  /* 0x000000ff2f1b7207 */ /* 0x000fe40004000000 */
[----:B------:R-:W-:-:S13]  /*15f0*/  ISETP.NE.AND P0, PT, R45, RZ, PT ;  /* 0x000000ff2d00720c */ /* 0x000fda0003f05270 */
[----:B------:R-:W-:Y:S01]  /*1600*/  @P0 IMAD.IADD R47, R54, 0x1, R27 ;  /* 0x00000001362f0824 */ /* 0x000fe200078e021b */
[----:B------:R-:W-:-:S04]  /*1610*/  ISETP.NE.U32.AND P0, PT, R29, RZ, PT ;  /* 0x000000ff1d00720c */ /* 0x000fc80003f05070 */
[----:B------:R-:W-:-:S04]  /*1620*/  ISETP.NE.AND.EX P0, PT, RZ, UR4, PT, P0 ;  /* 0x00000004ff007c0c */ /* 0x000fc8000bf05300 */
[----:B------:R-:W-:-:S05]  /*1630*/  SEL R48, R47, RZ, !P0 ;  /* 0x000000ff2f307207 */ /* 0x000fca0004000000 */
[----:B------:R-:W-:Y:S02]  /*1640*/  IMAD.IADD R48, R53, 0x1, R48 ;  /* 0x0000000135307824 */ /* 0x000fe400078e0230 */
[----:B------:R-:W-:Y:S03]  /*1650*/  LDS R53, [UR5+0x78] ;  /* 0x00007805ff357984 */ /* 0x000fe60008000800 */
[----:B------:R-:W-:Y:S02]  /*1660*/  SEL R4, R48, RZ, !P1 ;  /* 0x000000ff30047207 */ /* 0x000fe40004800000 */
[----:B------:R-:W-:-:S03]  /*1670*/  IADD3 R57, P1, PT, R6, R57, RZ ;  /* 0x0000003906397210 */ /* 0x000fc60007f3e0ff */
[----:B------:R-:W-:Y:S01]  /*1680*/  IMAD.IADD R49, R49, 0x1, R4 ;  /* 0x0000000131317824 */ /* 0x000fe200078e0204 */
[----:B------:R-:W-:Y:S01]  /*1690*/  SEL R54, R57, R26, !P6 ;  /* 0x0000001a39367207 */ /* 0x000fe20007000000 */
[----:B------:R-:W-:Y:S01]  /*16a0*/  IMAD.X R7, R7, 0x1, R55, P1 ;  /* 0x0000000107077824 */ /* 0x000fe200008e0637 */
[----:B------:R-:W-:-:S04]  /*16b0*/  ISETP.NE.AND P1, PT, R61, RZ, PT ;  /* 0x000000ff3d00720c */ /* 0x000fc80003f25270 */
[----:B------:R-:W-:Y:S02]  /*16c0*/  SEL R5, R49, RZ, !P1 ;  /* 0x000000ff31057207 */ /* 0x000fe40004800000 */
[----:B------:R-:W-:Y:S02]  /*16d0*/  ISETP.NE.AND P1, PT, R60, RZ, PT ;  /* 0x000000ff3c00720c */ /* 0x000fe40003f25270 */
[----:B------:R-:W-:Y:S01]  /*16e0*/  SEL R61, R7, R62, !P6 ;  /* 0x0000003e073d7207 */ /* 0x000fe20007000000 */
[----:B------:R-:W-:Y:S01]  /*16f0*/  IMAD.IADD R50, R50, 0x1, R5 ;  /* 0x0000000132327824 */ /* 0x000fe200078e0205 */
[----:B------:R-:W-:Y:S01]  /*1700*/  ISETP.GE.U32.AND P6, PT, R0, 0x20, PT ;  /* 0x000000200000780c */ /* 0x000fe20003fc6070 */
[----:B------:R-:W0:Y:S03]  /*1710*/  LDS.64 R4, [UR5+0x70] ;  /* 0x00007005ff047984 */ /* 0x000e260008000a00 */
[----:B------:R-:W-:-:S02]  /*1720*/  SEL R27, R50, RZ, !P1 ;  /* 0x000000ff321b7207 */ /* 0x000fc40004800000 */
[----:B------:R-:W-:Y:S02]  /*1730*/  ISETP.NE.AND P1, PT, R0, RZ, PT ;  /* 0x000000ff0000720c */ /* 0x000fe40003f25270 */
[----:B------:R-:W-:Y:S01]  /*1740*/  SEL R54, R54, RZ, P6 ;  /* 0x000000ff36367207 */ /* 0x000fe20003000000 */
[----:B------:R-:W-:Y:S01]  /*1750*/  IMAD.IADD R52, R52, 0x1, R27 ;  /* 0x0000000134347824 */ /* 0x000fe200078e021b */
[----:B------:R-:W-:-:S04]  /*1760*/  SEL R61, R61, RZ, P6 ;  /* 0x000000ff3d3d7207 */ /* 0x000fc80003000000 */
[----:B------:R-:W-:-:S05]  /*1770*/  SEL R6, R52, RZ, !P2 ;  /* 0x000000ff34067207 */ /* 0x000fca0005000000 */
[----:B------:R-:W1:Y:S01]  /*1780*/  @!P1 LDC.64 R26, c[0x0][0x3b0] ;  /* 0x0000ec00ff1a9b82 */ /* 0x000e620000000a00 */
[----:B------:R-:W-:-:S05]  /*1790*/  IMAD.IADD R51, R51, 0x1, R6 ;  /* 0x0000000133337824 */ /* 0x000fca00078e0206 */
[----:B------:R-:W-:Y:S02]  /*17a0*/  SEL R55, R51, RZ, !P3 ;  /* 0x000000ff33377207 */ /* 0x000fe40005800000 */
[----:B------:R-:W-:-:S03]  /*17b0*/  ISETP.NE.AND P3, PT, R45, RZ, PT ;  /* 0x000000ff2d00720c */ /* 0x000fc60003f65270 */
[----:B------:R-:W-:Y:S01]  /*17c0*/  IMAD.IADD R46, R46, 0x1, R55 ;  /* 0x000000012e2e7824 */ /* 0x000fe200078e0237 */
[----:B------:R-:W-:Y:S02]  /*17d0*/  SEL R45, R56, RZ, P3 ;  /* 0x000000ff382d7207 */ /* 0x000fe40001800000 */
[----:B------:R-:W-:Y:S02]  /*17e0*/  SEL R58, R58, RZ, P3 ;  /* 0x000000ff3a3a7207 */ /* 0x000fe40001800000 */
[----:B------:R-:W-:-:S05]  /*17f0*/  SEL R55, R46, RZ, !P4 ;  /* 0x000000ff2e377207 */ /* 0x000fca0006000000 */
[----:B------:R-:W-:Y:S01]  /*1800*/  IMAD.IADD R44, R44, 0x1, R55 ;  /* 0x000000012c2c7824 */ /* 0x000fe200078e0237 */
[C---:B0-----:R-:W-:Y:S02]  /*1810*/  ISETP.NE.U32.AND P2, PT, R4.reuse, RZ, PT ;  /* 0x000000ff0400720c */ /* 0x041fe40003f45070 */
[----:B------:R-:W-:Y:S02]  /*1820*/  IADD3 R6, P3, PT, R4, R57, RZ ;  /* 0x0000003904067210 */ /* 0x000fe40007f7e0ff */
[----:B------:R-:W-:-:S03]  /*1830*/  ISETP.NE.AND.EX P2, PT, R5, RZ, PT, P2 ;  /* 0x000000ff0500720c */ /* 0x000fc60003f45320 */
[----:B------:R-:W-:Y:S01]  /*1840*/  IMAD.X R7, R5, 0x1, R7, P3 ;  /* 0x0000000105077824 */ /* 0x000fe200018e0607 */
[----:B------:R-:W-:Y:S01]  /*1850*/  SEL R4, R59, RZ, !P2 ;  /* 0x000000ff3b047207 */ /* 0x000fe20005000000 */
[----:B------:R-:W-:Y:S01]  /*1860*/  @!P1 IMAD.MOV.U32 R5, RZ, RZ, 0x65 ;  /* 0x00000065ff059424 */ /* 0x000fe200078e00ff */
[----:B------:R-:W-:-:S03]  /*1870*/  IADD3 R45, P2, PT, R45, R54, RZ ;  /* 0x000000362d2d7210 */ /* 0x000fc60007f5e0ff */
[----:B------:R-:W-:Y:S01]  /*1880*/  IMAD.IADD R4, R53, 0x1, R4 ;  /* 0x0000000135047824 */ /* 0x000fe200078e0204 */
[C---:B------:R-:W-:Y:S01]  /*1890*/  IADD3 R30, P3, PT, R45.reuse, R30, RZ ;  /* 0x0000001e2d1e7210 */ /* 0x040fe20007f7e0ff */
[----:B------:R-:W-:Y:S01]  /*18a0*/  IMAD.X R58, R58, 0x1, R61, P2 ;  /* 0x000000013a3a7824 */ /* 0x000fe200010e063d */
[----:B------:R-:W-:Y:S02]  /*18b0*/  ISETP.GE.U32.AND P2, PT, R6, 0x101, PT ;  /* 0x000001010600780c */ /* 0x000fe40003f46070 */
[----:B-1----:R0:W-:Y:S01]  /*18c0*/  @!P1 ST.E.128.STRONG.GPU desc[UR8][R26.64+0x200], R4 ;  /* 0x000200041a009985 */ /* 0x0021e2000c10fd08 */
[----:B------:R-:W-:Y:S01]  /*18d0*/  IADD3 R32, P4, PT, R45, R32, RZ ;  /* 0x000000202d207210 */ /* 0x000fe20007f9e0ff */
[C---:B------:R-:W-:Y:S01]  /*18e0*/  IMAD.X R31, R58.reuse, 0x1, R31, P3 ;  /* 0x000000013a1f7824 */ /* 0x040fe200018e061f */
[----:B------:R-:W-:Y:S02]  /*18f0*/  ISETP.GE.AND.EX P1, PT, R7, RZ, PT, P2 ;  /* 0x000000ff0700720c */ /* 0x000fe40003f26320 */
[----:B------:R-:W-:Y:S01]  /*1900*/  IADD3 R34, P6, PT, R45, R34, RZ ;  /* 0x000000222d227210 */ /* 0x000fe20007fde0ff */
[----:B------:R-:W-:Y:S01]  /*1910*/  IMAD.X R33, R58, 0x1, R33, P4 ;  /* 0x000000013a217824 */ /* 0x000fe200020e0621 */
[----:B------:R-:W-:-:S02]  /*1920*/  IADD3 R53, P2, PT, R29, R45, RZ ;  /* 0x0000002d1d357210 */ /* 0x000fc40007f5e0ff */
[----:B------:R-:W-:Y:S01]  /*1930*/  SEL R29, R44, RZ, !P5 ;  /* 0x000000ff2c1d7207 */ /* 0x000fe20006800000 */
[----:B------:R-:W-:Y:S01]  /*1940*/  IMAD.X R35, R58, 0x1, R35, P6 ;  /* 0x000000013a237824 */ /* 0x000fe200030e0623 */
[C---:B------:R-:W-:Y:S02]  /*1950*/  IADD3 R36, P5, PT, R45.reuse, R36, RZ ;  /* 0x000000242d247210 */ /* 0x040fe40007fbe0ff */
[C---:B------:R-:W-:Y:S01]  /*1960*/  IADD3 R38, P3, PT, R45.reuse, R38, RZ ;  /* 0x000000262d267210 */ /* 0x040fe20007f7e0ff */
[----:B------:R-:W-:Y:S01]  /*1970*/  IMAD.IADD R28, R28, 0x1, R29 ;  /* 0x000000011c1c7824 */ /* 0x000fe200078e021d */
[C---:B------:R-:W-:Y:S01]  /*1980*/  IADD3 R40, P4, PT, R45.reuse, R40, RZ ;  /* 0x000000282d287210 */ /* 0x040fe20007f9e0ff */
[C---:B------:R-:W-:Y:S01]  /*1990*/  IMAD.X R37, R58.reuse, 0x1, R37, P5 ;  /* 0x000000013a257824 */ /* 0x040fe200028e0625 */
[----:B------:R-:W-:Y:S01]  /*19a0*/  IADD3 R42, P6, PT, R45, R42, RZ ;  /* 0x0000002a2d2a7210 */ /* 0x000fe20007fde0ff */
[C---:B------:R-:W-:Y:S01]  /*19b0*/  IMAD.X R39, R58.reuse, 0x1, R39, P3 ;  /* 0x000000013a277824 */ /* 0x040fe200018e0627 */
[C---:B0-----:R-:W-:Y:S01]  /*19c0*/  IADD3.X R26, PT, PT, R58.reuse, UR4, RZ, P2, !PT ;  /* 0x000000043a1a7c10 */ /* 0x041fe200097fe4ff */
[----:B------:R-:W-:-:S02]  /*19d0*/  IMAD.X R41, R58, 0x1, R41, P4 ;  /* 0x000000013a297824 */ /* 0x000fc400020e0629 */
[----:B------:R-:W-:Y:S01]  /*19e0*/  IMAD.X R43, R58, 0x1, R43, P6 ;  /* 0x000000013a2b7824 */ /* 0x000fe200030e062b */
[----:B------:R-:W-:Y:S07]  /*19f0*/  @!P1 BRA `(.L_x_3) ;  /* 0x0000000800189947 */ /* 0x000fee0003800000 */
[----:B------:R-:W-:Y:S01]  /*1a00*/  BAR.SYNC.DEFER_BLOCKING 0x0 ;  /* 0x0000000000007b1d */ /* 0x000fe20000010000 */
[----:B------:R-:W-:Y:S02]  /*1a10*/  ISETP.NE.U32.AND P2, PT, R8, R10, PT ;  /* 0x0000000a0800720c */ /* 0x000fe40003f45070 */
[----:B------:R-:W-:Y:S02]  /*1a20*/  @P0 LEA R45, R45, UR5, 0x4 ;  /* 0x000000052d2d0c11 */ /* 0x000fe4000f8e20ff */
[----:B------:R-:W-:Y:S02]  /*1a30*/  ISETP.NE.AND.EX P2, PT, R9, R11, PT, P2 ;  /* 0x0000000b0900720c */ /* 0x000fe40003f45320 */
[----:B------:R-:W-:Y:S02]  /*1a40*/  ISETP.NE.U32.AND P1, PT, R10, R12, PT ;  /* 0x0000000c0a00720c */ /* 0x000fe40003f25070 */
[----:B------:R-:W-:Y:S02]  /*1a50*/  ISETP.NE.U32.AND P4, PT, R12, R14, PT ;  /* 0x0000000e0c00720c */ /* 0x000fe40003f85070 */
[----:B------:R-:W-:-:S02]  /*1a60*/  ISETP.NE.U32.AND P3, PT, R14, R16, PT ;  /* 0x000000100e00720c */ /* 0x000fc40003f65070 */
[----:B------:R-:W-:Y:S02]  /*1a70*/  ISETP.NE.AND.EX P1, PT, R11, R13, PT, P1 ;  /* 0x0000000d0b00720c */ /* 0x000fe40003f25310 */
[----:B------:R-:W-:Y:S02]  /*1a80*/  ISETP.NE.AND.EX P4, PT, R13, R15, PT, P4 ;  /* 0x0000000f0d00720c */ /* 0x000fe40003f85340 */
[----:B------:R-:W-:Y:S02]  /*1a90*/  ISETP.NE.U32.AND P5, PT, R18, R20, PT ;  /* 0x000000141200720c */ /* 0x000fe40003fa5070 */
[----:B------:R-:W-:Y:S02]  /*1aa0*/  @P2 LEA R5, R53, UR5, 0x4 ;  /* 0x0000000535052c11 */ /* 0x000fe4000f8e20ff */
[----:B------:R-:W-:Y:S02]  /*1ab0*/  ISETP.NE.AND.EX P3, PT, R15, R17, PT, P3 ;  /* 0x000000110f00720c */ /* 0x000fe40003f65330 */
[----:B------:R-:W-:Y:S01]  /*1ac0*/  ISETP.NE.U32.AND P6, PT, R22, R2, PT ;  /* 0x000000021600720c */ /* 0x000fe20003fc5070 */
[----:B------:R-:W-:Y:S01]  /*1ad0*/  @P0 STS.64 [R45], R24 ;  /* 0x000000182d000388 */ /* 0x000fe20000000a00 */
[----:B------:R-:W-:-:S02]  /*1ae0*/  ISETP.NE.AND.EX P5, PT, R19, R21, PT, P5 ;  /* 0x000000151300720c */ /* 0x000fc40003fa5350 */
[----:B------:R-:W-:Y:S01]  /*1af0*/  ISETP.NE.AND.EX P6, PT, R23, R3, PT, P6 ;  /* 0x000000031700720c */ /* 0x000fe20003fc5360 */
[----:B------:R-:W-:Y:S01]  /*1b00*/  @P0 STS [R45+0x8], R47 ;  /* 0x0000082f2d000388 */ /* 0x000fe20000000800 */
[----:B------:R-:W-:Y:S02]  /*1b10*/  ISETP.NE.U32.AND P0, PT, R16, R18, PT ;  /* 0x000000121000720c */ /* 0x000fe40003f05070 */
[----:B------:R-:W-:Y:S01]  /*1b20*/  @P1 LEA R30, R30, UR5, 0x4 ;  /* 0x000000051e1e1c11 */ /* 0x000fe2000f8e20ff */
[----:B------:R0:W-:Y:S01]  /*1b30*/  @P2 STS.64 [R5], R8 ;  /* 0x0000000805002388 */ /* 0x0001e20000000a00 */
[----:B------:R-:W-:-:S03]  /*1b40*/  @P4 LEA R3, R32, UR5, 0x4 ;  /* 0x0000000520034c11 */ /* 0x000fc6000f8e20ff */
[----:B------:R1:W-:Y:S01]  /*1b50*/  @P2 STS [R5+0x8], R48 ;  /* 0x0000083005002388 */ /* 0x0003e20000000800 */
[----:B------:R-:W-:Y:S02]  /*1b60*/  ISETP.NE.AND.EX P2, PT, R17, R19, PT, P0 ;  /* 0x000000131100720c */ /* 0x000fe40003f45300 */
[----:B------:R-:W-:Y:S01]  /*1b70*/  ISETP.NE.U32.AND P0, PT, R20, R22, PT ;  /* 0x000000161400720c */ /* 0x000fe20003f05070 */
[----:B------:R2:W-:Y:S03]  /*1b80*/  @P1 STS.64 [R30], R10 ;  /* 0x0000000a1e001388 */ /* 0x0005e60000000a00 */
[----:B------:R-:W-:Y:S01]  /*1b90*/  ISETP.NE.AND.EX P0, PT, R21, R23, PT, P0 ;  /* 0x000000171500720c */ /* 0x000fe20003f05300 */
[----:B------:R-:W-:Y:S01]  /*1ba0*/  @P1 STS [R30+0x8], R49 ;  /* 0x000008311e001388 */ /* 0x000fe20000000800 */
[----:B0-----:R-:W-:Y:S02]  /*1bb0*/  @P5 LEA R9, R38, UR5, 0x4 ;  /* 0x0000000526095c11 */ /* 0x001fe4000f8e20ff */
[----:B-1----:R-:W-:Y:S01]  /*1bc0*/  @P3 LEA R5, R34, UR5, 0x4 ;  /* 0x0000000522053c11 */ /* 0x002fe2000f8e20ff */
[----:B------:R0:W-:Y:S01]  /*1bd0*/  @P4 STS.64 [R3], R12 ;  /* 0x0000000c03004388 */ /* 0x0001e20000000a00 */
[----:B------:R-:W-:-:S02]  /*1be0*/  ISETP.GT.U32.AND P1, PT, R6, R0, PT ;  /* 0x000000000600720c */ /* 0x000fc40003f24070 */
[----:B------:R-:W-:Y:S01]  /*1bf0*/  @P2 LEA R36, R36, UR5, 0x4 ;  /* 0x0000000524242c11 */ /* 0x000fe2000f8e20ff */
[----:B------:R1:W-:Y:S01]  /*1c00*/  @P4 STS [R3+0x8], R50 ;  /* 0x0000083203004388 */ /* 0x0003e20000000800 */
[----:B------:R-:W-:-:S03]  /*1c10*/  ISETP.GT.U32.AND.EX P1, PT, R7, RZ, PT, P1 ;  /* 0x000000ff0700720c */ /* 0x000fc60003f24110 */
[----:B--2---:R-:W-:Y:S01]  /*1c20*/  @P0 LEA R11, R40, UR5, 0x4 ;  /* 0x00000005280b0c11 */ /* 0x004fe2000f8e20ff */
[----:B------:R1:W-:Y:S01]  /*1c30*/  @P3 STS.64 [R5], R14 ;  /* 0x0000000e05003388 */ /* 0x0003e20000000a00 */
[----:B0-----:R-:W-:-:S03]  /*1c40*/  @P6 LEA R13, R42, UR5, 0x4 ;  /* 0x000000052a0d6c11 */ /* 0x001fc6000f8e20ff */
[----:B------:R1:W-:Y:S04]  /*1c50*/  @P3 STS [R5+0x8], R52 ;  /* 0x0000083405003388 */ /* 0x0003e80000000800 */
[----:B------:R1:W-:Y:S04]  /*1c60*/  @P2 STS.64 [R36], R16 ;  /* 0x0000001024002388 */ /* 0x0003e80000000a00 */
[----:B------:R1:W-:Y:S04]  /*1c70*/  @P2 STS [R36+0x8], R51 ;  /* 0x0000083324002388 */ /* 0x0003e80000000800 */
[----:B------:R1:W-:Y:S04]  /*1c80*/  @P5 STS.64 [R9], R18 ;  /* 0x0000001209005388 */ /* 0x0003e80000000a00 */
[----:B------:R1:W-:Y:S04]  /*1c90*/  @P5 STS [R9+0x8], R46 ;  /* 0x0000082e09005388 */ /* 0x0003e80000000800 */
[----:B------:R1:W-:Y:S04]  /*1ca0*/  @P0 STS.64 [R11], R20 ;  /* 0x000000140b000388 */ /* 0x0003e80000000a00 */
[----:B------:R1:W-:Y:S04]  /*1cb0*/  @P0 STS [R11+0x8], R44 ;  /* 0x0000082c0b000388 */ /* 0x0003e80000000800 */
[----:B------:R1:W-:Y:S04]  /*1cc0*/  @P6 STS.64 [R13], R22 ;  /* 0x000000160d006388 */ /* 0x0003e80000000a00 */
[----:B------:R1:W-:Y:S01]  /*1cd0*/  @P6 STS [R13+0x8], R28 ;  /* 0x0000081c0d006388 */ /* 0x0003e20000000800 */
[----:B------:R-:W-:Y:S06]  /*1ce0*/  BAR.SYNC.DEFER_BLOCKING 0x0 ;  /* 0x0000000000007b1d */ /* 0x000fec0000010000 */
[----:B------:R-:W-:Y:S05]  /*1cf0*/  @!P1 EXIT ;  /* 0x000000000000994d */ /* 0x000fea0003800000 */
[----:B------:R-:W-:Y:S01]  /*1d00*/  IMAD.MOV.U32 R29, RZ, RZ, R0 ;  /* 0x000000ffff1d7224 */ /* 0x000fe200078e0000 */
[----:B------:R-:W0:Y:S01]  /*1d10*/  LDCU.64 UR12, c[0x0][0x398] ;  /* 0x00007300ff0c77ac */ /* 0x000e220008000a00 */
[----:B-1----:R-:W-:Y:S01]  /*1d20*/  IMAD.MOV.U32 R14, RZ, RZ, RZ ;  /* 0x000000ffff0e7224 */ /* 0x002fe200078e00ff */
[----:B------:R-:W-:Y:S02]  /*1d30*/  BSSY.RECONVERGENT B0, `(.L_x_4) ;  /* 0x000002e000007945 */ /* 0x000fe40003800200 */
[----:B------:R-:W-:Y:S01]  /*1d40*/  LOP3.LUT R3, RZ, R29, RZ, 0x33, !PT ;  /* 0x0000001dff037212 */ /* 0x000fe200078e33ff */
[----:B------:R-:W1:Y:S01]  /*1d50*/  LDCU.64 UR14, c[0x0][0x3a0] ;  /* 0x00007400ff0e77ac */ /* 0x000e620008000a00 */
[----:B------:R-:W-:Y:S02]  /*1d60*/  LOP3.LUT R2, RZ, R14, RZ, 0x33, !PT ;  /* 0x0000000eff027212 */ /* 0x000fe400078e33ff */
[----:B------:R-:W-:-:S04]  /*1d70*/  IADD3 R3, P0, PT, R3, R6, RZ ;  /* 0x0000000603037210 */ /* 0x000fc80007f1e0ff */
[C---:B------:R-:W-:Y:S01]  /*1d80*/  LOP3.LUT R4, R3.reuse, 0x300, RZ, 0xc0, !PT ;  /* 0x0000030003047812 */ /* 0x040fe200078ec0ff */
[----:B------:R-:W-:Y:S01]  /*1d90*/  IMAD.X R2, R2, 0x1, R7, P0 ;  /* 0x0000000102027824 */ /* 0x000fe200000e0607 */
[----:B------:R-:W-:Y:S02]  /*1da0*/  ISETP.GE.U32.AND P0, PT, R3, 0x300, PT ;  /* 0x000003000300780c */ /* 0x000fe40003f06070 */
[----:B------:R-:W-:Y:S02]  /*1db0*/  ISETP.NE.U32.AND P1, PT, R4, 0x300, PT ;  /* 0x000003000400780c */ /* 0x000fe40003f25070 */
[----:B------:R-:W-:Y:S02]  /*1dc0*/  ISETP.GE.U32.AND.EX P0, PT, R2, RZ, PT, P0 ;  /* 0x000000ff0200720c */ /* 0x000fe40003f06100 */
[----:B------:R-:W-:-:S13]  /*1dd0*/  ISETP.NE.AND.EX P1, PT, RZ, RZ, PT, P1 ;  /* 0x000000ffff00720c */ /* 0x000fda0003f25310 */
[----:B01----:R-:W-:Y:S05]  /*1de0*/  @!P1 BRA `(.L_x_5) ;  /* 0x0000000000889947 */ /* 0x003fea0003800000 */
[----:B------:R-:W0:Y:S01]  /*1df0*/  LDCU.64 UR6, c[0x0][0x3a0] ;  /* 0x00007400ff0677ac */ /* 0x000e220008000a00 */
[----:B------:R-:W-:Y:S01]  /*1e00*/  SHF.R.U64 R12, R3, 0x8, R2 ;  /* 0x00000008030c7819 */ /* 0x000fe20000001202 */
[C---:B------:R-:W-:Y:S01]  /*1e10*/  IMAD.SHL.U32 R8, R29.reuse, 0x4, RZ ;  /* 0x000000041d087824 */ /* 0x040fe200078e00ff */
[----:B------:R-:W-:Y:S01]  /*1e20*/  SHF.L.U64.HI R13, R29, 0x2, R14 ;  /* 0x000000021d0d7819 */ /* 0x000fe2000001020e */
[----:B------:R-:W1:Y:S01]  /*1e30*/  LDCU.64 UR10, c[0x0][0x398] ;  /* 0x00007300ff0a77ac */ /* 0x000e620008000a00 */
[----:B------:R-:W-:Y:S01]  /*1e40*/  LEA R0, R0, UR5, 0x4 ;  /* 0x0000000500007c11 */ /* 0x000fe2000f8e20ff */
[----:B------:R-:W-:Y:S02]  /*1e50*/  VIADD R12, R12, 0x1 ;  /* 0x000000010c0c7836 */ /* 0x000fe40000000000 */
[----:B------:R-:W-:Y:S02]  /*1e60*/  IMAD.MOV.U32 R17, RZ, RZ, RZ ;  /* 0x000000ffff117224 */ /* 0x000fe400078e00ff */
[----:B------:R-:W-:Y:S01]  /*1e70*/  VIADD R0, R0, 0x8 ;  /* 0x0000000800007836 */ /* 0x000fe20000000000 */
[----:B------:R-:W-:-:S04]  /*1e80*/  LOP3.LUT R12, R12, 0x3, RZ, 0xc0, !PT ;  /* 0x000000030c0c7812 */ /* 0x000fc800078ec0ff */
[----:B------:R-:W-:Y:S02]  /*1e90*/  LEA R29, P3, R12, R29, 0x8 ;  /* 0x0000001d0c1d7211 */ /* 0x000fe400078640ff */
[----:B0-----:R-:W-:Y:S02]  /*1ea0*/  IADD3 R10, P1, PT, R8, UR6, RZ ;  /* 0x00000006080a7c10 */ /* 0x001fe4000ff3e0ff */
[----:B------:R-:W-:Y:S02]  /*1eb0*/  LEA.HI.X R14, R12, R14, R17, 0x8, P3 ;  /* 0x0000000e0c0e7211 */ /* 0x000fe400018f4411 */
[----:B-1----:R-:W-:Y:S02]  /*1ec0*/  IADD3 R8, P2, PT, R8, UR10, RZ ;  /* 0x0000000a08087c10 */ /* 0x002fe4000ff5e0ff */
[C---:B------:R-:W-:Y:S02]  /*1ed0*/  IADD3.X R15, PT, PT, R13.reuse, UR7, RZ, P1, !PT ;  /* 0x000000070d0f7c10 */ /* 0x040fe40008ffe4ff */
[----:B------:R-:W-:-:S09]  /*1ee0*/  IADD3.X R13, PT, PT, R13, UR11, RZ, P2, !PT ;  /* 0x0000000b0d0d7c10 */ /* 0x000fd200097fe4ff */
.L_x_6:
[----:B0-----:R-:W0:Y:S01]  /*1ef0*/  LDS R9, [R0+-0x8] ;  /* 0xfffff80000097984 */ /* 0x001e220000000800 */
[----:B------:R-:W-:Y:S01]  /*1f00*/  IMAD.MOV.U32 R2, RZ, RZ, R8 ;  /* 0x000000ffff027224 */ /* 0x000fe200078e0008 */
[----:B------:R-:W-:Y:S01]  /*1f10*/  IADD3 R12, P1, PT, R12, -0x1, RZ ;  /* 0xffffffff0c0c7810 */ /* 0x000fe20007f3e0ff */
[----:B------:R-:W-:Y:S01]  /*1f20*/  IMAD.MOV.U32 R3, RZ, RZ, R13 ;  /* 0x000000ffff037224 */ /* 0x000fe200078e000d */
[----:B------:R1:W2:Y:S01]  /*1f30*/  LDS R11, [R0] ;  /* 0x00000000000b7984 */ /* 0x0002a20000000800 */
[----:B------:R-:W-:Y:S01]  /*1f40*/  IMAD.MOV.U32 R4, RZ, RZ, R10 ;  /* 0x000000ffff047224 */ /* 0x000fe200078e000a */
[----:B------:R-:W-:Y:S01]  /*1f50*/  IADD3.X R17, PT, PT, R17, -0x1, RZ, P1, !PT ;  /* 0xffffffff11117810 */ /* 0x000fe20000ffe4ff */
[----:B------:R-:W-:Y:S01]  /*1f60*/  IMAD.MOV.U32 R5, RZ, RZ, R15 ;  /* 0x000000ffff057224 */ /* 0x000fe200078e000f */
[----:B------:R-:W-:Y:S02]  /*1f70*/  ISETP.NE.U32.AND P1, PT, R12, RZ, PT ;  /* 0x000000ff0c00720c */ /* 0x000fe40003f25070 */
[----:B------:R-:W-:-:S02]  /*1f80*/  IADD3 R10, P2, PT, R10, 0x400, RZ ;  /* 0x000004000a0a7810 */ /* 0x000fc40007f5e0ff */
[----:B------:R-:W-:Y:S01]  /*1f90*/  ISETP.NE.AND.EX P1, PT, R17, RZ, PT, P1 ;  /* 0x000000ff1100720c */ /* 0x000fe20003f25310 */
[----:B-1----:R-:W-:Y:S01]  /*1fa0*/  VIADD R0, R0, 0x1000 ;  /* 0x0000100000007836 */ /* 0x002fe20000000000 */
[----:B------:R-:W-:Y:S01]  /*1fb0*/  IADD3 R8, P3, PT, R8, 0x400, RZ ;  /* 0x0000040008087810 */ /* 0x000fe20007f7e0ff */
[----:B------:R-:W-:-:S04]  /*1fc0*/  IMAD.X R15, RZ, RZ, R15, P2 ;  /* 0x000000ffff0f7224 */ /* 0x000fc800010e060f */
[----:B------:R-:W-:Y:S01]  /*1fd0*/  IMAD.X R13, RZ, RZ, R13, P3 ;  /* 0x000000ffff0d7224 */ /* 0x000fe200018e060d */
[----:B0-----:R0:W-:Y:S04]  /*1fe0*/  STG.E desc[UR8][R2.64], R9 ;  /* 0x0000000902007986 */ /* 0x0011e8000c101908 */
[----:B--2---:R0:W-:Y:S01]  /*1ff0*/  STG.E desc[UR8][R4.64], R11 ;  /* 0x0000000b04007986 */ /* 0x0041e2000c101908 */
[----:B------:R-:W-:Y:S05]  /*2000*/  @P1 BRA `(.L_x_6) ;  /* 0xfffffffc00b81947 */ /* 0x000fea000383ffff */
.L_x_5:
[----:B------:R-:W-:Y:S05]  /*2010*/  BSYNC.RECONVERGENT B0 ;  /* 0x0000000000007941 */ /* 0x000fea0003800200 */
.L_x_4:
[----:B------:R-:W-:Y:S05]  /*2020*/  @!P0 EXIT ;  /* 0x000000000000894d */ /* 0x000fea0003800000 */
.L_x_7:
[C---:B------:R-:W-:Y:S01]  /*2030*/  LEA R0, R29.reuse, UR5, 0x4 ;  /* 0x000000051d007c11 */ /* 0x040fe2000f8e20ff */
[C---:B0-----:R-:W-:Y:S01]  /*2040*/  IMAD.SHL.U32 R10, R29.reuse, 0x4, RZ ;  /* 0x000000041d0a7824 */ /* 0x041fe200078e00ff */
[C---:B0-----:R-:W-:Y:S01]  /*2050*/  SHF.L.U64.HI R3, R29.reuse, 0x2, R14 ;  /* 0x000000021d037819 */ /* 0x041fe2000001020e */
[----:B------:R-:W-:Y:S02]  /*2060*/  VIADD R29, R29, 0x400 ;  /* 0x000004001d1d7836 */ /* 0x000fe40000000000 */
[----:B------:R-:W0:Y:S01]  /*2070*/  LDS R13, [R0] ;  /* 0x00000000000d7984 */ /* 0x000e220000000800 */
[C---:B------:R-:W-:Y:S01]  /*2080*/  IADD3 R8, P0, PT, R10.reuse, UR12, RZ ;  /* 0x0000000c0a087c10 */ /* 0x040fe2000ff1e0ff */
[----:B------:R-:W-:Y:S01]  /*2090*/  IMAD.MOV.U32 R14, RZ, RZ, RZ ;  /* 0x000000ffff0e7224 */ /* 0x000fe200078e00ff */
[C---:B------:R-:W-:Y:S01]  /*20a0*/  LOP3.LUT R4, R10.reuse, 0xfffffffc, RZ, 0xc0, !PT ;  /* 0xfffffffc0a047812 */ /* 0x040fe200078ec0ff */
[----:B------:R-:W1:Y:S01]  /*20b0*/  LDS R15, [R0+0x8] ;  /* 0x00000800000f7984 */ /* 0x000e620000000800 */
[----:B------:R-:W-:-:S02]  /*20c0*/  IADD3 R10, P1, PT, R10, UR14, RZ ;  /* 0x0000000e0a0a7c10 */ /* 0x000fc4000ff3e0ff */
[C---:B------:R-:W-:Y:S01]  /*20d0*/  IADD3.X R9, PT, PT, R3.reuse, UR13, RZ, P0, !PT ;  /* 0x0000000d03097c10 */ /* 0x040fe200087fe4ff */
[----:B------:R-:W2:Y:S01]  /*20e0*/  LDS R17, [R0+0x1000] ;  /* 0x0010000000117984 */ /* 0x000ea20000000800 */
[C---:B------:R-:W-:Y:S02]  /*20f0*/  LOP3.LUT R5, R3.reuse, 0x3, RZ, 0xc0, !PT ;  /* 0x0000000303057812 */ /* 0x040fe400078ec0ff */
[C---:B------:R-:W-:Y:S01]  /*2100*/  IADD3 R2, P0, PT, R4.reuse, UR12, RZ ;  /* 0x0000000c04027c10 */ /* 0x040fe2000ff1e0ff */
[----:B------:R-:W3:Y:S01]  /*2110*/  LDS R19, [R0+0x1008] ;  /* 0x0010080000137984 */ /* 0x000ee20000000800 */
[----:B------:R-:W-:Y:S02]  /*2120*/  IADD3.X R11, PT, PT, R3, UR15, RZ, P1, !PT ;  /* 0x0000000f030b7c10 */ /* 0x000fe40008ffe4ff */
[----:B------:R-:W-:Y:S01]  /*2130*/  IADD3 R4, P1, PT, R4, UR14, RZ ;  /* 0x0000000e04047c10 */ /* 0x000fe2000ff3e0ff */
[----:B------:R-:W4:Y:S01]  /*2140*/  LDS R21, [R0+0x2000] ;  /* 0x0020000000157984 */ /* 0x000f220000000800 */
[----:B------:R-:W-:-:S02]  /*2150*/  IADD3.X R3, PT, PT, R5, UR13, RZ, P0, !PT ;  /* 0x0000000d05037c10 */ /* 0x000fc400087fe4ff */
[----:B------:R-:W-:Y:S01]  /*2160*/  IADD3.X R5, PT, PT, R5, UR15, RZ, P1, !PT ;  /* 0x0000000f05057c10 */ /* 0x000fe20008ffe4ff */
[----:B------:R-:W5:Y:S01]  /*2170*/  LDS R23, [R0+0x2008] ;  /* 0x0020080000177984 */ /* 0x000f620000000800 */
[----:B------:R-:W-:-:S03]  /*2180*/  ISETP.GT.U32.AND P0, PT, R6, R29, PT ;  /* 0x0000001d0600720c */ /* 0x000fc60003f04070 */
[----:B------:R-:W5:Y:S01]  /*2190*/  LDS R25, [R0+0x3000] ;  /* 0x0030000000197984 */ /* 0x000f620000000800 */
[----:B------:R-:W-:-:S03]  /*21a0*/  ISETP.GT.U32.AND.EX P0, PT, R7, RZ, PT, P0 ;  /* 0x000000ff0700720c */ /* 0x000fc60003f04100 */
[----:B------:R-:W5:Y:S04]  /*21b0*/  LDS R27, [R0+0x3008] ;  /* 0x00300800001b7984 */ /* 0x000f680000000800 */
[----:B0-----:R0:W-:Y:S04]  /*21c0*/  STG.E desc[UR8][R8.64], R13 ;  /* 0x0000000d08007986 */ /* 0x0011e8000c101908 */
[----:B-1----:R0:W-:Y:S04]  /*21d0*/  STG.E desc[UR8][R10.64], R15 ;  /* 0x0000000f0a007986 */ /* 0x0021e8000c101908 */
[----:B--2---:R0:W-:Y:S04]  /*21e0*/  STG.E desc[UR8][R2.64+0x400], R17 ;  /* 0x0004001102007986 */ /* 0x0041e8000c101908 */
[----:B---3--:R0:W-:Y:S04]  /*21f0*/  STG.E desc[UR8][R4.64+0x400], R19 ;  /* 0x0004001304007986 */ /* 0x0081e8000c101908 */
[----:B----4-:R0:W-:Y:S04]  /*2200*/  STG.E desc[UR8][R2.64+0x800], R21 ;  /* 0x0008001502007986 */ /* 0x0101e8000c101908 */
[----:B-----5:R0:W-:Y:S04]  /*2210*/  STG.E desc[UR8][R4.64+0x800], R23 ;  /* 0x0008001704007986 */ /* 0x0201e8000c101908 */
[----:B------:R0:W-:Y:S04]  /*2220*/  STG.E desc[UR8][R2.64+0xc00], R25 ;  /* 0x000c001902007986 */ /* 0x0001e8000c101908 */
[----:B------:R0:W-:Y:S01]  /*2230*/  STG.E desc[UR8][R4.64+0xc00], R27 ;  /* 0x000c001b04007986 */ /* 0x0001e2000c101908 */
[----:B------:R-:W-:Y:S05]  /*2240*/  @P0 BRA `(.L_x_7) ;  /* 0xfffffffc00780947 */ /* 0x000fea000383ffff */
[----:B------:R-:W-:Y:S05]  /*2250*/  EXIT ;  /* 0x000000000000794d */ /* 0x000fea0003800000 */
.L_x_3:
[----:B------:R-:W-:Y:S01]  /*2260*/  ISETP.NE.U32.AND P1, PT, R22, R2, PT ;  /* 0x000000021600720c */ /* 0x000fe20003f25070 */
[----:B------:R-:W-:Y:S01]  /*2270*/  BSSY.RECONVERGENT B0, `(.L_x_8) ;  /* 0x0000010000007945 */ /* 0x000fe20003800200 */
[----:B------:R-:W-:Y:S02]  /*2280*/  ISETP.NE.U32.AND P3, PT, R8, R10, PT ;  /* 0x0000000a0800720c */ /* 0x000fe40003f65070 */
[----:B------:R-:W-:Y:S02]  /*2290*/  ISETP.NE.U32.AND P2, PT, R10, R12, PT ;  /* 0x0000000c0a00720c */ /* 0x000fe40003f45070 */
[----:B------:R-:W-:Y:S02]  /*22a0*/  ISETP.NE.AND.EX P1, PT, R23, R3, PT, P1 ;  /* 0x000000031700720c */ /* 0x000fe40003f25310 */
[----:B------:R-:W-:Y:S01]  /*22b0*/  ISETP.NE.AND.EX P3, PT, R9, R11, PT, P3 ;  /* 0x0000000b0900720c */ /* 0x000fe20003f65330 */
[----:B------:R-:W-:-:S12]  /*22c0*/  @!P0 BRA `(.L_x_9) ;  /* 0x0000000000288947 */ /* 0x000fd80003800000 */
[----:B------:R-:W0:Y:S01]  /*22d0*/  LDCU.64 UR4, c[0x0][0x398] ;  /* 0x00007300ff0477ac */ /* 0x000e220008000a00 */
[C---:B------:R-:W-:Y:S01]  /*22e0*/  IMAD.SHL.U32 R4, R45.reuse, 0x4, RZ ;  /* 0x000000042d047824 */ /* 0x040fe200078e00ff */
[----:B------:R-:W-:Y:S01]  /*22f0*/  SHF.L.U64.HI R45, R45, 0x2, R58 ;  /* 0x000000022d2d7819 */ /* 0x000fe2000001023a */
[----:B------:R-:W1:Y:S03]  /*2300*/  LDCU.64 UR6, c[0x0][0x3a0] ;  /* 0x00007400ff0677ac */ /* 0x000e660008000a00 */
[C---:B0-----:R-:W-:Y:S02]  /*2310*/  IADD3 R2, P0, PT, R4.reuse, UR4, RZ ;  /* 0x0000000404027c10 */ /* 0x041fe4000ff1e0ff */
[----:B-1----:R-:W-:Y:S02]  /*2320*/  IADD3 R4, P4, PT, R4, UR6, RZ ;  /* 0x0000000604047c10 */ /* 0x002fe4000ff9e0ff */
[----:B------:R-:W-:-:S02]  /*2330*/  IADD3.X R3, PT, PT, R45, UR5, RZ, P0, !PT ;  /* 0x000000052d037c10 */ /* 0x000fc400087fe4ff */
[----:B------:R-:W-:-:S03]  /*2340*/  IADD3.X R5, PT, PT, R45, UR7, RZ, P4, !PT ;  /* 0x000000072d057c10 */ /* 0x000fc6000a7fe4ff */
[----:B------:R0:W-:Y:S04]  /*2350*/  STG.E desc[UR8][R2.64], R24 ;  /* 0x0000001802007986 */ /* 0x0001e8000c101908 */
[----:B------:R0:W-:Y:S02]  /*2360*/  STG.E desc[UR8][R4.64], R47 ;  /* 0x0000002f04007986 */ /* 0x0001e4000c101908 */
.L_x_9:
[----:B------:R-:W-:Y:S05]  /*2370*/  BSYNC.RECONVERGENT B0 ;  /* 0x0000000000007941 */ /* 0x000fea0003800200 */
.L_x_8:
[----:B------:R-:W-:Y:S04]  /*2380*/  BSSY.RECONVERGENT B0, `(.L_x_10) ;  /* 0x000000c000007945 */ /* 0x000fe80003800200 */
[----:B------:R-:W-:Y:S05]  /*2390*/  @!P3 BRA `(.L_x_11) ;  /* 0x000000000028b947 */ /* 0x000fea0003800000 */
[----:B------:R-:W1:Y:S01]  /*23a0*/  LDCU.64 UR4, c[0x0][0x398] ;  /* 0x00007300ff0477ac */ /* 0x000e620008000a00 */
[C---:B0-----:R-:W-:Y:S01]  /*23b0*/  IMAD.SHL.U32 R4, R53.reuse, 0x4, RZ ;  /* 0x0000000435047824 */ /* 0x041fe200078e00ff */
[----:B------:R-:W-:Y:S01]  /*23c0*/  SHF.L.U64.HI R0, R53, 0x2, R26 ;  /* 0x0000000235007819 */ /* 0x000fe2000001021a */
[----:B------:R-:W0:Y:S03]  /*23d0*/  LDCU.64 UR6, c[0x0][0x3a0] ;  /* 0x00007400ff0677ac */ /* 0x000e260008000a00 */
[C---:B-1----:R-:W-:Y:S02]  /*23e0*/  IADD3 R2, P0, PT, R4.reuse, UR4, RZ ;  /* 0x0000000404027c10 */ /* 0x042fe4000ff1e0ff */
[----:B0-----:R-:W-:Y:S02]  /*23f0*/  IADD3 R4, P3, PT, R4, UR6, RZ ;  /* 0x0000000604047c10 */ /* 0x001fe4000ff7e0ff */
[----:B------:R-:W-:-:S02]  /*2400*/  IADD3.X R3, PT, PT, R0, UR5, RZ, P0, !PT ;  /* 0x0000000500037c10 */ /* 0x000fc400087fe4ff */
[----:B------:R-:W-:-:S03]  /*2410*/  IADD3.X R5, PT, PT, R0, UR7, RZ, P3, !PT ;  /* 0x0000000700057c10 */ /* 0x000fc60009ffe4ff */
[----:B------:R1:W-:Y:S04]  /*2420*/  STG.E desc[UR8][R2.64], R8 ;  /* 0x0000000802007986 */ /* 0x0003e8000c101908 */
[----:B------:R1:W-:Y:S02]  /*2430*/  STG.E desc[UR8][R4.64], R48 ;  /* 0x0000003004007986 */ /* 0x0003e4000c101908 */
.L_x_11:
[----:B------:R-:W-:Y:S05]  /*2440*/  BSYNC.RECONVERGENT B0 ;  /* 0x0000000000007941 */ /* 0x000fea0003800200 */
.L_x_10:
[----:B------:R-:W-:Y:S01]  /*2450*/  ISETP.NE.AND.EX P2, PT, R11, R13, PT, P2 ;  /* 0x0000000d0b00720c */ /* 0x000fe20003f45320 */
[----:B------:R-:W-:Y:S01]  /*2460*/  BSSY.RECONVERGENT B0, `(.L_x_12) ;  /* 0x0000016000007945 */ /* 0x000fe20003800200 */
[----:B------:R-:W-:Y:S02]  /*2470*/  ISETP.NE.U32.AND P6, PT, R12, R14, PT ;  /* 0x0000000e0c00720c */ /* 0x000fe40003fc5070 */
[----:B------:R-:W-:Y:S02]  /*2480*/  ISETP.NE.U32.AND P0, PT, R14, R16, PT ;  /* 0x000000100e00720c */ /* 0x000fe40003f05070 */
[----:B------:R-:W-:Y:S02]  /*2490*/  ISETP.NE.U32.AND P3, PT, R16, R18, PT ;  /* 0x000000121000720c */ /* 0x000fe40003f65070 */
[----:B------:R-:W-:Y:S02]  /*24a0*/  ISETP.NE.U32.AND P4, PT, R18, R20, PT ;  /* 0x000000141200720c */ /* 0x000fe40003f85070 */
[----:B------:R-:W-:-:S02]  /*24b0*/  ISETP.NE.U32.AND P5, PT, R20, R22, PT ;  /* 0x000000161400720c */ /* 0x000fc40003fa5070 */
[----:B------:R-:W-:Y:S02]  /*24c0*/  ISETP.NE.AND.EX P6, PT, R13, R15, PT, P6 ;  /* 0x0000000f0d00720c */ /* 0x000fe40003fc5360 */
[----:B------:R-:W-:Y:S02]  /*24d0*/  ISETP.NE.AND.EX P0, PT, R15, R17, PT, P0 ;  /* 0x000000110f00720c */ /* 0x000fe40003f05300 */
[----:B------:R-:W-:Y:S02]  /*24e0*/  ISETP.NE.AND.EX P3, PT, R17, R19, PT, P3 ;  /* 0x000000131100720c */ /* 0x000fe40003f65330 */
[----:B------:R-:W-:Y:S02]  /*24f0*/  ISETP.NE.AND.EX P4, PT, R19, R21, PT, P4 ;  /* 0x000000151300720c */ /* 0x000fe40003f85340 */
[----:B------:R-:W-:Y:S01]  /*2500*/  ISETP.NE.AND.EX P5, PT, R21, R23, PT, P5 ;  /* 0x000000171500720c */ /* 0x000fe20003fa5350 */
[----:B------:R-:W-:-:S12]  /*2510*/  @!P2 BRA `(.L_x_13) ;  /* 0x000000000028a947 */ /* 0x000fd80003800000 */
[----:B------:R-:W2:Y:S01]  /*2520*/  LDCU.64 UR4, c[0x0][0x398] ;  /* 0x00007300ff0477ac */ /* 0x000ea20008000a00 */
[C---:B01----:R-:W-:Y:S01]  /*2530*/  IMAD.SHL.U32 R4, R30.reuse, 0x4, RZ ;  /* 0x000000041e047824 */ /* 0x043fe200078e00ff */
[----:B------:R-:W-:Y:S01]  /*2540*/  SHF.L.U64.HI R30, R30, 0x2, R31 ;  /* 0x000000021e1e7819 */ /* 0x000fe2000001021f */
[----:B------:R-:W0:Y:S03]  /*2550*/  LDCU.64 UR6, c[0x0][0x3a0] ;  /* 0x00007400ff0677ac */ /* 0x000e260008000a00 */
[----:B--2---:R-:W-:-:S04]  /*2560*/  IADD3 R2, P2, PT, R4, UR4, RZ ;  /* 0x0000000404027c10 */ /* 0x004fc8000ff5e0ff */
[----:B------:R-:W-:Y:S02]  /*2570*/  IADD3.X R3, PT, PT, R30, UR5, RZ, P2, !PT ;  /* 0x000000051e037c10 */ /* 0x000fe400097fe4ff */
[----:B0-----:R-:W-:-:S03]  /*2580*/  IADD3 R4, P2, PT, R4, UR6, RZ ;  /* 0x0000000604047c10 */ /* 0x001fc6000ff5e0ff */
[----:B------:R2:W-:Y:S01]  /*2590*/  STG.E desc[UR8][R2.64], R10 ;  /* 0x0000000a02007986 */ /* 0x0005e2000c101908 */
[----:B------:R-:W-:-:S05]  /*25a0*/  IADD3.X R5, PT, PT, R30, UR7, RZ, P2, !PT ;  /* 0x000000071e057c10 */ /* 0x000fca00097fe4ff */
[----:B------:R2:W-:Y:S04]  /*25b0*/  STG.E desc[UR8][R4.64], R49 ;  /* 0x0000003104007986 */ /* 0x0005e8000c101908 */
.L_x_13:
[----:B------:R-:W-:Y:S05]  /*25c0*/  BSYNC.RECONVERGENT B0 ;  /* 0x0000000000007941 */ /* 0x000fea0003800200 */
.L_x_12:
[----:B------:R-:W-:Y:S04]  /*25d0*/  BSSY.RECONVERGENT B0, `(.L_x_14) ;  /* 0x000000c000007945 */ /* 0x000fe80003800200 */
[----:B------:R-:W-:Y:S05]  /*25e0*/  @!P6 BRA `(.L_x_15) ;  /* 0x000000000028e947 */ /* 0x000fea0003800000 */
[----:B------:R-:W3:Y:S01]  /*25f0*/  LDCU.64 UR4, c[0x0][0x398] ;  /* 0x00007300ff0477ac */ /* 0x000ee20008000a00 */
[C---:B012---:R-:W-:Y:S01]  /*2600*/  IMAD.SHL.U32 R4, R32.reuse, 0x4, RZ ;  /* 0x0000000420047824 */ /* 0x047fe200078e00ff */
[----:B------:R-:W-:Y:S01]  /*2610*/  SHF.L.U64.HI R33, R32, 0x2, R33 ;  /* 0x0000000220217819 */ /* 0x000fe20000010221 */
[----:B------:R-:W0:Y:S03]  /*2620*/  LDCU.64 UR6, c[0x0][0x3a0] ;  /* 0x00007400ff0677ac */ /* 0x000e260008000a00 */
[C---:B---3--:R-:W-:Y:S02]  /*2630*/  IADD3 R2, P2, PT, R4.reuse, UR4, RZ ;  /* 0x0000000404027c10 */ /* 0x048fe4000ff5e0ff */
[----:B0-----:R-:W-:Y:S02]  /*2640*/  IADD3 R4, P6, PT, R4, UR6, RZ ;  /* 0x0000000604047c10 */ /* 0x001fe4000ffde0ff */
[----:B------:R-:W-:-:S02]  /*2650*/  IADD3.X R3, PT, PT, R33, UR5, RZ, P2, !PT ;  /* 0x0000000521037c10 */ /* 0x000fc400097fe4ff */
[----:B------:R-:W-:-:S03]  /*2660*/  IADD3.X R5, PT, PT, R33, UR7, RZ, P6, !PT ;  /* 0x0000000721057c10 */ /* 0x000fc6000b7fe4ff */
[----:B------:R3:W-:Y:S04]  /*2670*/  STG.E desc[UR8][R2.64], R12 ;  /* 0x0000000c02007986 */ /* 0x0007e8000c101908 */
[----:B------:R3:W-:Y:S02]  /*2680*/  STG.E desc[UR8][R4.64], R50 ;  /* 0x0000003204007986 */ /* 0x0007e4000c101908 */
.L_x_15:
[----:B------:R-:W-:Y:S05]  /*2690*/  BSYNC.RECONVERGENT B0 ;  /* 0x0000000000007941 */ /* 0x000fea0003800200 */
.L_x_14:
[----:B------:R-:W-:Y:S04]  /*26a0*/  BSSY.RECONVERGENT B0, `(.L_x_16) ;  /* 0x000000c000007945 */ /* 0x000fe80003800200 */
[----:B------:R-:W-:Y:S05]  /*26b0*/  @!P0 BRA `(.L_x_17) ;  /* 0x0000000000288947 */ /* 0x000fea0003800000 */
[----:B------:R-:W4:Y:S01]  /*26c0*/  LDCU.64 UR4, c[0x0][0x398] ;  /* 0x00007300ff0477ac */ /* 0x000f220008000a00 */
[C---:B0123--:R-:W-:Y:S01]  /*26d0*/  IMAD.SHL.U32 R4, R34.reuse, 0x4, RZ ;  /* 0x0000000422047824 */ /* 0x04ffe200078e00ff */
[----:B------:R-:W-:Y:S01]  /*26e0*/  SHF.L.U64.HI R35, R34, 0x2, R35 ;  /* 0x0000000222237819 */ /* 0x000fe20000010223 */
[----:B------:R-:W0:Y:S03]  /*26f0*/  LDCU.64 UR6, c[0x0][0x3a0] ;  /* 0x00007400ff0677ac */ /* 0x000e260008000a00 */
[C---:B----4-:R-:W-:Y:S02]  /*2700*/  IADD3 R2, P0, PT, R4.reuse, UR4, RZ ;  /* 0x0000000404027c10 */ /* 0x050fe4000ff1e0ff */
[----:B0-----:R-:W-:Y:S02]  /*2710*/  IADD3 R4, P2, PT, R4, UR6, RZ ;  /* 0x0000000604047c10 */ /* 0x001fe4000ff5e0ff */
[----:B------:R-:W-:-:S02]  /*2720*/  IADD3.X R3, PT, PT, R35, UR5, RZ, P0, !PT ;  /* 0x0000000523037c10 */ /* 0x000fc400087fe4ff */
[----:B------:R-:W-:-:S03]  /*2730*/  IADD3.X R5, PT, PT, R35, UR7, RZ, P2, !PT ;  /* 0x0000000723057c10 */ /* 0x000fc600097fe4ff */
[----:B------:R4:W-:Y:S04]  /*2740*/  STG.E desc[UR8][R2.64], R14 ;  /* 0x0000000e02007986 */ /* 0x0009e8000c101908 */
[----:B------:R4:W-:Y:S02]  /*2750*/  STG.E desc[UR8][R4.64], R52 ;  /* 0x0000003404007986 */ /* 0x0009e4000c101908 */
.L_x_17:
[----:B------:R-:W-:Y:S05]  /*2760*/  BSYNC.RECONVERGENT B0 ;  /* 0x0000000000007941 */ /* 0x000fea0003800200 */
.L_x_16:
[----:B------:R-:W-:Y:S04]  /*2770*/  BSSY.RECONVERGENT B0, `(.L_x_18) ;  /* 0x000000c000007945 */ /* 0x000fe80003800200 */
[----:B------:R-:W-:Y:S05]  /*2780*/  @!P3 BRA `(.L_x_19) ;  /* 0x000000000028b947 */ /* 0x000fea0003800000 */
[----:B------:R-:W5:Y:S01]  /*2790*/  LDCU.64 UR4, c[0x0][0x398] ;  /* 0x00007300ff0477ac */ /* 0x000f620008000a00 */
[C---:B01234-:R-:W-:Y:S01]  /*27a0*/  IMAD.SHL.U32 R4, R36.reuse, 0x4, RZ ;  /* 0x0000000424047824 */ /* 0x05ffe200078e00ff */
[----:B------:R-:W-:Y:S01]  /*27b0*/  SHF.L.U64.HI R37, R36, 0x2, R37 ;  /* 0x0000000224257819 */ /* 0x000fe20000010225 */
[----:B------:R-:W0:Y:S03]  /*27c0*/  LDCU.64 UR6, c[0x0][0x3a0] ;  /* 0x00007400ff0677ac */ /* 0x000e260008000a00 */
[C---:B-----5:R-:W-:Y:S02]  /*27d0*/  IADD3 R2, P0, PT, R4.reuse, UR4, RZ ;  /* 0x0000000404027c10 */ /* 0x060fe4000ff1e0ff */
[----:B0-----:R-:W-:Y:S02]  /*27e0*/  IADD3 R4, P2, PT, R4, UR6, RZ ;  /* 0x0000000604047c10 */ /* 0x001fe4000ff5e0ff */
[----:B------:R-:W-:-:S02]  /*27f0*/  IADD3.X R3, PT, PT, R37, UR5, RZ, P0, !PT ;  /* 0x0000000525037c10 */ /* 0x000fc400087fe4ff */
[----:B------:R-:W-:-:S03]  /*2800*/  IADD3.X R5, PT, PT, R37, UR7, RZ, P2, !PT ;  /* 0x0000000725057c10 */ /* 0x000fc600097fe4ff */
[----:B------:R0:W-:Y:S04]  /*2810*/  STG.E desc[UR8][R2.64], R16 ;  /* 0x0000001002007986 */ /* 0x0001e8000c101908 */
[----:B------:R0:W-:Y:S02]  /*2820*/  STG.E desc[UR8][R4.64], R51 ;  /* 0x0000003304007986 */ /* 0x0001e4000c101908 */
.L_x_19:
[----:B------:R-:W-:Y:S05]  /*2830*/  BSYNC.RECONVERGENT B0 ;  /* 0x0000000000007941 */ /* 0x000fea0003800200 */
.L_x_18:
        /* <DEDUP_REMOVED lines=12> */
.L_x_21:
[----:B------:R-:W-:Y:S05]  /*2900*/  BSYNC.RECONVERGENT B0 ;  /* 0x0000000000007941 */ /* 0x000fea0003800200 */
.L_x_20:
        /* <DEDUP_REMOVED lines=12> */
.L_x_23:
[----:B------:R-:W-:Y:S05]  /*29d0*/  BSYNC.RECONVERGENT B0 ;  /* 0x0000000000007941 */ /* 0x000fea0003800200 */
.L_x_22:
[----:B------:R-:W-:Y:S05]  /*29e0*/  @!P1 EXIT ;  /* 0x000000000000994d */ /* 0x000fea0003800000 */
        /* <DEDUP_REMOVED lines=8> */
[----:B------:R-:W-:Y:S04]  /*2a70*/  STG.E desc[UR8][R2.64], R22 ;  /* 0x0000001602007986 */ /* 0x000fe8000c101908 */
[----:B------:R-:W-:Y:S01]  /*2a80*/  STG.E desc[UR8][R4.64], R28 ;  /* 0x0000001c04007986 */ /* 0x000fe2000c101908 */
[----:B------:R-:W-:Y:S05]  /*2a90*/  EXIT ;  /* 0x000000000000794d */ /* 0x000fea0003800000 */
.L_x_2:
[----:B------:R-:W0:Y:S01]  /*2aa0*/  S2R R54, SR_TID.X ;  /* 0x0000000000367919 */ /* 0x000e220000002100 */
[----:B------:R-:W1:Y:S01]  /*2ab0*/  LDCU.64 UR4, c[0x0][0x390] ;  /* 0x00007200ff0477ac */ /* 0x000e620008000a00 */
[----:B------:R-:W2:Y:S01]  /*2ac0*/  LDCU.64 UR6, c[0x0][0x380] ;  /* 0x00007000ff0677ac */ /* 0x000ea20008000a00 */
[----:B------:R-:W3:Y:S01]  /*2ad0*/  S2R R57, SR_LANEID ;  /* 0x0000000000397919 */ /* 0x000ee20000000000 */
[----:B------:R-:W4:Y:S01]  /*2ae0*/  LDCU UR10, c[0x0][0x388] ;  /* 0x00007100ff0a77ac */ /* 0x000f220008000800 */
[C---:B0-----:R-:W-:Y:S02]  /*2af0*/  LOP3.LUT R4, R54.reuse, 0x1f, RZ, 0xc0, !PT ;  /* 0x0000001f36047812 */ /* 0x041fe400078ec0ff */
[----:B------:R-:W-:-:S05]  /*2b00*/  LOP3.LUT R5, R54, 0x3e0, RZ, 0xc0, !PT ;  /* 0x000003e036057812 */ /* 0x000fca00078ec0ff */
[----:B------:R-:W-:-:S05]  /*2b10*/  IMAD R19, R5, 0x9, R4 ;  /* 0x0000000905137824 */ /* 0x000fca00078e0204 */
[----:B------:R-:W-:-:S05]  /*2b20*/  IADD3 R4, P0, PT, R2, R19, RZ ;  /* 0x0000001302047210 */ /* 0x000fca0007f1e0ff */
[----:B------:R-:W-:Y:S01]  /*2b30*/  IMAD.X R5, RZ, RZ, R3, P0 ;  /* 0x000000ffff057224 */ /* 0x000fe200000e0603 */
[----:B-1----:R-:W-:-:S04]  /*2b40*/  LEA R10, P0, R4, UR4, 0x2 ;  /* 0x00000004040a7c11 */ /* 0x002fc8000f8010ff */
[----:B------:R-:W-:-:S05]  /*2b50*/  LEA.HI.X R11, R4, UR5, R5, 0x2, P0 ;  /* 0x00000005040b7c11 */ /* 0x000fca00080f1405 */
[----:B------:R-:W5:Y:S04]  /*2b60*/  LDG.E.CONSTANT R9, desc[UR8][R10.64+0x180] ;  /* 0x000180080a097981 */ /* 0x000f68000c1e9900 */
[----:B------:R-:W5:Y:S04]  /*2b70*/  LDG.E.CONSTANT R30, desc[UR8][R10.64] ;  /* 0x000000080a1e7981 */ /* 0x000f68000c1e9900 */
        /* <DEDUP_REMOVED lines=9> */
[----:B------:R-:W-:-:S03]  /*2c10*/  VIADD R15, R19, 0x40 ;  /* 0x00000040130f7836 */ /* 0x000fc60000000000 */
[----:B------:R-:W-:Y:S01]  /*2c20*/  IADD3.X R3, PT, PT, R3, UR7, RZ, P0, !PT ;  /* 0x0000000703037c10 */ /* 0x000fe200087fe4ff */
[C---:B------:R-:W-:Y:S01]  /*2c30*/  VIADD R13, R19.reuse, 0x20 ;  /* 0x00000020130d7836 */ /* 0x040fe20000000000 */
[CC--:B------:R-:W-:Y:S01]  /*2c40*/  IADD3 R8, P0, PT, R19.reuse, R2.reuse, RZ ;  /* 0x0000000213087210 */ /* 0x0c0fe20007f1e0ff */
[----:B------:R-:W-:Y:S01]  /*2c50*/  VIADD R21, R19, 0x80 ;  /* 0x0000008013157836 */ /* 0x000fe20000000000 */
[----:B------:R-:W-:-:S03]  /*2c60*/  IADD3 R15, P1, PT, R15, R2, RZ ;  /* 0x000000020f0f7210 */ /* 0x000fc60007f3e0ff */
[--C-:B0-----:R-:W-:Y:S01]  /*2c70*/  IMAD.X R11, RZ, RZ, R3.reuse, P0 ;  /* 0x000000ffff0b7224 */ /* 0x101fe200000e0603 */
[-C--:B------:R-:W-:Y:S01]  /*2c80*/  IADD3 R13, P0, PT, R13, R2.reuse, RZ ;  /* 0x000000020d0d7210 */ /* 0x080fe20007f1e0ff */
[----:B------:R-:W-:Y:S01]  /*2c90*/  IMAD.X R14, RZ, RZ, R3, P1 ;  /* 0x000000ffff0e7224 */ /* 0x000fe200008e0603 */
[----:B------:R-:W-:Y:S02]  /*2ca0*/  IADD3 R21, P1, PT, R21, R2, RZ ;  /* 0x0000000215157210 */ /* 0x000fe40007f3e0ff */
[----:B------:R-:W-:Y:S01]  /*2cb0*/  SHF.R.U32.HI R34, RZ, 0x5, R54 ;  /* 0x00000005ff227819 */ /* 0x000fe20000011636 */
[----:B------:R-:W-:Y:S01]  /*2cc0*/  UMOV UR4, 0x400 ;  /* 0x0000040000047882 */ /* 0x000fe20000000000 */
[----:B----4-:R-:W-:Y:S01]  /*2cd0*/  SHF.R.U64 R10, R8, UR10, R11 ;  /* 0x0000000a080a7c19 */ /* 0x010fe2000800120b */
[----:B------:R-:W-:Y:S02]  /*2ce0*/  VIADD R17, R19, 0x60 ;  /* 0x0000006013117836 */ /* 0x000fe40000000000 */
[--C-:B------:R-:W-:Y:S01]  /*2cf0*/  IMAD.X R8, RZ, RZ, R3.reuse, P0 ;  /* 0x000000ffff087224 */ /* 0x100fe200000e0603 */
[----:B-1----:R-:W-:Y:S01]  /*2d00*/  ULEA UR4, UR5, UR4, 0x18 ;  /* 0x0000000405047291 */ /* 0x002fe2000f8ec0ff */
[----:B------:R-:W-:-:S02]  /*2d10*/  IMAD.X R18, RZ, RZ, R3, P1 ;  /* 0x000000ffff127224 */ /* 0x000fc400008e0603 */
[----:B---3--:R-:W-:Y:S01]  /*2d20*/  IMAD R20, R34, 0x120, R57 ;  /* 0x0000012022147824 */ /* 0x008fe200078e0239 */
[-C--:B------:R-:W-:Y:S01]  /*2d30*/  IADD3 R17, P0, PT, R17, R2.reuse, RZ ;  /* 0x0000000211117210 */ /* 0x080fe20007f1e0ff */
[----:B------:R-:W-:Y:S01]  /*2d40*/  VIADD R23, R19, 0xa0 ;  /* 0x000000a013177836 */ /* 0x000fe20000000000 */
[----:B------:R-:W-:Y:S02]  /*2d50*/  SHF.R.U64 R12, R13, UR10, R8 ;  /* 0x0000000a0d0c7c19 */ /* 0x000fe40008001208 */
[----:B------:R-:W-:Y:S01]  /*2d60*/  SHF.R.U64 R16, R21, UR10, R18 ;  /* 0x0000000a15107c19 */ /* 0x000fe20008001212 */
[----:B------:R-:W-:Y:S01]  /*2d70*/  VIADD R21, R19, 0xc0 ;  /* 0x000000c013157836 */ /* 0x000fe20000000000 */
[----:B------:R-:W-:Y:S02]  /*2d80*/  LEA R35, R20, UR4, 0x3 ;  /* 0x0000000414237c11 */ /* 0x000fe4000f8e18ff */
[----:B------:R-:W-:Y:S02]  /*2d90*/  SHF.R.U32.HI R13, RZ, UR10, R8 ;  /* 0x0000000aff0d7c19 */ /* 0x000fe40008011608 */
[----:B------:R-:W-:Y:S01]  /*2da0*/  SHF.R.U32.HI R11, RZ, UR10, R11 ;  /* 0x0000000aff0b7c19 */ /* 0x000fe2000801160b */
[----:B------:R-:W-:Y:S01]  /*2db0*/  IMAD.X R8, RZ, RZ, R3, P0 ;  /* 0x000000ffff087224 */ /* 0x000fe200000e0603 */
[-C--:B------:R-:W-:Y:S01]  /*2dc0*/  IADD3 R23, P0, PT, R23, R2.reuse, RZ ;  /* 0x0000000217177210 */ /* 0x080fe20007f1e0ff */
[----:B------:R0:W-:Y:S01]  /*2dd0*/  STS.64 [R35+0x100], R12 ;  /* 0x0001000c23007388 */ /* 0x0001e20000000a00 */
[----:B------:R-:W-:Y:S01]  /*2de0*/  IADD3 R21, P1, PT, R21, R2, RZ ;  /* 0x0000000215157210 */ /* 0x000fe20007f3e0ff */
[----:B------:R-:W-:-:S02]  /*2df0*/  VIADD R25, R19, 0x100 ;  /* 0x0000010013197836 */ /* 0x000fc40000000000 */
[----:B------:R1:W-:Y:S01]  /*2e00*/  STS.64 [R35], R10 ;  /* 0x0000000a23007388 */ /* 0x0003e20000000a00 */
[----:B0-----:R-:W-:Y:S01]  /*2e10*/  VIADD R13, R19, 0xe0 ;  /* 0x000000e0130d7836 */ /* 0x001fe20000000000 */
[--C-:B-1----:R-:W-:Y:S02]  /*2e20*/  SHF.R.U64 R10, R15, UR10, R14.reuse ;  /* 0x0000000a0f0a7c19 */ /* 0x102fe4000800120e */
[----:B------:R-:W-:Y:S02]  /*2e30*/  SHF.R.U32.HI R11, RZ, UR10, R14 ;  /* 0x0000000aff0b7c19 */ /* 0x000fe4000801160e */
[--C-:B------:R-:W-:Y:S02]  /*2e40*/  SHF.R.U64 R14, R17, UR10, R8.reuse ;  /* 0x0000000a110e7c19 */ /* 0x100fe40008001208 */
[----:B------:R-:W-:Y:S01]  /*2e50*/  SHF.R.U32.HI R15, RZ, UR10, R8 ;  /* 0x0000000aff0f7c19 */ /* 0x000fe20008011608 */
[--C-:B------:R-:W-:Y:S01]  /*2e60*/  IMAD.X R8, RZ, RZ, R3.reuse, P0 ;  /* 0x000000ffff087224 */ /* 0x100fe200000e0603 */
[----:B------:R-:W-:Y:S01]  /*2e70*/  SHF.R.U32.HI R17, RZ, UR10, R18 ;  /* 0x0000000aff117c19 */ /* 0x000fe20008011612 */
[----:B------:R-:W-:Y:S01]  /*2e80*/  IMAD.X R18, RZ, RZ, R3, P1 ;  /* 0x000000ffff127224 */ /* 0x000fe200008e0603 */
[----:B------:R-:W-:-:S02]  /*2e90*/  IADD3 R19, P0, PT, R13, R2, RZ ;  /* 0x000000020d137210 */ /* 0x000fc40007f1e0ff */
[----:B------:R-:W-:Y:S01]  /*2ea0*/  IADD3 R25, P1, PT, R25, R2, RZ ;  /* 0x0000000219197210 */ /* 0x000fe20007f3e0ff */
[----:B------:R0:W-:Y:S04]  /*2eb0*/  STS.64 [R35+0x200], R10 ;  /* 0x0002000a23007388 */ /* 0x0001e80000000a00 */
[----:B------:R1:W-:Y:S01]  /*2ec0*/  STS.64 [R35+0x400], R16 ;  /* 0x0004001023007388 */ /* 0x0003e20000000a00 */
[----:B------:R-:W-:Y:S02]  /*2ed0*/  SHF.R.U64 R12, R21, UR10, R18 ;  /* 0x0000000a150c7c19 */ /* 0x000fe40008001212 */
[--C-:B0-----:R-:W-:Y:S02]  /*2ee0*/  SHF.R.U64 R10, R23, UR10, R8.reuse ;  /* 0x0000000a170a7c19 */ /* 0x101fe40008001208 */
[----:B------:R-:W-:Y:S01]  /*2ef0*/  SHF.R.U32.HI R11, RZ, UR10, R8 ;  /* 0x0000000aff0b7c19 */ /* 0x000fe20008011608 */
[----:B------:R-:W-:-:S02]  /*2f00*/  IMAD.X R8, RZ, RZ, R3, P0 ;  /* 0x000000ffff087224 */ /* 0x000fc400000e0603 */
[----:B-1----:R-:W-:Y:S01]  /*2f10*/  IMAD.X R16, RZ, RZ, R3, P1 ;  /* 0x000000ffff107224 */ /* 0x002fe200008e0603 */
[----:B------:R0:W-:Y:S01]  /*2f20*/  STS.64 [R35+0x300], R14 ;  /* 0x0003000e23007388 */ /* 0x0001e20000000a00 */
[----:B------:R-:W-:Y:S01]  /*2f30*/  SHF.R.U32.HI R13, RZ, UR10, R18 ;  /* 0x0000000aff0d7c19 */ /* 0x000fe20008011612 */
[----:B------:R-:W-:Y:S02]  /*2f40*/  IMAD R17, R57, 0x8, R20 ;  /* 0x0000000839117824 */ /* 0x000fe400078e0214 */
[--C-:B------:R-:W-:Y:S02]  /*2f50*/  SHF.R.U64 R32, R25, UR10, R16.reuse ;  /* 0x0000000a19207c19 */ /* 0x100fe40008001210 */
[----:B------:R-:W-:Y:S01]  /*2f60*/  SHF.R.U32.HI R33, RZ, UR10, R16 ;  /* 0x0000000aff217c19 */ /* 0x000fe20008011610 */
[----:B------:R-:W-:Y:S01]  /*2f70*/  STS.64 [R35+0x500], R10 ;  /* 0x0005000a23007388 */ /* 0x000fe20000000a00 */
[--C-:B0-----:R-:W-:Y:S02]  /*2f80*/  SHF.R.U64 R14, R19, UR10, R8.reuse ;  /* 0x0000000a130e7c19 */ /* 0x101fe40008001208 */
[----:B------:R-:W-:Y:S01]  /*2f90*/  SHF.R.U32.HI R15, RZ, UR10, R8 ;  /* 0x0000000aff0f7c19 */ /* 0x000fe20008011608 */
[--C-:B------:R-:W-:Y:S01]  /*2fa0*/  IMAD R8, R57, 0x40, R35.reuse ;  /* 0x0000004039087824 */ /* 0x100fe200078e0223 */
[----:B------:R-:W-:Y:S01]  /*2fb0*/  STS.64 [R35+0x600], R12 ;  /* 0x0006000c23007388 */ /* 0x000fe20000000a00 */
[----:B------:R-:W-:-:S02]  /*2fc0*/  IMAD R36, R20, -0x4, R35 ;  /* 0xfffffffc14247824 */ /* 0x000fc400078e0223 */
[----:B------:R-:W-:Y:S01]  /*2fd0*/  IMAD R37, R17, -0x4, R8 ;  /* 0xfffffffc11257824 */ /* 0x000fe200078e0208 */
[----:B------:R-:W-:Y:S04]  /*2fe0*/  STS.64 [R35+0x700], R14 ;  /* 0x0007000e23007388 */ /* 0x000fe80000000a00 */
[----:B------:R-:W-:Y:S01]  /*2ff0*/  STS.64 [R35+0x800], R32 ;  /* 0x0008002023007388 */ /* 0x000fe20000000a00 */
[----:B------:R-:W-:-:S03]  /*3000*/  NOP ;  /* 0x0000000000007918 */ /* 0x000fc60000000000 */
[----:B------:R-:W-:Y:S04]  /*3010*/  LDS.64 R26, [R8] ;  /* 0x00000000081a7984 */ /* 0x000fe80000000a00 */
[----:B------:R-:W0:Y:S04]  /*3020*/  LDS.64 R24, [R8+0x8] ;  /* 0x0000080008187984 */ /* 0x000e280000000a00 */
[----:B------:R-:W1:Y:S04]  /*3030*/  LDS.64 R22, [R8+0x10] ;  /* 0x0000100008167984 */ /* 0x000e680000000a00 */
[----:B------:R-:W-:Y:S04]  /*3040*/  LDS.64 R20, [R8+0x40] ;  /* 0x0000400008147984 */ /* 0x000fe80000000a00 */
[----:B------:R-:W2:Y:S04]  /*3050*/  LDS.64 R18, [R8+0x18] ;  /* 0x0000180008127984 */ /* 0x000ea80000000a00 */
[----:B------:R-:W-:Y:S04]  /*3060*/  LDS.64 R16, [R8+0x20] ;  /* 0x0000200008107984 */ /* 0x000fe80000000a00 */
[----:B------:R-:W-:Y:S04]  /*3070*/  LDS.64 R14, [R8+0x28] ;  /* 0x00002800080e7984 */ /* 0x000fe80000000a00 */
[----:B------:R-:W-:Y:S04]  /*3080*/  LDS.64 R12, [R8+0x30] ;  /* 0x00003000080c7984 */ /* 0x000fe80000000a00 */
[----:B------:R-:W-:Y:S01]  /*3090*/  LDS.64 R10, [R8+0x38] ;  /* 0x00003800080a7984 */ /* 0x000fe20000000a00 */
[----:B------:R-:W-:Y:S01]  /*30a0*/  BAR.SYNC.DEFER_BLOCKING 0x0 ;  /* 0x0000000000007b1d */ /* 0x000fe20000010000 */
[----:B------:R-:W-:-:S13]  /*30b0*/  ISETP.NE.AND P5, PT, R54, RZ, PT ;  /* 0x000000ff3600720c */ /* 0x000fda0003fa5270 */
[----:B------:R-:W-:-:S04]  /*30c0*/  @!P5 IADD3 R2, P0, PT, R2, -0x1, RZ ;  /* 0xffffffff0202d810 */ /* 0x000fc80007f1e0ff */
[----:B------:R-:W-:Y:S02]  /*30d0*/  @!P5 IADD3.X R3, PT, PT, R3, -0x1, RZ, P0, !PT ;  /* 0xffffffff0303d810 */ /* 0x000fe400007fe4ff */
[----:B------:R-:W-:Y:S02]  /*30e0*/  ISETP.NE.AND P0, PT, R54, RZ, PT ;  /* 0x000000ff3600720c */ /* 0x000fe40003f05270 */
[----:B0-----:R-:W-:-:S04]  /*30f0*/  ISETP.NE.U32.AND P1, PT, R26, R24, PT ;  /* 0x000000181a00720c */ /* 0x001fc80003f25070 */
[----:B------:R-:W-:Y:S02]  /*3100*/  ISETP.NE.AND.EX P1, PT, R27, R25, PT, P1 ;  /* 0x000000191b00720c */ /* 0x000fe40003f25310 */
[----:B-1----:R-:W-:-:S04]  /*3110*/  ISETP.NE.U32.AND P2, PT, R24, R22, PT ;  /* 0x000000161800720c */ /* 0x002fc80003f45070 */
[----:B------:R-:W-:Y:S02]  /*3120*/  ISETP.NE.AND.EX P2, PT, R25, R23, PT, P2 ;  /* 0x000000171900720c */ /* 0x000fe40003f45320 */
[----:B--2---:R-:W-:Y:S01]  /*3130*/  ISETP.NE.U32.AND P4, PT, R22, R18, PT ;  /* 0x000000121600720c */ /* 0x004fe20003f85070 */
[----:B-----5:R0:W-:Y:S04]  /*3140*/  STS [R36+0x180], R9 ;  /* 0x0001800924007388 */ /* 0x0201e80000000800 */
[----:B------:R-:W-:Y:S04]  /*3150*/  STS [R36], R30 ;  /* 0x0000001e24007388 */ /* 0x000fe80000000800 */
[----:B------:R-:W-:Y:S01]  /*3160*/  STS [R36+0x80], R29 ;  /* 0x0000801d24007388 */ /* 0x000fe20000000800 */
[----:B0-----:R-:W-:-:S03]  /*3170*/  CS2R R8, SRZ ;  /* 0x0000000000087805 */ /* 0x001fc6000001ff00 */
[----:B------:R-:W-:Y:S01]  /*3180*/  STS [R36+0x100], R28 ;  /* 0x0001001c24007388 */ /* 0x000fe20000000800 */
[----:B------:R-:W-:-:S03]  /*3190*/  @!P5 SHF.R.U64 R8, R2, UR10, R3 ;  /* 0x0000000a0208dc19 */ /* 0x000fc60008001203 */
[----:B------:R-:W-:Y:S04]  /*31a0*/  STS [R36+0x200], R7 ;  /* 0x0002000724007388 */ /* 0x000fe80000000800 */
[----:B------:R-:W-:Y:S04]  /*31b0*/  STS [R36+0x280], R6 ;  /* 0x0002800624007388 */ /* 0x000fe80000000800 */
[----:B------:R0:W-:Y:S04]  /*31c0*/  STS [R36+0x300], R5 ;  /* 0x0003000524007388 */ /* 0x0001e80000000800 */
[----:B------:R-:W-:Y:S04]  /*31d0*/  STS [R36+0x380], R4 ;  /* 0x0003800424007388 */ /* 0x000fe80000000800 */
[----:B------:R-:W-:Y:S01]  /*31e0*/  STS [R36+0x400], R31 ;  /* 0x0004001f24007388 */ /* 0x000fe20000000800 */
[----:B------:R-:W-:-:S03]  /*31f0*/  NOP ;  /* 0x0000000000007918 */ /* 0x000fc60000000000 */
[----:B------:R-:W1:Y:S04]  /*3200*/  LDS R53, [R37] ;  /* 0x0000000025357984 */ /* 0x000e680000000800 */
[----:B------:R-:W2:Y:S04]  /*3210*/  LDS R52, [R37+0x4] ;  /* 0x0000040025347984 */ /* 0x000ea80000000800 */
[----:B------:R-:W3:Y:S04]  /*3220*/  LDS R51, [R37+0x8] ;  /* 0x0000080025337984 */ /* 0x000ee80000000800 */
[----:B------:R-:W4:Y:S04]  /*3230*/  LDS R50, [R37+0xc] ;  /* 0x00000c0025327984 */ /* 0x000f280000000800 */
[----:B------:R-:W5:Y:S04]  /*3240*/  LDS R49, [R37+0x10] ;  /* 0x0000100025317984 */ /* 0x000f680000000800 */
[----:B------:R-:W-:Y:S04]  /*3250*/  LDS R48, [R37+0x14] ;  /* 0x0000140025307984 */ /* 0x000fe80000000800 */
[----:B------:R-:W-:Y:S04]  /*3260*/  LDS R47, [R37+0x18] ;  /* 0x00001800252f7984 */ /* 0x000fe80000000800 */
[----:B------:R-:W-:Y:S04]  /*3270*/  LDS R45, [R37+0x1c] ;  /* 0x00001c00252d7984 */ /* 0x000fe80000000800 */
[----:B------:R-:W-:Y:S01]  /*3280*/  LDS R2, [R37+0x20] ;  /* 0x0000200025027984 */ /* 0x000fe20000000800 */
[----:B0-----:R-:W-:Y:S01]  /*3290*/  LEA R5, R54, UR4, 0x3 ;  /* 0x0000000436057c11 */ /* 0x001fe2000f8e18ff */
[----:B------:R-:W-:Y:S01]  /*32a0*/  BAR.SYNC.DEFER_BLOCKING 0x0 ;  /* 0x0000000000007b1d */ /* 0x000fe20000010000 */
[----:B------:R-:W-:-:S05]  /*32b0*/  @!P5 SHF.R.U32.HI R9, RZ, UR10, R3 ;  /* 0x0000000aff09dc19 */ /* 0x000fca0008011603 */
[----:B------:R-:W-:Y:S02]  /*32c0*/  STS.64 [R5+0x8d8], R20 ;  /* 0x0008d81405007388 */ /* 0x000fe40000000a00 */
[----:B------:R-:W-:Y:S01]  /*32d0*/  BAR.SYNC.DEFER_BLOCKING 0x0 ;  /* 0x0000000000007b1d */ /* 0x000fe20000010000 */
[----:B-1----:R-:W-:-:S05]  /*32e0*/  SEL R3, R53, RZ, !P1 ;  /* 0x000000ff35037207 */ /* 0x002fca0004800000 */
[----:B--2---:R-:W-:Y:S01]  /*32f0*/  IMAD.IADD R3, R52, 0x1, R3 ;  /* 0x0000000134037824 */ /* 0x004fe200078e0203 */
[----:B------:R0:W1:Y:S04]  /*3300*/  @P0 LDS.64 R8, [R5+0x8d0] ;  /* 0x0008d00005080984 */ /* 0x0000680000000a00 */
[----:B------:R-:W-:Y:S02]  /*3310*/  SEL R4, R3, RZ, !P2 ;  /* 0x000000ff03047207 */ /* 0x000fe40005000000 */
[----:B------:R-:W-:-:S03]  /*3320*/  ISETP.NE.AND.EX P4, PT, R23, R19, PT, P4 ;  /* 0x000000131700720c */ /* 0x000fc60003f85340 */
[----:B---3--:R-:W-:Y:S01]  /*3330*/  IMAD.IADD R4, R51, 0x1, R4 ;  /* 0x0000000133047824 */ /* 0x008fe200078e0204 */
[----:B------:R-:W-:-:S04]  /*3340*/  ISETP.NE.U32.AND P0, PT, R18, R16, PT ;  /* 0x000000101200720c */ /* 0x000fc80003f05070 */
[----:B------:R-:W-:Y:S02]  /*3350*/  SEL R3, R4, RZ, !P4 ;  /* 0x000000ff04037207 */ /* 0x000fe40006000000 */
[----:B------:R-:W-:-:S03]  /*3360*/  ISETP.NE.AND.EX P0, PT, R19, R17, PT, P0 ;  /* 0x000000111300720c */ /* 0x000fc60003f05300 */
[----:B----4-:R-:W-:Y:S01]  /*3370*/  IMAD.IADD R3, R50, 0x1, R3 ;  /* 0x0000000132037824 */ /* 0x010fe200078e0203 */
[----:B------:R-:W-:-:S04]  /*3380*/  ISETP.NE.U32.AND P6, PT, R16, R14, PT ;  /* 0x0000000e1000720c */ /* 0x000fc80003fc5070 */
[----:B------:R-:W-:Y:S02]  /*3390*/  SEL R4, R3, RZ, !P0 ;  /* 0x000000ff03047207 */ /* 0x000fe40004000000 */
[----:B0-----:R-:W-:Y:S02]  /*33a0*/  SEL R5, RZ, 0x1, !P1 ;  /* 0x00000001ff057807 */ /* 0x001fe40004800000 */
[----:B------:R-:W-:Y:S01]  /*33b0*/  ISETP.NE.AND.EX P1, PT, R17, R15, PT, P6 ;  /* 0x0000000f1100720c */ /* 0x000fe20003f25360 */
[----:B-----5:R-:W-:Y:S01]  /*33c0*/  IMAD.IADD R4, R49, 0x1, R4 ;  /* 0x0000000131047824 */ /* 0x020fe200078e0204 */
[----:B------:R-:W-:-:S04]  /*33d0*/  ISETP.NE.U32.AND P6, PT, R14, R12, PT ;  /* 0x0000000c0e00720c */ /* 0x000fc80003fc5070 */
[----:B------:R-:W-:Y:S02]  /*33e0*/  SEL R3, R4, RZ, !P1 ;  /* 0x000000ff04037207 */ /* 0x000fe40004800000 */
[----:B-1----:R-:W-:-:S04]  /*33f0*/  ISETP.NE.U32.AND P3, PT, R8, R26, PT ;  /* 0x0000001a0800720c */ /* 0x002fc80003f65070 */
[----:B------:R-:W-:-:S04]  /*3400*/  ISETP.NE.AND.EX P3, PT, R9, R27, PT, P3 ;  /* 0x0000001b0900720c */ /* 0x000fc80003f65330 */
[----:B------:R-:W-:Y:S01]  /*3410*/  SEL R6, RZ, 0x1, !P3 ;  /* 0x00000001ff067807 */ /* 0x000fe20005800000 */
[----:B------:R-:W-:-:S03]  /*3420*/  IMAD.IADD R3, R48, 0x1, R3 ;  /* 0x0000000130037824 */ /* 0x000fc600078e0203 */
[----:B------:R-:W-:Y:S02]  /*3430*/  IADD3 R6, P3, PT, R5, R6, RZ ;  /* 0x0000000605067210 */ /* 0x000fe40007f7e0ff */
[----:B------:R-:W-:Y:S02]  /*3440*/  SEL R5, RZ, 0x1, !P2 ;  /* 0x00000001ff057807 */ /* 0x000fe40005000000 */
[----:B------:R-:W-:Y:S01]  /*3450*/  ISETP.NE.AND.EX P2, PT, R15, R13, PT, P6 ;  /* 0x0000000d0f00720c */ /* 0x000fe20003f45360 */
[----:B------:R-:W-:Y:S01]  /*3460*/  IMAD.X R46, RZ, RZ, RZ, P3 ;  /* 0x000000ffff2e7224 */ /* 0x000fe200018e06ff */
[----:B------:R-:W-:Y:S02]  /*3470*/  ISETP.NE.U32.AND P3, PT, R12, R10, PT ;  /* 0x0000000a0c00720c */ /* 0x000fe40003f65070 */
[----:B------:R-:W-:Y:S02]  /*3480*/  SEL R4, R3, RZ, !P2 ;  /* 0x000000ff03047207 */ /* 0x000fe40005000000 */
[----:B------:R-:W-:-:S02]  /*3490*/  IADD3 R6, P6, PT, R6, R5, RZ ;  /* 0x0000000506067210 */ /* 0x000fc40007fde0ff */
[----:B------:R-:W-:Y:S01]  /*34a0*/  ISETP.NE.AND.EX P3, PT, R13, R11, PT, P3 ;  /* 0x0000000b0d00720c */ /* 0x000fe20003f65330 */
[----:B------:R-:W-:Y:S01]  /*34b0*/  IMAD.IADD R4, R47, 0x1, R4 ;  /* 0x000000012f047824 */ /* 0x000fe200078e0204 */
[----:B------:R-:W-:Y:S01]  /*34c0*/  SEL R43, RZ, 0x1, !P4 ;  /* 0x00000001ff2b7807 */ /* 0x000fe20006000000 */
[----:B------:R-:W-:Y:S01]  /*34d0*/  IMAD.X R46, RZ, RZ, R46, P6 ;  /* 0x000000ffff2e7224 */ /* 0x000fe200030e062e */
[----:B------:R-:W-:Y:S02]  /*34e0*/  ISETP.NE.U32.AND P4, PT, R10, R20, PT ;  /* 0x000000140a00720c */ /* 0x000fe40003f85070 */
[----:B------:R-:W-:Y:S02]  /*34f0*/  SEL R4, R4, RZ, !P3 ;  /* 0x000000ff04047207 */ /* 0x000fe40005800000 */
[----:B------:R-:W-:Y:S02]  /*3500*/  IADD3 R43, P6, PT, R6, R43, RZ ;  /* 0x0000002b062b7210 */ /* 0x000fe40007fde0ff */
[----:B------:R-:W-:Y:S01]  /*3510*/  SEL R6, RZ, 0x1, !P0 ;  /* 0x00000001ff067807 */ /* 0x000fe20004000000 */
[----:B------:R-:W-:Y:S01]  /*3520*/  IMAD.IADD R4, R45, 0x1, R4 ;  /* 0x000000012d047824 */ /* 0x000fe200078e0204 */
[----:B------:R-:W-:Y:S01]  /*3530*/  ISETP.NE.AND.EX P4, PT, R11, R21, PT, P4 ;  /* 0x000000150b00720c */ /* 0x000fe20003f85340 */
[----:B------:R-:W-:Y:S01]  /*3540*/  IMAD.X R44, RZ, RZ, R46, P6 ;  /* 0x000000ffff2c7224 */ /* 0x000fe200030e062e */
[----:B------:R-:W-:-:S02]  /*3550*/  SEL R28, RZ, 0x1, !P1 ;  /* 0x00000001ff1c7807 */ /* 0x000fc40004800000 */
[----:B------:R-:W-:Y:S02]  /*3560*/  IADD3 R41, P0, PT, R43, R6, RZ ;  /* 0x000000062b297210 */ /* 0x000fe40007f1e0ff */
[----:B------:R-:W-:Y:S02]  /*3570*/  SEL R3, R4, RZ, !P4 ;  /* 0x000000ff04037207 */ /* 0x000fe40006000000 */
[----:B------:R-:W-:Y:S01]  /*3580*/  SEL R6, RZ, 0x1, !P2 ;  /* 0x00000001ff067807 */ /* 0x000fe20005000000 */
[----:B------:R-:W-:Y:S01]  /*3590*/  IMAD.X R42, RZ, RZ, R44, P0 ;  /* 0x000000ffff2a7224 */ /* 0x000fe200000e062c */
[----:B------:R-:W-:Y:S01]  /*35a0*/  IADD3 R39, P1, PT, R41, R28, RZ ;  /* 0x0000001c29277210 */ /* 0x000fe20007f3e0ff */
[----:B------:R-:W-:Y:S01]  /*35b0*/  IMAD.IADD R2, R2, 0x1, R3 ;  /* 0x0000000102027824 */ /* 0x000fe200078e0203 */
[----:B------:R-:W-:Y:S02]  /*35c0*/  SEL R4, RZ, 0x1, !P3 ;  /* 0x00000001ff047807 */ /* 0x000fe40005800000 */
[----:B------:R-:W-:Y:S01]  /*35d0*/  IADD3 R37, P0, PT, R39, R6, RZ ;  /* 0x0000000627257210 */ /* 0x000fe20007f1e0ff */
[----:B------:R-:W-:Y:S01]  /*35e0*/  IMAD.X R40, RZ, RZ, R42, P1 ;  /* 0x000000ffff287224 */ /* 0x000fe200008e062a */
[----:B------:R-:W-:Y:S01]  /*35f0*/  SEL R28, RZ, 0x1, !P4 ;  /* 0x00000001ff1c7807 */ /* 0x000fe20006000000 */
[----:B------:R-:W0:Y:S01]  /*3600*/  SHFL.UP PT, R5, R2, 0x1, RZ ;  /* 0x0420000002057989 */ /* 0x000e2200000e00ff */
[----:B------:R-:W-:Y:S01]  /*3610*/  IADD3 R35, P1, PT, R37, R4, RZ ;  /* 0x0000000425237210 */ /* 0x000fe20007f3e0ff */
[----:B------:R-:W-:-:S03]  /*3620*/  IMAD.X R38, RZ, RZ, R40, P0 ;  /* 0x000000ffff267224 */ /* 0x000fc600000e0628 */
[----:B------:R-:W-:Y:S01]  /*3630*/  IADD3 R28, P0, PT, R35, R28, RZ ;  /* 0x0000001c231c7210 */ /* 0x000fe20007f1e0ff */
[----:B------:R-:W-:-:S04]  /*3640*/  IMAD.X R36, RZ, RZ, R38, P1 ;  /* 0x000000ffff247224 */ /* 0x000fc800008e0626 */
[----:B------:R-:W-:Y:S01]  /*3650*/  IMAD.X R29, RZ, RZ, R36, P0 ;  /* 0x000000ffff1d7224 */ /* 0x000fe200000e0624 */
[----:B------:R-:W1:Y:S01]  /*3660*/  SHFL.UP PT, R3, R28, 0x1, RZ ;  /* 0x042000001c037989 */ /* 0x000e6200000e00ff */
[----:B------:R-:W-:-:S03]  /*3670*/  ISETP.NE.U32.AND P0, PT, R28, RZ, PT ;  /* 0x000000ff1c00720c */ /* 0x000fc60003f05070 */
[----:B------:R-:W2:Y:S01]  /*3680*/  SHFL.UP PT, R4, R29, 0x1, RZ ;  /* 0x042000001d047989 */ /* 0x000ea200000e00ff */
[----:B------:R-:W-:Y:S02]  /*3690*/  ISETP.NE.AND.EX P0, PT, R29, RZ, PT, P0 ;  /* 0x000000ff1d00720c */ /* 0x000fe40003f05300 */
[----:B------:R-:W-:Y:S02]  /*36a0*/  ISETP.GE.AND P1, PT, R57, 0x1, PT ;  /* 0x000000013900780c */ /* 0x000fe40003f26270 */
[----:B0-----:R-:W-:-:S04]  /*36b0*/  SEL R5, R5, RZ, !P0 ;  /* 0x000000ff05057207 */ /* 0x001fc80004000000 */
[----:B------:R-:W-:-:S05]  /*36c0*/  SEL R5, R5, RZ, P1 ;  /* 0x000000ff05057207 */ /* 0x000fca0000800000 */
[----:B------:R-:W-:Y:S01]  /*36d0*/  IMAD.IADD R5, R2, 0x1, R5 ;  /* 0x0000000102057824 */ /* 0x000fe200078e0205 */
[----:B-1----:R-:W-:Y:S02]  /*36e0*/  SEL R3, R3, RZ, P1 ;  /* 0x000000ff03037207 */ /* 0x002fe40000800000 */
[----:B--2---:R-:W-:Y:S02]  /*36f0*/  SEL R6, R4, RZ, P1 ;  /* 0x000000ff04067207 */ /* 0x004fe40000800000 */
[----:B------:R-:W0:Y:S01]  /*3700*/  SHFL.UP PT, R4, R5, 0x2, RZ ;  /* 0x0440000005047989 */ /* 0x000e2200000e00ff */
[----:B------:R-:W-:-:S05]  /*3710*/  IADD3 R7, P0, PT, R3, R28, RZ ;  /* 0x0000001c03077210 */ /* 0x000fca0007f1e0ff */
[----:B------:R-:W-:Y:S01]  /*3720*/  IMAD.X R6, R6, 0x1, R29, P0 ;  /* 0x0000000106067824 */ /* 0x000fe200000e061d */
        /* <DEDUP_REMOVED lines=13> */
[----:B------:R-:W1:Y:S04]  /*3800*/  SHFL.UP PT, R2, R29, 0x4, RZ ;  /* 0x048000001d027989 */ /* 0x000e6800000e00ff */
[----:B------:R-:W2:Y:S01]  /*3810*/  SHFL.UP PT, R3, R6, 0x4, RZ ;  /* 0x0480000006037989 */ /* 0x000ea200000e00ff */
[----:B------:R-:W-:-:S04]  /*3820*/  ISETP.NE.U32.AND P0, PT, R29, RZ, PT ;  /* 0x000000ff1d00720c */ /* 0x000fc80003f05070 */
[----:B------:R-:W-:Y:S02]  /*3830*/  ISETP.NE.AND.EX P0, PT, R6, RZ, PT, P0 ;  /* 0x000000ff0600720c */ /* 0x000fe40003f05300 */
[----:B------:R-:W-:Y:S02]  /*3840*/  ISETP.GE.AND P1, PT, R57, 0x4, PT ;  /* 0x000000043900780c */ /* 0x000fe40003f26270 */
[----:B0-----:R-:W-:-:S04]  /*3850*/  SEL R5, R5, RZ, !P0 ;  /* 0x000000ff05057207 */ /* 0x001fc80004000000 */
[----:B------:R-:W-:Y:S02]  /*3860*/  SEL R5, R5, RZ, P1 ;  /* 0x000000ff05057207 */ /* 0x000fe40000800000 */
[----:B-1----:R-:W-:-:S03]  /*3870*/  SEL R2, R2, RZ, P1 ;  /* 0x000000ff02027207 */ /* 0x002fc60000800000 */
[----:B------:R-:W-:Y:S01]  /*3880*/  IMAD.IADD R5, R4, 0x1, R5 ;  /* 0x0000000104057824 */ /* 0x000fe200078e0205 */
[----:B------:R-:W-:Y:S02]  /*3890*/  IADD3 R7, P0, PT, R2, R29, RZ ;  /* 0x0000001d02077210 */ /* 0x000fe40007f1e0ff */
[----:B--2---:R-:W-:Y:S02]  /*38a0*/  SEL R3, R3, RZ, P1 ;  /* 0x000000ff03037207 */ /* 0x004fe40000800000 */
[----:B------:R-:W0:Y:S03]  /*38b0*/  SHFL.UP PT, R4, R5, 0x8, RZ ;  /* 0x0500000005047989 */ /* 0x000e2600000e00ff */
        /* <DEDUP_REMOVED lines=8> */
[----:B-1----:R-:W-:Y:S02]  /*3940*/  SEL R2, R2, RZ, P1 ;  /* 0x000000ff02027207 */ /* 0x002fe40000800000 */
[----:B--2---:R-:W-:Y:S01]  /*3950*/  SEL R3, R3, RZ, P1 ;  /* 0x000000ff03037207 */ /* 0x004fe20000800000 */
[----:B------:R-:W-:Y:S01]  /*3960*/  IMAD.IADD R55, R5, 0x1, R4 ;  /* 0x0000000105377824 */ /* 0x000fe200078e0204 */
[----:B------:R-:W-:-:S04]  /*3970*/  IADD3 R6, P0, PT, R2, R7, RZ ;  /* 0x0000000702067210 */ /* 0x000fc80007f1e0ff */
[----:B------:R-:W-:Y:S01]  /*3980*/  SHFL.UP PT, R4, R55, 0x10, RZ ;  /* 0x0600000037047989 */ /* 0x000fe200000e00ff */
[----:B------:R-:W-:-:S03]  /*3990*/  IMAD.X R28, R3, 0x1, R30, P0 ;  /* 0x00000001031c7824 */ /* 0x000fc600000e061e */
[----:B------:R-:W0:Y:S04]  /*39a0*/  SHFL.UP PT, R2, R6, 0x10, RZ ;  /* 0x0600000006027989 */ /* 0x000e2800000e00ff */
[----:B------:R-:W1:Y:S01]  /*39b0*/  SHFL.UP PT, R3, R28, 0x10, RZ ;  /* 0x060000001c037989 */ /* 0x000e6200000e00ff */
[----:B------:R-:W-:Y:S02]  /*39c0*/  ISETP.NE.U32.AND P0, PT, R6, RZ, PT ;  /* 0x000000ff0600720c */ /* 0x000fe40003f05070 */
[C---:B------:R-:W-:Y:S02]  /*39d0*/  ISETP.GE.AND P1, PT, R57.reuse, 0x10, PT ;  /* 0x000000103900780c */ /* 0x040fe40003f26270 */
[----:B------:R-:W-:Y:S02]  /*39e0*/  ISETP.NE.AND P2, PT, R57, 0x1f, PT ;  /* 0x0000001f3900780c */ /* 0x000fe40003f45270 */
[----:B------:R-:W-:-:S02]  /*39f0*/  ISETP.NE.AND.EX P0, PT, R28, RZ, PT, P0 ;  /* 0x000000ff1c00720c */ /* 0x000fc40003f05300 */
[----:B0-----:R-:W-:Y:S02]  /*3a00*/  SEL R5, R2, RZ, P1 ;  /* 0x000000ff02057207 */ /* 0x001fe40000800000 */
[----:B------:R-:W-:Y:S02]  /*3a10*/  SEL R2, R4, RZ, !P0 ;  /* 0x000000ff04027207 */ /* 0x000fe40004000000 */
[----:B------:R-:W-:Y:S02]  /*3a20*/  IADD3 R4, P0, PT, R5, R6, RZ ;  /* 0x0000000605047210 */ /* 0x000fe40007f1e0ff */
[----:B-1----:R-:W-:Y:S02]  /*3a30*/  SEL R3, R3, RZ, P1 ;  /* 0x000000ff03037207 */ /* 0x002fe40000800000 */
[----:B------:R-:W-:Y:S02]  /*3a40*/  SEL R2, R2, RZ, P1 ;  /* 0x000000ff02027207 */ /* 0x000fe40000800000 */
[----:B------:R-:W-:Y:S01]  /*3a50*/  @!P2 LEA R58, R34, UR4, 0x4 ;  /* 0x00000004223aac11 */ /* 0x000fe2000f8e20ff */
[----:B------:R-:W-:-:S02]  /*3a60*/  IMAD.X R5, R3, 0x1, R28, P0 ;  /* 0x0000000103057824 */ /* 0x000fc400000e061c */
[----:B------:R-:W-:-:S03]  /*3a70*/  IMAD.IADD R55, R55, 0x1, R2 ;  /* 0x0000000137377824 */ /* 0x000fc600078e0202 */
[----:B------:R-:W-:Y:S04]  /*3a80*/  @!P2 STS.64 [R58], R4 ;  /* 0x000000043a00a388 */ /* 0x000fe80000000a00 */
[----:B------:R-:W-:Y:S01]  /*3a90*/  @!P2 STS [R58+0x8], R55 ;  /* 0x000008373a00a388 */ /* 0x000fe20000000800 */
[----:B------:R-:W-:Y:S06]  /*3aa0*/  BAR.SYNC.DEFER_BLOCKING 0x0 ;  /* 0x0000000000007b1d */ /* 0x000fec0000010000 */
[----:B------:R-:W0:Y:S04]  /*3ab0*/  LDS.64 R28, [UR4+0x10] ;  /* 0x00001004ff1c7984 */ /* 0x000e280008000a00 */
[----:B------:R-:W1:Y:S04]  /*3ac0*/  LDS.64 R30, [UR4] ;  /* 0x00000004ff1e7984 */ /* 0x000e680008000a00 */
[----:B------:R-:W2:Y:S04]  /*3ad0*/  LDS R56, [UR4+0x8] ;  /* 0x00000804ff387984 */ /* 0x000ea80008000800 */
[----:B------:R-:W3:Y:S04]  /*3ae0*/  LDS.64 R32, [UR4+0x20] ;  /* 0x00002004ff207984 */ /* 0x000ee80008000a00 */
[----:B------:R-:W4:Y:S04]  /*3af0*/  LDS R59, [UR4+0x18] ;  /* 0x00001804ff3b7984 */ /* 0x000f280008000800 */
[----:B------:R-:W5:Y:S04]  /*3b00*/  LDS.64 R2, [UR4+0x30] ;  /* 0x00003004ff027984 */ /* 0x000f680008000a00 */
[----:B------:R-:W5:Y:S01]  /*3b10*/  LDS R60, [UR4+0x28] ;  /* 0x00002804ff3c7984 */ /* 0x000f620008000800 */
[----:B------:R-:W-:-:S03]  /*3b20*/  ISETP.NE.AND P1, PT, R34, 0x2, PT ;  /* 0x000000022200780c */ /* 0x000fc60003f25270 */
[----:B------:R-:W5:Y:S04]  /*3b30*/  LDS.64 R6, [UR4+0x40] ;  /* 0x00004004ff067984 */ /* 0x000f680008000a00 */
[----:B------:R-:W5:Y:S01]  /*3b40*/  LDS R58, [UR4+0x38] ;  /* 0x00003804ff3a7984 */ /* 0x000f620008000800 */
[----:B0-----:R-:W-:Y:S02]  /*3b50*/  ISETP.NE.U32.AND P0, PT, R28, RZ, PT ;  /* 0x000000ff1c00720c */ /* 0x001fe40003f05070 */
[----:B-1----:R-:W-:Y:S02]  /*3b60*/  IADD3 R61, P2, PT, R30, R28, RZ ;  /* 0x0000001c1e3d7210 */ /* 0x002fe40007f5e0ff */
[----:B------:R-:W-:Y:S02]  /*3b70*/  ISETP.NE.AND.EX P0, PT, R29, RZ, PT, P0 ;  /* 0x000000ff1d00720c */ /* 0x000fe40003f05300 */
[----:B------:R-:W-:Y:S01]  /*3b80*/  SEL R62, R61, R30, !P1 ;  /* 0x0000001e3d3e7207 */ /* 0x000fe20004800000 */
[----:B------:R-:W-:Y:S01]  /*3b90*/  IMAD.X R63, R31, 0x1, R29, P2 ;  /* 0x000000011f3f7824 */ /* 0x000fe200010e061d */
[----:B--2---:R-:W-:-:S02]  /*3ba0*/  SEL R28, R56, RZ, !P0 ;  /* 0x000000ff381c7207 */ /* 0x004fc40004000000 */
[C---:B---3--:R-:W-:Y:S02]  /*3bb0*/  IADD3 R61, P2, PT, R32.reuse, R61, RZ ;  /* 0x0000003d203d7210 */ /* 0x048fe40007f5e0ff */
[----:B------:R-:W-:Y:S02]  /*3bc0*/  ISETP.NE.U32.AND P0, PT, R32, RZ, PT ;  /* 0x000000ff2000720c */ /* 0x000fe40003f05070 */
[----:B------:R-:W-:Y:S01]  /*3bd0*/  SEL R64, R63, R31, !P1 ;  /* 0x0000001f3f407207 */ /* 0x000fe20004800000 */
[C---:B------:R-:W-:Y:S01]  /*3be0*/  IMAD.X R63, R33.reuse, 0x1, R63, P2 ;  /* 0x00000001213f7824 */ /* 0x040fe200010e063f */
[----:B------:R-:W0:Y:S01]  /*3bf0*/  LDS.64 R30, [UR4+0x50] ;  /* 0x00005004ff1e7984 */ /* 0x000e220008000a00 */
[----:B------:R-:W-:-:S03]  /*3c00*/  ISETP.NE.AND.EX P0, PT, R33, RZ, PT, P0 ;  /* 0x000000ff2100720c */ /* 0x000fc60003f05300 */
[----:B------:R-:W1:Y:S01]  /*3c10*/  LDS R33, [UR4+0x48] ;  /* 0x00004804ff217984 */ /* 0x000e620008000800 */
[----:B----4-:R-:W-:Y:S01]  /*3c20*/  IMAD.IADD R59, R59, 0x1, R28 ;  /* 0x000000013b3b7824 */ /* 0x010fe200078e021c */
[----:B------:R-:W-:Y:S02]  /*3c30*/  ISETP.NE.AND P2, PT, R34, 0x3, PT ;  /* 0x000000032200780c */ /* 0x000fe40003f45270 */
[----:B------:R-:W2:Y:S02]  /*3c40*/  LDS.64 R28, [UR4+0x60] ;  /* 0x00006004ff1c7984 */ /* 0x000ea40008000a00 */
[C---:B------:R-:W-:Y:S02]  /*3c50*/  SEL R56, R59.reuse, R56, !P1 ;  /* 0x000000383b387207 */ /* 0x040fe40004800000 */
[----:B------:R-:W-:Y:S01]  /*3c60*/  SEL R59, R59, RZ, !P0 ;  /* 0x000000ff3b3b7207 */ /* 0x000fe20004000000 */
[----:B------:R-:W3:Y:S01]  /*3c70*/  LDS R32, [UR4+0x58] ;  /* 0x00005804ff207984 */ /* 0x000ee20008000800 */
[----:B------:R-:W-:-:S02]  /*3c80*/  SEL R62, R61, R62, !P2 ;  /* 0x0000003e3d3e7207 */ /* 0x000fc40005000000 */
[C---:B-----5:R-:W-:Y:S02]  /*3c90*/  IADD3 R61, P0, PT, R2.reuse, R61, RZ ;  /* 0x0000003d023d7210 */ /* 0x060fe40007f1e0ff */
[----:B------:R-:W-:Y:S01]  /*3ca0*/  ISETP.NE.U32.AND P1, PT, R2, RZ, PT ;  /* 0x000000ff0200720c */ /* 0x000fe20003f25070 */
[----:B------:R-:W-:Y:S01]  /*3cb0*/  IMAD.IADD R59, R60, 0x1, R59 ;  /* 0x000000013c3b7824 */ /* 0x000fe200078e023b */
[----:B------:R-:W-:Y:S01]  /*3cc0*/  SEL R64, R63, R64, !P2 ;  /* 0x000000403f407207 */ /* 0x000fe20005000000 */
[C---:B------:R-:W-:Y:S01]  /*3cd0*/  IMAD.X R63, R3.reuse, 0x1, R63, P0 ;  /* 0x00000001033f7824 */ /* 0x040fe200000e063f */
[----:B------:R-:W-:Y:S02]  /*3ce0*/  ISETP.NE.AND.EX P1, PT, R3, RZ, PT, P1 ;  /* 0x000000ff0300720c */ /* 0x000fe40003f25310 */
[----:B------:R-:W4:Y:S01]  /*3cf0*/  LDS.64 R2, [UR4+0x70] ;  /* 0x00007004ff027984 */ /* 0x000f220008000a00 */
[----:B------:R-:W-:-:S03]  /*3d00*/  SEL R60, R59, R56, !P2 ;  /* 0x000000383b3c7207 */ /* 0x000fc60005000000 */
[----:B------:R-:W5:Y:S01]  /*3d10*/  LDS R56, [UR4+0x68] ;  /* 0x00006804ff387984 */ /* 0x000f620008000800 */
[----:B------:R-:W-:Y:S02]  /*3d20*/  SEL R59, R59, RZ, !P1 ;  /* 0x000000ff3b3b7207 */ /* 0x000fe40004800000 */
[----:B------:R-:W-:Y:S02]  /*3d30*/  ISETP.NE.U32.AND P0, PT, R6, RZ, PT ;  /* 0x000000ff0600720c */ /* 0x000fe40003f05070 */
[----:B------:R-:W-:Y:S01]  /*3d40*/  ISETP.NE.AND P6, PT, R34, 0x4, PT ;  /* 0x000000042200780c */ /* 0x000fe20003fc5270 */
[----:B------:R-:W-:Y:S01]  /*3d50*/  IMAD.IADD R59, R58, 0x1, R59 ;  /* 0x000000013a3b7824 */ /* 0x000fe200078e023b */
[----:B------:R-:W-:Y:S01]  /*3d60*/  ISETP.NE.AND.EX P0, PT, R7, RZ, PT, P0 ;  /* 0x000000ff0700720c */ /* 0x000fe20003f05300 */
[----:B------:R-:W5:Y:S01]  /*3d70*/  LDS R58, [UR4+0x78] ;  /* 0x00007804ff3a7984 */ /* 0x000f620008000800 */
[C---:B------:R-:W-:Y:S02]  /*3d80*/  ISETP.NE.AND P4, PT, R34.reuse, 0x5, PT ;  /* 0x000000052200780c */ /* 0x040fe40003f85270 */
[----:B------:R-:W-:-:S02]  /*3d90*/  ISETP.NE.AND P3, PT, R34, 0x6, PT ;  /* 0x000000062200780c */ /* 0x000fc40003f65270 */
[----:B------:R-:W-:Y:S02]  /*3da0*/  ISETP.NE.AND P2, PT, R34, 0x7, PT ;  /* 0x000000072200780c */ /* 0x000fe40003f45270 */
[----:B------:R-:W-:Y:S02]  /*3db0*/  SEL R34, R61, R62, !P6 ;  /* 0x0000003e3d227207 */ /* 0x000fe40007000000 */
[----:B------:R-:W-:Y:S02]  /*3dc0*/  IADD3 R61, P1, PT, R6, R61, RZ ;  /* 0x0000003d063d7210 */ /* 0x000fe40007f3e0ff */
[C---:B------:R-:W-:Y:S02]  /*3dd0*/  SEL R6, R59.reuse, RZ, !P0 ;  /* 0x000000ff3b067207 */ /* 0x040fe40004000000 */
[C---:B0-----:R-:W-:Y:S02]  /*3de0*/  ISETP.NE.U32.AND P0, PT, R30.reuse, RZ, PT ;  /* 0x000000ff1e00720c */ /* 0x041fe40003f05070 */
[----:B------:R-:W-:Y:S01]  /*3df0*/  SEL R60, R59, R60, !P6 ;  /* 0x0000003c3b3c7207 */ /* 0x000fe20007000000 */
[----:B-1----:R-:W-:Y:S01]  /*3e00*/  IMAD.IADD R33, R33, 0x1, R6 ;  /* 0x0000000121217824 */ /* 0x002fe200078e0206 */
[----:B------:R-:W-:Y:S01]  /*3e10*/  ISETP.NE.AND.EX P0, PT, R31, RZ, PT, P0 ;  /* 0x000000ff1f00720c */ /* 0x000fe20003f05300 */
[----:B------:R-:W-:Y:S01]  /*3e20*/  IMAD.X R7, R7, 0x1, R63, P1 ;  /* 0x0000000107077824 */ /* 0x000fe200008e063f */
[----:B------:R-:W-:-:S02]  /*3e30*/  IADD3 R59, P1, PT, R30, R61, RZ ;  /* 0x0000003d1e3b7210 */ /* 0x000fc40007f3e0ff */
[----:B------:R-:W-:Y:S02]  /*3e40*/  SEL R60, R33, R60, !P4 ;  /* 0x0000003c213c7207 */ /* 0x000fe40006000000 */
[----:B------:R-:W-:Y:S02]  /*3e50*/  SEL R62, R63, R64, !P6 ;  /* 0x000000403f3e7207 */ /* 0x000fe40007000000 */
[----:B------:R-:W-:Y:S02]  /*3e60*/  SEL R33, R33, RZ, !P0 ;  /* 0x000000ff21217207 */ /* 0x000fe40004000000 */
[----:B------:R-:W-:Y:S01]  /*3e70*/  SEL R6, R61, R34, !P4 ;  /* 0x000000223d067207 */ /* 0x000fe20006000000 */
[----:B------:R-:W-:Y:S01]  /*3e80*/  IMAD.X R61, R31, 0x1, R7, P1 ;  /* 0x000000011f3d7824 */ /* 0x000fe200008e0607 */
[----:B--2---:R-:W-:Y:S02]  /*3e90*/  ISETP.NE.U32.AND P0, PT, R28, RZ, PT ;  /* 0x000000ff1c00720c */ /* 0x004fe40003f05070 */
[----:B------:R-:W-:Y:S01]  /*3ea0*/  SEL R30, R7, R62, !P4 ;  /* 0x0000003e071e7207 */ /* 0x000fe20006000000 */
[----:B---3--:R-:W-:Y:S01]  /*3eb0*/  IMAD.IADD R7, R32, 0x1, R33 ;  /* 0x0000000120077824 */ /* 0x008fe200078e0221 */
[----:B------:R-:W-:-:S02]  /*3ec0*/  ISETP.NE.AND.EX P0, PT, R29, RZ, PT, P0 ;  /* 0x000000ff1d00720c */ /* 0x000fc40003f05300 */
[----:B------:R-:W-:Y:S02]  /*3ed0*/  IADD3 R31, P1, PT, R28, R59, RZ ;  /* 0x0000003b1c1f7210 */ /* 0x000fe40007f3e0ff */
[----:B------:R-:W-:Y:S02]  /*3ee0*/  SEL R6, R59, R6, !P3 ;  /* 0x000000063b067207 */ /* 0x000fe40005800000 */
[----:B------:R-:W-:Y:S02]  /*3ef0*/  SEL R60, R7, R60, !P3 ;  /* 0x0000003c073c7207 */ /* 0x000fe40005800000 */
[----:B------:R-:W-:Y:S02]  /*3f00*/  SEL R28, R61, R30, !P3 ;  /* 0x0000001e3d1c7207 */ /* 0x000fe40005800000 */
[----:B------:R-:W-:Y:S02]  /*3f10*/  SEL R7, R7, RZ, !P0 ;  /* 0x000000ff07077207 */ /* 0x000fe40004000000 */
[----:B------:R-:W-:-:S02]  /*3f20*/  ISETP.GE.U32.AND P3, PT, R54, 0x20, PT ;  /* 0x000000203600780c */ /* 0x000fc40003f66070 */
[----:B----4-:R-:W-:Y:S01]  /*3f30*/  ISETP.NE.U32.AND P0, PT, R2, RZ, PT ;  /* 0x000000ff0200720c */ /* 0x010fe20003f05070 */
[----:B-----5:R-:W-:-:S03]  /*3f40*/  IMAD.IADD R7, R56, 0x1, R7 ;  /* 0x0000000138077824 */ /* 0x020fc600078e0207 */
[----:B------:R-:W-:Y:S01]  /*3f50*/  ISETP.NE.AND.EX P0, PT, R3, RZ, PT, P0 ;  /* 0x000000ff0300720c */ /* 0x000fe20003f05300 */
[----:B------:R0:W1:Y:S01]  /*3f60*/  SHFL.UP PT, R33, R5, 0x1, RZ ;  /* 0x0420000005217989 */ /* 0x00006200000e00ff */
[----:B------:R-:W-:Y:S01]  /*3f70*/  IMAD.X R59, R29, 0x1, R61, P1 ;  /* 0x000000011d3b7824 */ /* 0x000fe200008e063d */
[----:B------:R-:W-:Y:S02]  /*3f80*/  IADD3 R56, P1, PT, R2, R31, RZ ;  /* 0x0000001f02387210 */ /* 0x000fe40007f3e0ff */
[----:B------:R2:W3:Y:S01]  /*3f90*/  SHFL.UP PT, R34, R4, 0x1, RZ ;  /* 0x0420000004227989 */ /* 0x0004e200000e00ff */
[----:B0-----:R-:W-:-:S03]  /*3fa0*/  SEL R5, R7, RZ, !P0 ;  /* 0x000000ff07057207 */ /* 0x001fc60004000000 */
[----:B------:R2:W0:Y:S01]  /*3fb0*/  SHFL.UP PT, R32, R55, 0x1, RZ ;  /* 0x0420000037207989 */ /* 0x00042200000e00ff */
[----:B------:R-:W-:Y:S01]  /*3fc0*/  SEL R2, R59, R28, !P2 ;  /* 0x0000001c3b027207 */ /* 0x000fe20005000000 */
[----:B------:R-:W-:Y:S01]  /*3fd0*/  IMAD.X R59, R3, 0x1, R59, P1 ;  /* 0x00000001033b7824 */ /* 0x000fe200008e063b */
[----:B------:R-:W-:Y:S01]  /*3fe0*/  SEL R29, R31, R6, !P2 ;  /* 0x000000061f1d7207 */ /* 0x000fe20005000000 */
[----:B------:R-:W-:Y:S01]  /*3ff0*/  IMAD.IADD R58, R58, 0x1, R5 ;  /* 0x000000013a3a7824 */ /* 0x000fe200078e0205 */
[----:B------:R-:W-:Y:S01]  /*4000*/  SEL R7, R7, R60, !P2 ;  /* 0x0000003c07077207 */ /* 0x000fe20005000000 */
[----:B------:R-:W-:Y:S06]  /*4010*/  @!P3 BRA `(.L_x_24) ;  /* 0x00000000002cb947 */ /* 0x000fec0003800000 */
[----:B------:R-:W-:Y:S02]  /*4020*/  ISETP.NE.AND P1, PT, R57, RZ, PT ;  /* 0x000000ff3900720c */ /* 0x000fe40003f25270 */
[C---:B---3--:R-:W-:Y:S02]  /*4030*/  ISETP.NE.U32.AND P0, PT, R34.reuse, RZ, PT ;  /* 0x000000ff2200720c */ /* 0x048fe40003f05070 */
[----:B------:R-:W-:Y:S02]  /*4040*/  SEL R34, R34, RZ, P1 ;  /* 0x000000ff22227207 */ /* 0x000fe40000800000 */
[C---:B-1----:R-:W-:Y:S02]  /*4050*/  ISETP.NE.AND.EX P0, PT, R33.reuse, RZ, PT, P0 ;  /* 0x000000ff2100720c */ /* 0x042fe40003f05300 */
[----:B------:R-:W-:Y:S02]  /*4060*/  SEL R33, R33, RZ, P1 ;  /* 0x000000ff21217207 */ /* 0x000fe40000800000 */
[----:B------:R-:W-:-:S02]  /*4070*/  SEL R3, R7, RZ, !P0 ;  /* 0x000000ff07037207 */ /* 0x000fc40004000000 */
[----:B------:R-:W-:-:S03]  /*4080*/  IADD3 R34, P0, PT, R34, R29, RZ ;  /* 0x0000001d22227210 */ /* 0x000fc60007f1e0ff */
[----:B0-----:R-:W-:Y:S02]  /*4090*/  @P1 IMAD.IADD R7, R32, 0x1, R3 ;  /* 0x0000000120071824 */ /* 0x001fe400078e0203 */
[----:B------:R-:W-:Y:S02]  /*40a0*/  IMAD.X R33, R33, 0x1, R2, P0 ;  /* 0x0000000121217824 */ /* 0x000fe400000e0602 */
[----:B------:R-:W-:Y:S01]  /*40b0*/  IMAD.MOV.U32 R32, RZ, RZ, R7 ;  /* 0x000000ffff207224 */ /* 0x000fe200078e0007 */
[----:B------:R-:W-:Y:S06]  /*40c0*/  BRA `(.L_x_25) ;  /* 0x00000010002c7947 */ /* 0x000fec0003800000 */
.L_x_24:
[----:B------:R-:W4:Y:S01]  /*40d0*/  LDC.64 R28, c[0x0][0x3b0] ;  /* 0x0000ec00ff1c7b82 */ /* 0x000f220000000a00 */
[----:B------:R-:W5:Y:S01]  /*40e0*/  LDCU UR5, c[0x0][0x370] ;  /* 0x00006e00ff0577ac */ /* 0x000f620008000800 */
[----:B------:R-:W-:Y:S01]  /*40f0*/  @!P5 IMAD.MOV.U32 R6, RZ, RZ, R56 ;  /* 0x000000ffff06d224 */ /* 0x000fe200078e0038 */
[----:B------:R0:W-:Y:S01]  /*4100*/  @!P5 STS [UR4+0xd0], R58 ;  /* 0x0000d03aff00d988 */ /* 0x0001e20008000804 */
[----:B------:R-:W-:Y:S01]  /*4110*/  @!P5 IMAD.MOV.U32 R7, RZ, RZ, R59 ;  /* 0x000000ffff07d224 */ /* 0x000fe200078e003b */
[----:B--2---:R-:W-:Y:S01]  /*4120*/  LOP3.LUT R55, RZ, R54, RZ, 0x33, !PT ;  /* 0x00000036ff377212 */ /* 0x004fe200078e33ff */
[----:B------:R-:W-:Y:S02]  /*4130*/  @!P5 IMAD.MOV.U32 R4, RZ, RZ, R58 ;  /* 0x000000ffff04d224 */ /* 0x000fe400078e003a */
[----:B------:R-:W-:Y:S01]  /*4140*/  @!P5 IMAD.MOV.U32 R5, RZ, RZ, 0x64 ;  /* 0x00000064ff05d424 */ /* 0x000fe200078e00ff */
[----:B------:R2:W-:Y:S01]  /*4150*/  @!P5 STS.64 [UR4+0xc8], R6 ;  /* 0x0000c806ff00d988 */ /* 0x0005e20008000a04 */
[----:B-----5:R-:W-:Y:S01]  /*4160*/  UISETP.GT.U32.AND UP0, UPT, UR5, 0x1f3, UPT ;  /* 0x000001f30500788c */ /* 0x020fe2000bf04070 */
[----:B----4-:R-:W-:-:S05]  /*4170*/  IMAD.WIDE.U32 R28, R0, 0x10, R28 ;  /* 0x00000010001c7825 */ /* 0x010fca00078e001c */
[----:B------:R2:W-:Y:S03]  /*4180*/  @!P5 ST.E.128.STRONG.GPU desc[UR8][R28.64+0x200], R4 ;  /* 0x000200041c00d985 */ /* 0x0005e6000c10fd08 */
[----:B0-----:R-:W-:Y:S05]  /*4190*/  BRA.U UP0, `(.L_x_26) ;  /* 0x0000000100087547 */ /* 0x001fea000b800000 */
[----:B------:R0:W-:Y:S06]  /*41a0*/  MEMBAR.SC.CTA ;  /* 0x0000000000007992 */ /* 0x0001ec0000000000 */
[----:B0-----:R-:W-:Y:S05]  /*41b0*/  BRA `(.L_x_27) ;  /* 0x0000000000087947 */ /* 0x001fea0003800000 */
.L_x_26:
[----:B------:R-:W-:Y:S05]  /*41c0*/  NANOSLEEP 0x1c2 ;  /* 0x000001c20000795d */ /* 0x000fea0003800000 */
[----:B------:R-:W-:Y:S01]  /*41d0*/  NOP ;  /* 0x0000000000007918 */ /* 0x000fe20000000000 */
.L_x_27:
[----:B------:R-:W-:-:S07]  /*41e0*/  IMAD.WIDE R30, R55, 0x10, R28 ;  /* 0x00000010371e7825 */ /* 0x000fce00078e021c */
.L_x_29:
[----:B--2---:R-:W2:Y:S01]  /*41f0*/  LD.E.128.STRONG.GPU R4, desc[UR8][R30.64+0x200] ;  /* 0x000200081e047980 */ /* 0x004ea2000c10fd00 */
[----:B------:R-:W-:Y:S05]  /*4200*/  YIELD ;  /* 0x0000000000007946 */ /* 0x000fea0003800000 */
[----:B------:R-:W-:Y:S01]  /*4210*/  UMOV UR5, 0xffffffff ;  /* 0xffffffff00057882 */ /* 0x000fe20000000000 */
[----:B--2---:R-:W-:Y:S02]  /*4220*/  ISETP.NE.AND P0, PT, R5, 0x63, PT ;  /* 0x000000630500780c */ /* 0x004fe40003f05270 */
[----:B------:R-:W-:Y:S11]  /*4230*/  BRA.DIV UR5, `(.L_x_28) ;  /* 0x0000009e05407947 */ /* 0x000ff6000b800000 */
[----:B------:R-:W-:-:S13]  /*4240*/  VOTE.ANY P0, !P0 ;  /* 0x0000000000ff7806 */ /* 0x000fda0004000100 */
.L_x_172:
[----:B------:R-:W-:Y:S05]  /*4250*/  @P0 BRA `(.L_x_29) ;  /* 0xfffffffc00e40947 */ /* 0x000fea000383ffff */
[----:B------:R-:W-:Y:S01]  /*4260*/  UMOV UR5, 0xffffffff ;  /* 0xffffffff00057882 */ /* 0x000fe20000000000 */
[----:B------:R-:W-:Y:S01]  /*4270*/  ISETP.NE.AND P0, PT, R5, 0x65, PT ;  /* 0x000000650500780c */ /* 0x000fe20003f05270 */
[----:B------:R-:W-:Y:S02]  /*4280*/  IMAD.MOV.U32 R61, RZ, RZ, R6 ;  /* 0x000000ffff3d7224 */ /* 0x000fe400078e0006 */
[----:B------:R-:W-:Y:S02]  /*4290*/  IMAD.MOV.U32 R62, RZ, RZ, R7 ;  /* 0x000000ffff3e7224 */ /* 0x000fe400078e0007 */
[----:B------:R-:W-:Y:S01]  /*42a0*/  IMAD.MOV.U32 R60, RZ, RZ, R4 ;  /* 0x000000ffff3c7224 */ /* 0x000fe200078e0004 */
[----:B------:R-:W-:Y:S07]  /*42b0*/  BRA.DIV UR5, `(.L_x_30) ;  /* 0x0000009e05447947 */ /* 0x000fee000b800000 */
[----:B------:R-:W0:Y:S01]  /*42c0*/  S2R R67, SR_GEMASK ;  /* 0x0000000000437919 */ /* 0x000e220000003c00 */
[----:B------:R-:W-:-:S04]  /*42d0*/  VOTE.ANY R2, PT, !P0 ;  /* 0x0000000000027806 */ /* 0x000fc800040e0100 */
[----:B0-----:R-:W-:-:S05]  /*42e0*/  LOP3.LUT R2, R2, 0x80000000, R67, 0xec, !PT ;  /* 0x8000000002027812 */ /* 0x001fca00078eec43 */
[----:B------:R-:W-:-:S05]  /*42f0*/  VIADD R3, R2, 0xffffffff ;  /* 0xffffffff02037836 */ /* 0x000fca0000000000 */
[----:B------:R-:W-:-:S04]  /*4300*/  LOP3.LUT R3, R2, R3, RZ, 0xc, !PT ;  /* 0x0000000302037212 */ /* 0x000fc800078e0cff */
[----:B------:R-:W0:Y:S02]  /*4310*/  POPC R7, R3 ;  /* 0x0000000300077309 */ /* 0x000e240000000000 */
[----:B0-----:R0:W2:Y:S04]  /*4320*/  SHFL.DOWN PT, R30, R61, 0x1, R7 ;  /* 0x082000003d1e7989 */ /* 0x0010a800000e0007 */
[----:B------:R0:W4:Y:S04]  /*4330*/  SHFL.DOWN PT, R31, R62, 0x1, R7 ;  /* 0x082000003e1f7989 */ /* 0x00012800000e0007 */
[----:B------:R0:W0:Y:S02]  /*4340*/  SHFL.DOWN PT, R6, R60, 0x1, R7 ;  /* 0x082000003c067989 */ /* 0x00002400000e0007 */
.L_x_178:
[----:B------:R-:W-:Y:S01]  /*4350*/  ISETP.GE.AND P1, PT, R57, R7, PT ;  /* 0x000000073900720c */ /* 0x000fe20003f26270 */
[----:B------:R-:W-:-:S12]  /*4360*/  UMOV UR5, 0xffffffff ;  /* 0xffffffff00057882 */ /* 0x000fd80000000000 */
[----:B------:R-:W-:Y:S02]  /*4370*/  @!P1 ISETP.NE.U32.AND P0, PT, R61, RZ, PT ;  /* 0x000000ff3d00920c */ /* 0x000fe40003f05070 */
[----:B--2---:R-:W-:Y:S02]  /*4380*/  @!P1 IADD3 R30, P2, PT, R30, R61, RZ ;  /* 0x0000003d1e1e9210 */ /* 0x004fe40007f5e0ff */
[----:B------:R-:W-:-:S03]  /*4390*/  @!P1 ISETP.NE.AND.EX P0, PT, R62, RZ, PT, P0 ;  /* 0x000000ff3e00920c */ /* 0x000fc60003f05300 */
[----:B0-----:R-:W-:Y:S02]  /*43a0*/  @!P1 IMAD.MOV.U32 R61, RZ, RZ, R30 ;  /* 0x000000ffff3d9224 */ /* 0x001fe400078e001e */
[----:B----4-:R-:W-:Y:S01]  /*43b0*/  @!P1 IMAD.X R30, R31, 0x1, R62, P2 ;  /* 0x000000011f1e9824 */ /* 0x010fe200010e063e */
[----:B------:R-:W-:Y:S01]  /*43c0*/  @!P1 SEL R31, R6, RZ, !P0 ;  /* 0x000000ff061f9207 */ /* 0x000fe20004000000 */
[----:B------:R-:W-:Y:S06]  /*43d0*/  BRA.DIV UR5, `(.L_x_31) ;  /* 0x0000009e05707947 */ /* 0x000fec000b800000 */
.L_x_181:
[----:B------:R-:W-:Y:S01]  /*43e0*/  UMOV UR5, 0xffffffff ;  /* 0xffffffff00057882 */ /* 0x000fe20000000000 */
[----:B------:R-:W-:Y:S02]  /*43f0*/  @!P1 IMAD.MOV.U32 R62, RZ, RZ, R30 ;  /* 0x000000ffff3e9224 */ /* 0x000fe400078e001e */
[----:B------:R-:W-:Y:S01]  /*4400*/  @!P1 IMAD.IADD R60, R60, 0x1, R31 ;  /* 0x000000013c3c9824 */ /* 0x000fe200078e021f */
[----:B------:R-:W-:Y:S06]  /*4410*/  BRA.DIV UR5, `(.L_x_32) ;  /* 0x0000009e05807947 */ /* 0x000fec000b800000 */
[----:B------:R0:W2:Y:S04]  /*4420*/  SHFL.DOWN PT, R30, R61, 0x2, R7 ;  /* 0x084000003d1e7989 */ /* 0x0000a800000e0007 */
[----:B------:R0:W4:Y:S04]  /*4430*/  SHFL.DOWN PT, R31, R62, 0x2, R7 ;  /* 0x084000003e1f7989 */ /* 0x00012800000e0007 */
[----:B------:R0:W0:Y:S02]  /*4440*/  SHFL.DOWN PT, R54, R60, 0x2, R7 ;  /* 0x084000003c367989 */ /* 0x00002400000e0007 */
.L_x_186:
[----:B------:R-:W-:Y:S01]  /*4450*/  VIADD R66, R57, 0x2 ;  /* 0x0000000239427836 */ /* 0x000fe20000000000 */
[----:B------:R-:W-:-:S04]  /*4460*/  UMOV UR5, 0xffffffff ;  /* 0xffffffff00057882 */ /* 0x000fc80000000000 */
[----:B------:R-:W-:-:S13]  /*4470*/  ISETP.GT.AND P1, PT, R66, R7, PT ;  /* 0x000000074200720c */ /* 0x000fda0003f24270 */
[----:B------:R-:W-:Y:S02]  /*4480*/  @!P1 ISETP.NE.U32.AND P0, PT, R61, RZ, PT ;  /* 0x000000ff3d00920c */ /* 0x000fe40003f05070 */
[----:B--2---:R-:W-:Y:S02]  /*4490*/  @!P1 IADD3 R30, P2, PT, R30, R61, RZ ;  /* 0x0000003d1e1e9210 */ /* 0x004fe40007f5e0ff */
[----:B------:R-:W-:Y:S01]  /*44a0*/  @!P1 ISETP.NE.AND.EX P0, PT, R62, RZ, PT, P0 ;  /* 0x000000ff3e00920c */ /* 0x000fe20003f05300 */
[----:B------:R-:W-:-:S12]  /*44b0*/  BRA.DIV UR5, `(.L_x_33) ;  /* 0x0000009e05b07947 */ /* 0x000fd8000b800000 */
.L_x_189:
[----:B0-----:R-:W-:Y:S01]  /*44c0*/  @!P1 SEL R3, R54, RZ, !P0 ;  /* 0x000000ff36039207 */ /* 0x001fe20004000000 */
[----:B------:R-:W-:Y:S01]  /*44d0*/  UMOV UR5, 0xffffffff ;  /* 0xffffffff00057882 */ /* 0x000fe20000000000 */
[----:B----4-:R-:W-:Y:S02]  /*44e0*/  @!P1 IMAD.X R31, R31, 0x1, R62, P2 ;  /* 0x000000011f1f9824 */ /* 0x010fe400010e063e */
[----:B------:R-:W-:Y:S02]  /*44f0*/  @!P1 IMAD.MOV.U32 R61, RZ, RZ, R30 ;  /* 0x000000ffff3d9224 */ /* 0x000fe400078e001e */
[----:B------:R-:W-:Y:S02]  /*4500*/  @!P1 IMAD.MOV.U32 R62, RZ, RZ, R31 ;  /* 0x000000ffff3e9224 */ /* 0x000fe400078e001f */
[----:B------:R-:W-:Y:S01]  /*4510*/  @!P1 IMAD.IADD R60, R60, 0x1, R3 ;  /* 0x000000013c3c9824 */ /* 0x000fe200078e0203 */
[----:B------:R-:W-:Y:S06]  /*4520*/  BRA.DIV UR5, `(.L_x_34) ;  /* 0x0000009e05b47947 */ /* 0x000fec000b800000 */
[----:B------:R0:W2:Y:S04]  /*4530*/  SHFL.DOWN PT, R30, R61, 0x4, R7 ;  /* 0x088000003d1e7989 */ /* 0x0000a800000e0007 */
[----:B------:R0:W4:Y:S04]  /*4540*/  SHFL.DOWN PT, R31, R62, 0x4, R7 ;  /* 0x088000003e1f7989 */ /* 0x00012800000e0007 */
[----:B------:R0:W0:Y:S02]  /*4550*/  SHFL.DOWN PT, R54, R60, 0x4, R7 ;  /* 0x088000003c367989 */ /* 0x00002400000e0007 */
.L_x_194:
[----:B------:R-:W-:Y:S01]  /*4560*/  VIADD R65, R57, 0x4 ;  /* 0x0000000439417836 */ /* 0x000fe20000000000 */
[----:B------:R-:W-:-:S04]  /*4570*/  UMOV UR5, 0xffffffff ;  /* 0xffffffff00057882 */ /* 0x000fc80000000000 */
[----:B------:R-:W-:Y:S01]  /*4580*/  ISETP.GT.AND P1, PT, R65, R7, PT ;  /* 0x000000074100720c */ /* 0x000fe20003f24270 */
[----:B------:R-:W-:-:S12]  /*4590*/  BRA.DIV UR5, `(.L_x_35) ;  /* 0x0000009e05f07947 */ /* 0x000fd8000b800000 */
.L_x_197:
[----:B------:R-:W-:Y:S01]  /*45a0*/  @!P1 ISETP.NE.U32.AND P0, PT, R61, RZ, PT ;  /* 0x000000ff3d00920c */ /* 0x000fe20003f05070 */
[----:B------:R-:W-:Y:S01]  /*45b0*/  UMOV UR5, 0xffffffff ;  /* 0xffffffff00057882 */ /* 0x000fe20000000000 */
[----:B--2---:R-:W-:Y:S02]  /*45c0*/  @!P1 IADD3 R30, P2, PT, R30, R61, RZ ;  /* 0x0000003d1e1e9210 */ /* 0x004fe40007f5e0ff */
[----:B------:R-:W-:-:S03]  /*45d0*/  @!P1 ISETP.NE.AND.EX P0, PT, R62, RZ, PT, P0 ;  /* 0x000000ff3e00920c */ /* 0x000fc60003f05300 */
[----:B----4-:R-:W-:Y:S01]  /*45e0*/  @!P1 IMAD.X R31, R31, 0x1, R62, P2 ;  /* 0x000000011f1f9824 */ /* 0x010fe200010e063e */
[----:B0-----:R-:W-:Y:S01]  /*45f0*/  @!P1 SEL R3, R54, RZ, !P0 ;  /* 0x000000ff36039207 */ /* 0x001fe20004000000 */
[----:B------:R-:W-:Y:S02]  /*4600*/  @!P1 IMAD.MOV.U32 R61, RZ, RZ, R30 ;  /* 0x000000ffff3d9224 */ /* 0x000fe400078e001e */
[----:B------:R-:W-:Y:S02]  /*4610*/  @!P1 IMAD.MOV.U32 R62, RZ, RZ, R31 ;  /* 0x000000ffff3e9224 */ /* 0x000fe400078e001f */
[----:B------:R-:W-:Y:S01]  /*4620*/  @!P1 IMAD.IADD R60, R60, 0x1, R3 ;  /* 0x000000013c3c9824 */ /* 0x000fe200078e0203 */
[----:B------:R-:W-:Y:S06]  /*4630*/  BRA.DIV UR5, `(.L_x_36) ;  /* 0x0000009e05e87947 */ /* 0x000fec000b800000 */
[----:B------:R0:W2:Y:S04]  /*4640*/  SHFL.DOWN PT, R30, R61, 0x8, R7 ;  /* 0x090000003d1e7989 */ /* 0x0000a800000e0007 */
[----:B------:R0:W4:Y:S04]  /*4650*/  SHFL.DOWN PT, R31, R62, 0x8, R7 ;  /* 0x090000003e1f7989 */ /* 0x00012800000e0007 */
[----:B------:R0:W0:Y:S02]  /*4660*/  SHFL.DOWN PT, R54, R60, 0x8, R7 ;  /* 0x090000003c367989 */ /* 0x00002400000e0007 */
.L_x_202:
[----:B------:R-:W-:Y:S01]  /*4670*/  VIADD R64, R57, 0x8 ;  /* 0x0000000839407836 */ /* 0x000fe20000000000 */
[----:B------:R-:W-:-:S04]  /*4680*/  UMOV UR5, 0xffffffff ;  /* 0xffffffff00057882 */ /* 0x000fc80000000000 */
[----:B------:R-:W-:Y:S01]  /*4690*/  ISETP.GT.AND P1, PT, R64, R7, PT ;  /* 0x000000074000720c */ /* 0x000fe20003f24270 */
[----:B------:R-:W-:-:S12]  /*46a0*/  BRA.DIV UR5, `(.L_x_37) ;  /* 0x000000a205247947 */ /* 0x000fd8000b800000 */
.L_x_205:
        /* <DEDUP_REMOVED lines=13> */
.L_x_210:
[----:B------:R-:W-:-:S03]  /*4780*/  UMOV UR5, 0xffffffff ;  /* 0xffffffff00057882 */ /* 0x000fc60000000000 */
[----:B------:R-:W-:Y:S05]  /*4790*/  BRA.DIV UR5, `(.L_x_39) ;  /* 0x000000a205607947 */ /* 0x000fea000b800000 */
.L_x_213:
[----:B------:R-:W-:Y:S01]  /*47a0*/  VIADD R63, R57, 0x10 ;  /* 0x00000010393f7836 */ /* 0x000fe20000000000 */
[----:B------:R-:W5:Y:S01]  /*47b0*/  LDC.64 R30, c[0x0][0x3b0] ;  /* 0x0000ec00ff1e7b82 */ /* 0x000f620000000a00 */
[----:B------:R-:W-:Y:S01]  /*47c0*/  UMOV UR5, 0xffffffff ;  /* 0xffffffff00057882 */ /* 0x000fe20000000000 */
[----:B------:R-:W-:Y:S01]  /*47d0*/  IMAD.IADD R0, R55, 0x1, R0 ;  /* 0x0000000137007824 */ /* 0x000fe200078e0200 */
[----:B------:R-:W-:Y:S02]  /*47e0*/  ISETP.NE.AND P0, PT, R5, 0x65, PT ;  /* 0x000000650500780c */ /* 0x000fe40003f05270 */
[----:B------:R-:W-:-:S13]  /*47f0*/  ISETP.GT.AND P2, PT, R63, R7, PT ;  /* 0x000000073f00720c */ /* 0x000fda0003f44270 */
[----:B------:R-:W-:Y:S02]  /*4800*/  @!P2 ISETP.NE.U32.AND P1, PT, R61, RZ, PT ;  /* 0x000000ff3d00a20c */ /* 0x000fe40003f25070 */
[----:B--2---:R-:W-:Y:S02]  /*4810*/  @!P2 IADD3 R54, P3, PT, R54, R61, RZ ;  /* 0x0000003d3636a210 */ /* 0x004fe40007f7e0ff */
[----:B------:R-:W-:Y:S02]  /*4820*/  @!P2 ISETP.NE.AND.EX P1, PT, R62, RZ, PT, P1 ;  /* 0x000000ff3e00a20c */ /* 0x000fe40003f25310 */
[----:B-----5:R-:W-:Y:S01]  /*4830*/  IADD3 R30, P4, PT, R30, 0x200, RZ ;  /* 0x000002001e1e7810 */ /* 0x020fe20007f9e0ff */
[----:B----4-:R-:W-:Y:S01]  /*4840*/  @!P2 IMAD.X R69, R69, 0x1, R62, P3 ;  /* 0x000000014545a824 */ /* 0x010fe200018e063e */
[----:B0-----:R-:W-:Y:S01]  /*4850*/  @!P2 SEL R3, R68, RZ, !P1 ;  /* 0x000000ff4403a207 */ /* 0x001fe20004800000 */
[----:B------:R-:W-:Y:S02]  /*4860*/  @!P2 IMAD.MOV.U32 R61, RZ, RZ, R54 ;  /* 0x000000ffff3da224 */ /* 0x000fe400078e0036 */
[----:B------:R-:W-:-:S02]  /*4870*/  @!P2 IMAD.MOV.U32 R62, RZ, RZ, R69 ;  /* 0x000000ffff3ea224 */ /* 0x000fc400078e0045 */
[----:B------:R-:W-:Y:S02]  /*4880*/  @!P2 IMAD.IADD R60, R60, 0x1, R3 ;  /* 0x000000013c3ca824 */ /* 0x000fe400078e0203 */
[----:B------:R-:W-:Y:S01]  /*4890*/  IMAD.X R31, RZ, RZ, R31, P4 ;  /* 0x000000ffff1f7224 */ /* 0x000fe200020e061f */
[----:B------:R-:W-:Y:S06]  /*48a0*/  BRA.DIV UR5, `(.L_x_40) ;  /* 0x000000a2053c7947 */ /* 0x000fec000b800000 */
[----:B------:R-:W-:-:S13]  /*48b0*/  VOTE.ALL P0, P0 ;  /* 0x0000000000ff7806 */ /* 0x000fda0000000000 */
.L_x_216:
[----:B------:R-:W-:Y:S05]  /*48c0*/  @!P0 BRA `(.L_x_41) ;  /* 0x0000000400b88947 */ /* 0x000fea0003800000 */
[----:B------:R-:W-:-:S07]  /*48d0*/  IMAD.MOV.U32 R69, RZ, RZ, R0 ;  /* 0x000000ffff457224 */ /* 0x000fce00078e0000 */
.L_x_55:
[----:B------:R-:W-:-:S07]  /*48e0*/  IMAD.WIDE R54, R69, 0x10, R30 ;  /* 0x0000001045367825 */ /* 0x000fce00078e021e */
.L_x_43:
[----:B------:R-:W2:Y:S01]  /*48f0*/  LD.E.128.STRONG.GPU R4, desc[UR8][R54.64+-0x200] ;  /* 0xfffe000836047980 */ /* 0x000ea2000c10fd00 */
[----:B------:R-:W-:Y:S05]  /*4900*/  YIELD ;  /* 0x0000000000007946 */ /* 0x000fea0003800000 */
[----:B------:R-:W-:Y:S01]  /*4910*/  UMOV UR5, 0xffffffff ;  /* 0xffffffff00057882 */ /* 0x000fe20000000000 */
[----:B--2---:R-:W-:Y:S02]  /*4920*/  ISETP.NE.AND P0, PT, R5, 0x63, PT ;  /* 0x000000630500780c */ /* 0x004fe40003f05270 */
[----:B------:R-:W-:Y:S11]  /*4930*/  BRA.DIV UR5, `(.L_x_42) ;  /* 0x000000a2053c7947 */ /* 0x000ff6000b800000 */
[----:B------:R-:W-:-:S13]  /*4940*/  VOTE.ANY P0, !P0 ;  /* 0x0000000000ff7806 */ /* 0x000fda0004000100 */
.L_x_219:
[----:B------:R-:W-:Y:S05]  /*4950*/  @P0 BRA `(.L_x_43) ;  /* 0xfffffffc00e40947 */ /* 0x000fea000383ffff */
[----:B------:R-:W-:Y:S01]  /*4960*/  UMOV UR5, 0xffffffff ;  /* 0xffffffff00057882 */ /* 0x000fe20000000000 */
[----:B------:R-:W-:Y:S01]  /*4970*/  ISETP.NE.AND P0, PT, R5, 0x65, PT ;  /* 0x000000650500780c */ /* 0x000fe20003f05270 */
[----:B------:R-:W-:Y:S02]  /*4980*/  IMAD.MOV.U32 R0, RZ, RZ, R6 ;  /* 0x000000ffff007224 */ /* 0x000fe400078e0006 */
[----:B------:R-:W-:Y:S02]  /*4990*/  IMAD.MOV.U32 R55, RZ, RZ, R7 ;  /* 0x000000ffff377224 */ /* 0x000fe400078e0007 */
[----:B------:R-:W-:Y:S01]  /*49a0*/  IMAD.MOV.U32 R54, RZ, RZ, R4 ;  /* 0x000000ffff367224 */ /* 0x000fe200078e0004 */
[----:B------:R-:W-:Y:S07]  /*49b0*/  BRA.DIV UR5, `(.L_x_44) ;  /* 0x000000a205407947 */ /* 0x000fee000b800000 */
[----:B------:R-:W-:-:S04]  /*49c0*/  VOTE.ANY R2, PT, !P0 ;  /* 0x0000000000027806 */ /* 0x000fc800040e0100 */
[----:B------:R-:W-:-:S05]  /*49d0*/  LOP3.LUT R2, R2, 0x80000000, R67, 0xec, !PT ;  /* 0x8000000002027812 */ /* 0x000fca00078eec43 */
[----:B------:R-:W-:-:S05]  /*49e0*/  VIADD R3, R2, 0xffffffff ;  /* 0xffffffff02037836 */ /* 0x000fca0000000000 */
[----:B------:R-:W-:-:S04]  /*49f0*/  LOP3.LUT R3, R2, R3, RZ, 0xc, !PT ;  /* 0x0000000302037212 */ /* 0x000fc800078e0cff */
[----:B------:R-:W0:Y:S02]  /*4a00*/  POPC R7, R3 ;  /* 0x0000000300077309 */ /* 0x000e240000000000 */
[----:B0-----:R0:W2:Y:S04]  /*4a10*/  SHFL.DOWN PT, R71, R0, 0x1, R7 ;  /* 0x0820000000477989 */ /* 0x0010a800000e0007 */
[----:B------:R0:W4:Y:S04]  /*4a20*/  SHFL.DOWN PT, R68, R55, 0x1, R7 ;  /* 0x0820000037447989 */ /* 0x00012800000e0007 */
[----:B------:R0:W0:Y:S02]  /*4a30*/  SHFL.DOWN PT, R70, R54, 0x1, R7 ;  /* 0x0820000036467989 */ /* 0x00002400000e0007 */
.L_x_225:
[----:B------:R-:W-:-:S03]  /*4a40*/  UMOV UR5, 0xffffffff ;  /* 0xffffffff00057882 */ /* 0x000fc60000000000 */
[----:B------:R-:W-:Y:S05]  /*4a50*/  BRA.DIV UR5, `(.L_x_45) ;  /* 0x000000a2058c7947 */ /* 0x000fea000b800000 */
.L_x_228:
[----:B------:R-:W-:Y:S01]  /*4a60*/  ISETP.GE.AND P1, PT, R57, R7, PT ;  /* 0x000000073900720c */ /* 0x000fe20003f26270 */
[----:B------:R-:W-:-:S12]  /*4a70*/  UMOV UR5, 0xffffffff ;  /* 0xffffffff00057882 */ /* 0x000fd80000000000 */
[----:B------:R-:W-:-:S04]  /*4a80*/  @!P1 ISETP.NE.U32.AND P0, PT, R0, RZ, PT ;  /* 0x000000ff0000920c */ /* 0x000fc80003f05070 */
[----:B------:R-:W-:-:S04]  /*4a90*/  @!P1 ISETP.NE.AND.EX P0, PT, R55, RZ, PT, P0 ;  /* 0x000000ff3700920c */ /* 0x000fc80003f05300 */
[----:B0-----:R-:W-:Y:S02]  /*4aa0*/  @!P1 SEL R3, R70, RZ, !P0 ;  /* 0x000000ff46039207 */ /* 0x001fe40004000000 */
[----:B--2---:R-:W-:-:S03]  /*4ab0*/  @!P1 IADD3 R71, P0, PT, R71, R0, RZ ;  /* 0x0000000047479210 */ /* 0x004fc60007f1e0ff */
[----:B------:R-:W-:Y:S02]  /*4ac0*/  @!P1 IMAD.IADD R54, R54, 0x1, R3 ;  /* 0x0000000136369824 */ /* 0x000fe400078e0203 */
[----:B----4-:R-:W-:Y:S02]  /*4ad0*/  @!P1 IMAD.X R68, R68, 0x1, R55, P0 ;  /* 0x0000000144449824 */ /* 0x010fe400000e0637 */
[----:B------:R-:W-:Y:S02]  /*4ae0*/  @!P1 IMAD.MOV.U32 R0, RZ, RZ, R71 ;  /* 0x000000ffff009224 */ /* 0x000fe400078e0047 */
[----:B------:R-:W-:Y:S01]  /*4af0*/  @!P1 IMAD.MOV.U32 R55, RZ, RZ, R68 ;  /* 0x000000ffff379224 */ /* 0x000fe200078e0044 */
[----:B------:R-:W-:Y:S06]  /*4b00*/  BRA.DIV UR5, `(.L_x_46) ;  /* 0x000000a205807947 */ /* 0x000fec000b800000 */
[----:B------:R0:W2:Y:S04]  /*4b10*/  SHFL.DOWN PT, R71, R0, 0x2, R7 ;  /* 0x0840000000477989 */ /* 0x0000a800000e0007 */
[----:B------:R0:W4:Y:S04]  /*4b20*/  SHFL.DOWN PT, R68, R55, 0x2, R7 ;  /* 0x0840000037447989 */ /* 0x00012800000e0007 */
[----:B------:R0:W0:Y:S02]  /*4b30*/  SHFL.DOWN PT, R70, R54, 0x2, R7 ;  /* 0x0840000036467989 */ /* 0x00002400000e0007 */
.L_x_233:
[----:B------:R-:W-:-:S03]  /*4b40*/  UMOV UR5, 0xffffffff ;  /* 0xffffffff00057882 */ /* 0x000fc60000000000 */
[----:B------:R-:W-:Y:S05]  /*4b50*/  BRA.DIV UR5, `(.L_x_47) ;  /* 0x000000a205c47947 */ /* 0x000fea000b800000 */
.L_x_236:
[----:B------:R-:W-:Y:S01]  /*4b60*/  ISETP.GT.AND P1, PT, R66, R7, PT ;  /* 0x000000074200720c */ /* 0x000fe20003f24270 */
        /* <DEDUP_REMOVED lines=13> */
.L_x_241:
[----:B------:R-:W-:-:S03]  /*4c40*/  UMOV UR5, 0xffffffff ;  /* 0xffffffff00057882 */ /* 0x000fc60000000000 */
[----:B------:R-:W-:Y:S05]  /*4c50*/  BRA.DIV UR5, `(.L_x_49) ;  /* 0x000000a205fc7947 */ /* 0x000fea000b800000 */
.L_x_244:
        /* <DEDUP_REMOVED lines=14> */
.L_x_249:
[----:B------:R-:W-:-:S03]  /*4d40*/  UMOV UR5, 0xffffffff ;  /* 0xffffffff00057882 */ /* 0x000fc60000000000 */
[----:B------:R-:W-:Y:S05]  /*4d50*/  BRA.DIV UR5, `(.L_x_51) ;  /* 0x000000a605347947 */ /* 0x000fea000b800000 */
.L_x_252:
        /* <DEDUP_REMOVED lines=14> */
.L_x_257:
[----:B------:R-:W-:-:S03]  /*4e40*/  UMOV UR5, 0xffffffff ;  /* 0xffffffff00057882 */ /* 0x000fc60000000000 */
[----:B------:R-:W-:Y:S05]  /*4e50*/  BRA.DIV UR5, `(.L_x_53) ;  /* 0x000000a6056c7947 */ /* 0x000fea000b800000 */
.L_x_260:
[----:B------:R-:W-:Y:S01]  /*4e60*/  ISETP.GT.AND P2, PT, R63, R7, PT ;  /* 0x000000073f00720c */ /* 0x000fe20003f44270 */
[----:B------:R-:W-:Y:S01]  /*4e70*/  UMOV UR5, 0xffffffff ;  /* 0xffffffff00057882 */ /* 0x000fe20000000000 */
[----:B------:R-:W-:-:S11]  /*4e80*/  VIADD R69, R69, 0xffffffe0 ;  /* 0xffffffe045457836 */ /* 0x000fd60000000000 */
[----:B------:R-:W-:Y:S02]  /*4e90*/  @!P2 ISETP.NE.U32.AND P0, PT, R0, RZ, PT ;  /* 0x000000ff0000a20c */ /* 0x000fe40003f05070 */
[----:B--2---:R-:W-:Y:S02]  /*4ea0*/  @!P2 IADD3 R71, P1, PT, R71, R0, RZ ;  /* 0x000000004747a210 */ /* 0x004fe40007f3e0ff */
[----:B------:R-:W-:-:S03]  /*4eb0*/  @!P2 ISETP.NE.AND.EX P0, PT, R55, RZ, PT, P0 ;  /* 0x000000ff3700a20c */ /* 0x000fc60003f05300 */
[----:B----4-:R-:W-:Y:S01]  /*4ec0*/  @!P2 IMAD.X R68, R68, 0x1, R55, P1 ;  /* 0x000000014444a824 */ /* 0x010fe200008e0637 */
[----:B0-----:R-:W-:Y:S01]  /*4ed0*/  @!P2 SEL R3, R70, RZ, !P0 ;  /* 0x000000ff4603a207 */ /* 0x001fe20004000000 */
[----:B------:R-:W-:Y:S01]  /*4ee0*/  @!P2 IMAD.MOV.U32 R0, RZ, RZ, R71 ;  /* 0x000000ffff00a224 */ /* 0x000fe200078e0047 */
[----:B------:R-:W-:Y:S01]  /*4ef0*/  ISETP.NE.U32.AND P1, PT, R61, RZ, PT ;  /* 0x000000ff3d00720c */ /* 0x000fe20003f25070 */
[----:B------:R-:W-:Y:S01]  /*4f00*/  @!P2 IMAD.MOV.U32 R55, RZ, RZ, R68 ;  /* 0x000000ffff37a224 */ /* 0x000fe200078e0044 */
[----:B------:R-:W-:Y:S01]  /*4f10*/  ISETP.NE.AND P0, PT, R5, 0x65, PT ;  /* 0x000000650500780c */ /* 0x000fe20003f05270 */
[----:B------:R-:W-:Y:S01]  /*4f20*/  @!P2 IMAD.IADD R54, R54, 0x1, R3 ;  /* 0x000000013636a824 */ /* 0x000fe200078e0203 */
[----:B------:R-:W-:Y:S02]  /*4f30*/  ISETP.NE.AND.EX P1, PT, R62, RZ, PT, P1 ;  /* 0x000000ff3e00720c */ /* 0x000fe40003f25310 */
[----:B------:R-:W-:Y:S02]  /*4f40*/  IADD3 R61, P2, PT, R61, R0, RZ ;  /* 0x000000003d3d7210 */ /* 0x000fe40007f5e0ff */
[----:B------:R-:W-:-:S03]  /*4f50*/  SEL R3, R54, RZ, !P1 ;  /* 0x000000ff36037207 */ /* 0x000fc60004800000 */
[----:B------:R-:W-:Y:S02]  /*4f60*/  IMAD.X R62, R62, 0x1, R55, P2 ;  /* 0x000000013e3e7824 */ /* 0x000fe400010e0637 */
[----:B------:R-:W-:Y:S01]  /*4f70*/  IMAD.IADD R60, R3, 0x1, R60 ;  /* 0x00000001033c7824 */ /* 0x000fe200078e023c */
[----:B------:R-:W-:Y:S06]  /*4f80*/  BRA.DIV UR5, `(.L_x_54) ;  /* 0x000000a605407947 */ /* 0x000fec000b800000 */
[----:B------:R-:W-:-:S13]  /*4f90*/  VOTE.ALL P0, P0 ;  /* 0x0000000000ff7806 */ /* 0x000fda0000000000 */
.L_x_263:
[----:B------:R-:W-:Y:S05]  /*4fa0*/  @P0 BRA `(.L_x_55) ;  /* 0xfffffff8004c0947 */ /* 0x000fea000383ffff */
.L_x_41:
[----:B------:R-:W-:Y:S01]  /*4fb0*/  ISETP.NE.AND P1, PT, R57, RZ, PT ;  /* 0x000000ff3900720c */ /* 0x000fe20003f25270 */
[----:B------:R-:W-:Y:S01]  /*4fc0*/  BSSY.RECONVERGENT B0, `(.L_x_56) ;  /* 0x0000016000007945 */ /* 0x000fe20003800200 */
[----:B------:R-:W-:-:S11]  /*4fd0*/  IMAD.MOV.U32 R2, RZ, RZ, R61 ;  /* 0x000000ffff027224 */ /* 0x000fd600078e003d */
[----:B------:R-:W0:Y:S01]  /*4fe0*/  @!P1 S2R R3, SR_CgaCtaId ;  /* 0x0000000000039919 */ /* 0x000e220000008800 */
[----:B------:R-:W-:-:S04]  /*4ff0*/  @!P1 MOV R0, 0x400 ;  /* 0x0000040000009802 */ /* 0x000fc80000000f00 */
[----:B0-----:R-:W-:Y:S01]  /*5000*/  @!P1 LEA R31, R3, R0, 0x18 ;  /* 0x00000000031f9211 */ /* 0x001fe200078ec0ff */
[----:B------:R-:W-:Y:S01]  /*5010*/  IMAD.MOV.U32 R3, RZ, RZ, R62 ;  /* 0x000000ffff037224 */ /* 0x000fe200078e003e */
[----:B------:R-:W-:Y:S06]  /*5020*/  @P5 BRA `(.L_x_57) ;  /* 0x00000000003c5947 */ /* 0x000fec0003800000 */
[----:B------:R-:W0:Y:S01]  /*5030*/  S2UR UR6, SR_CgaCtaId ;  /* 0x00000000000679c3 */ /* 0x000e220000008800 */
[----:B------:R-:W-:Y:S01]  /*5040*/  ISETP.NE.U32.AND P0, PT, R56, RZ, PT ;  /* 0x000000ff3800720c */ /* 0x000fe20003f05070 */
[----:B------:R-:W-:Y:S01]  /*5050*/  UMOV UR5, 0x400 ;  /* 0x0000040000057882 */ /* 0x000fe20000000000 */
[----:B------:R-:W-:Y:S02]  /*5060*/  IADD3 R6, P2, PT, R2, R56, RZ ;  /* 0x0000003802067210 */ /* 0x000fe40007f5e0ff */
[----:B------:R-:W-:-:S03]  /*5070*/  ISETP.NE.AND.EX P0, PT, R59, RZ, PT, P0 ;  /* 0x000000ff3b00720c */ /* 0x000fc60003f05300 */
[----:B------:R-:W-:Y:S01]  /*5080*/  IMAD.X R7, R3, 0x1, R59, P2 ;  /* 0x0000000103077824 */ /* 0x000fe200010e063b */
[----:B------:R-:W-:-:S05]  /*5090*/  SEL R5, R60, RZ, !P0 ;  /* 0x000000ff3c057207 */ /* 0x000fca0004000000 */
[----:B------:R-:W-:Y:S02]  /*50a0*/  IMAD.IADD R4, R58, 0x1, R5 ;  /* 0x000000013a047824 */ /* 0x000fe400078e0205 */
[----:B------:R-:W-:-:S05]  /*50b0*/  IMAD.MOV.U32 R5, RZ, RZ, 0x65 ;  /* 0x00000065ff057424 */ /* 0x000fca00078e00ff */
[----:B------:R2:W-:Y:S01]  /*50c0*/  ST.E.128.STRONG.GPU desc[UR8][R28.64+0x200], R4 ;  /* 0x000200041c007985 */ /* 0x0005e2000c10fd08 */
[----:B0-----:R-:W-:-:S09]  /*50d0*/  ULEA UR5, UR6, UR5, 0x18 ;  /* 0x0000000506057291 */ /* 0x001fd2000f8ec0ff */
[----:B------:R2:W-:Y:S04]  /*50e0*/  STS.64 [UR5+0xb8], R6 ;  /* 0x0000b806ff007988 */ /* 0x0005e80008000a05 */
[----:B------:R2:W-:Y:S04]  /*50f0*/  STS [UR5+0xc0], R4 ;  /* 0x0000c004ff007988 */ /* 0x0005e80008000805 */
[----:B------:R2:W-:Y:S04]  /*5100*/  STS.64 [UR5+0xa8], R2 ;  /* 0x0000a802ff007988 */ /* 0x0005e80008000a05 */
[----:B------:R2:W-:Y:S02]  /*5110*/  STS [UR5+0xb0], R60 ;  /* 0x0000b03cff007988 */ /* 0x0005e40008000805 */
.L_x_57:
[----:B------:R-:W-:Y:S05]  /*5120*/  BSYNC.RECONVERGENT B0 ;  /* 0x0000000000007941 */ /* 0x000fea0003800200 */
.L_x_56:
[----:B------:R0:W-:Y:S01]  /*5130*/  @!P1 STS.64 [R31+0x88], R2 ;  /* 0x000088021f009388 */ /* 0x0001e20000000a00 */
[----:B---3--:R-:W-:Y:S02]  /*5140*/  @!P1 IMAD.MOV.U32 R34, RZ, RZ, R2 ;  /* 0x000000ffff229224 */ /* 0x008fe400078e0002 */
[----:B-1----:R-:W-:Y:S01]  /*5150*/  @!P1 IMAD.MOV.U32 R33, RZ, RZ, R3 ;  /* 0x000000ffff219224 */ /* 0x002fe200078e0003 */
[----:B------:R0:W-:Y:S01]  /*5160*/  @!P1 STS [R31+0x90], R60 ;  /* 0x0000903c1f009388 */ /* 0x0001e20000000800 */
[----:B------:R-:W-:-:S07]  /*5170*/  @!P1 IMAD.MOV.U32 R32, RZ, RZ, R60 ;  /* 0x000000ffff209224 */ /* 0x000fce00078e003c */
.L_x_25:
[----:B--2---:R-:W1:Y:S01]  /*5180*/  S2R R5, SR_TID.X ;  /* 0x0000000000057919 */ /* 0x004e620000002100 */
[----:B------:R-:W-:Y:S01]  /*5190*/  ISETP.NE.U32.AND P0, PT, R8, R26, PT ;  /* 0x0000001a0800720c */ /* 0x000fe20003f05070 */
[----:B------:R-:W-:Y:S05]  /*51a0*/  WARPSYNC.ALL ;  /* 0x0000000000007948 */ /* 0x000fea0003800000 */
[----:B------:R-:W-:Y:S01]  /*51b0*/  BAR.SYNC.DEFER_BLOCKING 0x0 ;  /* 0x0000000000007b1d */ /* 0x000fe20000010000 */
[----:B------:R-:W-:Y:S02]  /*51c0*/  ISETP.NE.U32.AND P1, PT, R26, R24, PT ;  /* 0x000000181a00720c */ /* 0x000fe40003f25070 */
[----:B------:R-:W-:-:S03]  /*51d0*/  ISETP.NE.AND.EX P2, PT, R9, R27, PT, P0 ;  /* 0x0000001b0900720c */ /* 0x000fc60003f45300 */
[----:B------:R-:W-:Y:S01]  /*51e0*/  BSSY.RECONVERGENT B0, `(.L_x_58) ;  /* 0x000000e000007945 */ /* 0x000fe20003800200 */
[----:B-1----:R-:W-:-:S13]  /*51f0*/  ISETP.NE.AND P3, PT, R5, RZ, PT ;  /* 0x000000ff0500720c */ /* 0x002fda0003f65270 */
[----:B------:R-:W-:Y:S05]  /*5200*/  @!P3 BRA `(.L_x_59) ;  /* 0x00000000002cb947 */ /* 0x000fea0003800000 */
[----:B------:R-:W1:Y:S01]  /*5210*/  S2UR UR6, SR_CgaCtaId ;  /* 0x00000000000679c3 */ /* 0x000e620000008800 */
[----:B------:R-:W-:Y:S01]  /*5220*/  UMOV UR5, 0x400 ;  /* 0x0000040000057882 */ /* 0x000fe20000000000 */
[----:B------:R-:W-:-:S04]  /*5230*/  ISETP.NE.U32.AND P0, PT, R34, RZ, PT ;  /* 0x000000ff2200720c */ /* 0x000fc80003f05070 */
[----:B------:R-:W-:Y:S01]  /*5240*/  ISETP.NE.AND.EX P0, PT, R33, RZ, PT, P0 ;  /* 0x000000ff2100720c */ /* 0x000fe20003f05300 */
[----:B-1----:R-:W-:-:S09]  /*5250*/  ULEA UR5, UR6, UR5, 0x18 ;  /* 0x0000000506057291 */ /* 0x002fd2000f8ec0ff */
[----:B0-----:R-:W0:Y:S04]  /*5260*/  LDS.64 R2, [UR5+0x88] ;  /* 0x00008805ff027984 */ /* 0x001e280008000a00 */
[----:B------:R-:W1:Y:S01]  /*5270*/  LDS R0, [UR5+0x90] ;  /* 0x00009005ff007984 */ /* 0x000e620008000800 */
[----:B0-----:R-:W-:Y:S02]  /*5280*/  IADD3 R34, P3, PT, R2, R34, RZ ;  /* 0x0000002202227210 */ /* 0x001fe40007f7e0ff */
[----:B-1----:R-:W-:-:S03]  /*5290*/  SEL R7, R0, RZ, !P0 ;  /* 0x000000ff00077207 */ /* 0x002fc60004000000 */
[----:B------:R-:W-:Y:S02]  /*52a0*/  IMAD.X R33, R3, 0x1, R33, P3 ;  /* 0x0000000103217824 */ /* 0x000fe400018e0621 */
[----:B------:R-:W-:-:S07]  /*52b0*/  IMAD.IADD R32, R32, 0x1, R7 ;  /* 0x0000000120207824 */ /* 0x000fce00078e0207 */
.L_x_59:
[----:B------:R-:W-:Y:S05]  /*52c0*/  BSYNC.RECONVERGENT B0 ;  /* 0x0000000000007941 */ /* 0x000fea0003800200 */
.L_x_58:
[----:B------:R-:W-:Y:S01]  /*52d0*/  SEL R0, R32, RZ, !P2 ;  /* 0x000000ff20007207 */ /* 0x000fe20005000000 */
[----:B------:R-:W1:Y:S01]  /*52e0*/  S2UR UR5, SR_CgaCtaId ;  /* 0x00000000000579c3 */ /* 0x000e620000008800 */
[----:B------:R-:W-:Y:S01]  /*52f0*/  ISETP.NE.AND.EX P1, PT, R27, R25, PT, P1 ;  /* 0x000000191b00720c */ /* 0x000fe20003f25310 */
[----:B------:R-:W-:Y:S01]  /*5300*/  UMOV UR4, 0x400 ;  /* 0x0000040000047882 */ /* 0x000fe20000000000 */
[----:B------:R-:W-:Y:S01]  /*5310*/  ISETP.NE.U32.AND P0, PT, R24, R22, PT ;  /* 0x000000161800720c */ /* 0x000fe20003f05070 */
[----:B------:R-:W-:Y:S01]  /*5320*/  IMAD.IADD R53, R53, 0x1, R0 ;  /* 0x0000000135357824 */ /* 0x000fe200078e0200 */
[----:B------:R-:W-:Y:S02]  /*5330*/  ISETP.NE.U32.AND P2, PT, R26, R24, PT ;  /* 0x000000181a00720c */ /* 0x000fe40003f45070 */
[----:B------:R-:W-:Y:S02]  /*5340*/  ISETP.NE.U32.AND P3, PT, R24, R22, PT ;  /* 0x000000161800720c */ /* 0x000fe40003f65070 */
[----:B0-----:R-:W-:-:S02]  /*5350*/  SEL R3, R53, RZ, !P1 ;  /* 0x000000ff35037207 */ /* 0x001fc40004800000 */
[----:B------:R-:W-:Y:S02]  /*5360*/  ISETP.NE.AND.EX P1, PT, R25, R23, PT, P0 ;  /* 0x000000171900720c */ /* 0x000fe40003f25300 */
[----:B------:R-:W-:Y:S01]  /*5370*/  ISETP.NE.U32.AND P0, PT, R22, R18, PT ;  /* 0x000000121600720c */ /* 0x000fe20003f05070 */
[----:B------:R-:W-:Y:S01]  /*5380*/  IMAD.IADD R52, R52, 0x1, R3 ;  /* 0x0000000134347824 */ /* 0x000fe200078e0203 */
[----:B------:R-:W-:Y:S02]  /*5390*/  ISETP.NE.AND.EX P2, PT, R27, R25, PT, P2 ;  /* 0x000000191b00720c */ /* 0x000fe40003f45320 */
[----:B------:R-:W-:Y:S02]  /*53a0*/  ISETP.NE.AND.EX P3, PT, R25, R23, PT, P3 ;  /* 0x000000171900720c */ /* 0x000fe40003f65330 */
[----:B------:R-:W-:Y:S02]  /*53b0*/  SEL R0, R52, RZ, !P1 ;  /* 0x000000ff34007207 */ /* 0x000fe40004800000 */
[----:B------:R-:W-:-:S02]  /*53c0*/  ISETP.NE.AND.EX P1, PT, R23, R19, PT, P0 ;  /* 0x000000131700720c */ /* 0x000fc40003f25300 */
[----:B------:R-:W-:Y:S01]  /*53d0*/  ISETP.NE.U32.AND P0, PT, R18, R16, PT ;  /* 0x000000101200720c */ /* 0x000fe20003f05070 */
[----:B------:R-:W-:Y:S01]  /*53e0*/  IMAD.IADD R51, R51, 0x1, R0 ;  /* 0x0000000133337824 */ /* 0x000fe200078e0200 */
[----:B-1----:R-:W-:Y:S01]  /*53f0*/  ULEA UR4, UR5, UR4, 0x18 ;  /* 0x0000000405047291 */ /* 0x002fe2000f8ec0ff */
[----:B------:R-:W-:Y:S02]  /*5400*/  SEL R4, RZ, 0x1, !P3 ;  /* 0x00000001ff047807 */ /* 0x000fe40005800000 */
[----:B------:R-:W-:Y:S02]  /*5410*/  IADD3 R43, P6, PT, R34, R43, RZ ;  /* 0x0000002b222b7210 */ /* 0x000fe40007fde0ff */
[----:B------:R-:W-:Y:S02]  /*5420*/  SEL R3, R51, RZ, !P1 ;  /* 0x000000ff33037207 */ /* 0x000fe40004800000 */
[----:B------:R-:W-:Y:S01]  /*5430*/  ISETP.NE.AND.EX P1, PT, R19, R17, PT, P0 ;  /* 0x000000111300720c */ /* 0x000fe20003f25300 */
[----:B------:R-:W-:Y:S01]  /*5440*/  IMAD.X R44, R33, 0x1, R44, P6 ;  /* 0x00000001212c7824 */ /* 0x000fe200030e062c */
[----:B------:R-:W-:Y:S01]  /*5450*/  ISETP.NE.U32.AND P0, PT, R16, R14, PT ;  /* 0x0000000e1000720c */ /* 0x000fe20003f05070 */
[----:B------:R-:W-:Y:S01]  /*5460*/  IMAD.IADD R50, R50, 0x1, R3 ;  /* 0x0000000132327824 */ /* 0x000fe200078e0203 */
[C---:B------:R-:W-:Y:S01]  /*5470*/  IADD3 R41, P5, PT, R34.reuse, R41, RZ ;  /* 0x0000002922297210 */ /* 0x040fe20007fbe0ff */
[----:B------:R-:W0:Y:S01]  /*5480*/  LDS.64 R2, [UR4+0xc8] ;  /* 0x0000c804ff027984 */ /* 0x000e220008000a00 */
[----:B------:R-:W-:-:S02]  /*5490*/  IADD3 R39, P4, PT, R34, R39, RZ ;  /* 0x0000002722277210 */ /* 0x000fc40007f9e0ff */
[----:B------:R-:W-:Y:S01]  /*54a0*/  SEL R0, R50, RZ, !P1 ;  /* 0x000000ff32007207 */ /* 0x000fe20004800000 */
[----:B------:R-:W-:Y:S01]  /*54b0*/  IMAD.X R42, R33, 0x1, R42, P5 ;  /* 0x00000001212a7824 */ /* 0x000fe200028e062a */
[----:B------:R-:W-:Y:S01]  /*54c0*/  ISETP.NE.AND.EX P1, PT, R17, R15, PT, P0 ;  /* 0x0000000f1100720c */ /* 0x000fe20003f25300 */
[----:B------:R-:W-:Y:S01]  /*54d0*/  IMAD.X R40, R33, 0x1, R40, P4 ;  /* 0x0000000121287824 */ /* 0x000fe200020e0628 */
[----:B------:R-:W-:Y:S01]  /*54e0*/  ISETP.NE.U32.AND P0, PT, R14, R12, PT ;  /* 0x0000000c0e00720c */ /* 0x000fe20003f05070 */
[----:B------:R-:W-:Y:S01]  /*54f0*/  IMAD.IADD R49, R49, 0x1, R0 ;  /* 0x0000000131317824 */ /* 0x000fe200078e0200 */
[----:B------:R-:W-:Y:S02]  /*5500*/  IADD3 R37, P3, PT, R34, R37, RZ ;  /* 0x0000002522257210 */ /* 0x000fe40007f7e0ff */
[----:B------:R-:W-:Y:S02]  /*5510*/  ISETP.NE.AND.EX P0, PT, R15, R13, PT, P0 ;  /* 0x0000000d0f00720c */ /* 0x000fe40003f05300 */
[----:B------:R-:W-:Y:S01]  /*5520*/  SEL R7, R49, RZ, !P1 ;  /* 0x000000ff31077207 */ /* 0x000fe20004800000 */
[----:B------:R-:W-:-:S04]  /*5530*/  IMAD.X R38, R33, 0x1, R38, P3 ;  /* 0x0000000121267824 */ /* 0x000fc800018e0626 */
[----:B------:R-:W-:-:S05]  /*5540*/  IMAD.IADD R48, R48, 0x1, R7 ;  /* 0x0000000130307824 */ /* 0x000fca00078e0207 */
[----:B------:R-:W-:Y:S02]  /*5550*/  SEL R0, R48, RZ, !P0 ;  /* 0x000000ff30007207 */ /* 0x000fe40004000000 */
[----:B------:R-:W-:-:S03]  /*5560*/  ISETP.NE.U32.AND P0, PT, R8, R26, PT ;  /* 0x0000001a0800720c */ /* 0x000fc60003f05070 */
[----:B------:R-:W-:Y:S01]  /*5570*/  IMAD.IADD R47, R47, 0x1, R0 ;  /* 0x000000012f2f7824 */ /* 0x000fe200078e0200 */
[----:B------:R-:W-:Y:S02]  /*5580*/  ISETP.NE.AND.EX P1, PT, R9, R27, PT, P0 ;  /* 0x0000001b0900720c */ /* 0x000fe40003f25300 */
[----:B------:R-:W-:Y:S02]  /*5590*/  SEL R0, RZ, 0x1, !P2 ;  /* 0x00000001ff007807 */ /* 0x000fe40005000000 */
[----:B------:R-:W-:Y:S02]  /*55a0*/  SEL R55, RZ, 0x1, !P1 ;  /* 0x00000001ff377807 */ /* 0x000fe40004800000 */
[----:B------:R-:W-:Y:S02]  /*55b0*/  ISETP.NE.U32.AND P0, PT, R12, R10, PT ;  /* 0x0000000a0c00720c */ /* 0x000fe40003f05070 */
[----:B------:R-:W-:Y:S02]  /*55c0*/  IADD3 R31, P1, PT, R0, R55, RZ ;  /* 0x00000037001f7210 */ /* 0x000fe40007f3e0ff */
[----:B------:R-:W-:-:S02]  /*55d0*/  ISETP.NE.AND.EX P0, PT, R13, R11, PT, P0 ;  /* 0x0000000b0d00720c */ /* 0x000fc40003f05300 */
[C---:B------:R-:W-:Y:S01]  /*55e0*/  IADD3 R35, P2, PT, R34.reuse, R35, RZ ;  /* 0x0000002322237210 */ /* 0x040fe20007f5e0ff */
[----:B------:R-:W-:Y:S01]  /*55f0*/  IMAD.IADD R29, R31, 0x1, R4 ;  /* 0x000000011f1d7824 */ /* 0x000fe200078e0204 */
[----:B------:R-:W-:Y:S01]  /*5600*/  SEL R0, R47, RZ, !P0 ;  /* 0x000000ff2f007207 */ /* 0x000fe20004000000 */
[----:B------:R-:W-:Y:S01]  /*5610*/  IMAD.X R6, RZ, RZ, RZ, P1 ;  /* 0x000000ffff067224 */ /* 0x000fe200008e06ff */
[C---:B------:R-:W-:Y:S01]  /*5620*/  IADD3 R31, P0, PT, R34.reuse, R31, RZ ;  /* 0x0000001f221f7210 */ /* 0x040fe20007f1e0ff */
[----:B------:R-:W-:Y:S01]  /*5630*/  IMAD.X R36, R33, 0x1, R36, P2 ;  /* 0x0000000121247824 */ /* 0x000fe200010e0624 */
[----:B------:R-:W-:Y:S01]  /*5640*/  IADD3 R29, P1, PT, R34, R29, RZ ;  /* 0x0000001d221d7210 */ /* 0x000fe20007f3e0ff */
[----:B------:R-:W-:Y:S02]  /*5650*/  IMAD.IADD R45, R45, 0x1, R0 ;  /* 0x000000012d2d7824 */ /* 0x000fe400078e0200 */
[C---:B------:R-:W-:Y:S01]  /*5660*/  IMAD.X R6, R33.reuse, 0x1, R6, P0 ;  /* 0x0000000121067824 */ /* 0x040fe200000e0606 */
[----:B0-----:R-:W-:Y:S01]  /*5670*/  ISETP.GE.U32.AND P0, PT, R2, 0x101, PT ;  /* 0x000001010200780c */ /* 0x001fe20003f06070 */
[----:B------:R-:W-:Y:S01]  /*5680*/  IMAD.X R46, R33, 0x1, R46, P1 ;  /* 0x00000001212e7824 */ /* 0x000fe200008e062e */
[----:B------:R-:W-:-:S02]  /*5690*/  IADD3 R55, P1, PT, R34, R55, RZ ;  /* 0x0000003722377210 */ /* 0x000fc40007f3e0ff */
[----:B------:R-:W-:-:S03]  /*56a0*/  ISETP.GE.AND.EX P0, PT, R3, RZ, PT, P0 ;  /* 0x000000ff0300720c */ /* 0x000fc60003f06300 */
[----:B------:R-:W-:-:S10]  /*56b0*/  IMAD.X R0, RZ, RZ, R33, P1 ;  /* 0x000000ffff007224 */ /* 0x000fd400008e0621 */
[----:B------:R-:W-:Y:S05]  /*56c0*/  @!P0 BRA `(.L_x_60) ;  /* 0x0000000800588947 */ /* 0x000fea0003800000 */
[----:B------:R-:W0:Y:S01]  /*56d0*/  LDS.64 R6, [UR4+0xa8] ;  /* 0x0000a804ff067984 */ /* 0x000e220008000a00 */
[----:B------:R-:W-:Y:S01]  /*56e0*/  BAR.SYNC.DEFER_BLOCKING 0x0 ;  /* 0x0000000000007b1d */ /* 0x000fe20000010000 */
[----:B------:R-:W-:Y:S02]  /*56f0*/  ISETP.NE.U32.AND P1, PT, R8, R26, PT ;  /* 0x0000001a0800720c */ /* 0x000fe40003f25070 */
[----:B------:R-:W-:Y:S02]  /*5700*/  ISETP.NE.U32.AND P0, PT, R26, R24, PT ;  /* 0x000000181a00720c */ /* 0x000fe40003f05070 */
[----:B------:R-:W-:Y:S02]  /*5710*/  ISETP.NE.AND.EX P1, PT, R9, R27, PT, P1 ;  /* 0x0000001b0900720c */ /* 0x000fe40003f25310 */
[----:B------:R-:W-:Y:S02]  /*5720*/  ISETP.NE.AND.EX P0, PT, R27, R25, PT, P0 ;  /* 0x000000191b00720c */ /* 0x000fe40003f05300 */
[----:B------:R-:W-:-:S02]  /*5730*/  ISETP.NE.U32.AND P5, PT, R24, R22, PT ;  /* 0x000000161800720c */ /* 0x000fc40003fa5070 */
[----:B------:R-:W-:Y:S02]  /*5740*/  ISETP.NE.U32.AND P4, PT, R22, R18, PT ;  /* 0x000000121600720c */ /* 0x000fe40003f85070 */
[----:B------:R-:W-:Y:S02]  /*5750*/  ISETP.NE.U32.AND P3, PT, R18, R16, PT ;  /* 0x000000101200720c */ /* 0x000fe40003f65070 */
[----:B------:R-:W-:Y:S02]  /*5760*/  ISETP.NE.U32.AND P2, PT, R16, R14, PT ;  /* 0x0000000e1000720c */ /* 0x000fe40003f45070 */
[----:B------:R-:W-:Y:S02]  /*5770*/  ISETP.NE.AND.EX P5, PT, R25, R23, PT, P5 ;  /* 0x000000171900720c */ /* 0x000fe40003fa5350 */
[----:B------:R-:W-:Y:S02]  /*5780*/  ISETP.NE.AND.EX P4, PT, R23, R19, PT, P4 ;  /* 0x000000131700720c */ /* 0x000fe40003f85340 */
[----:B------:R-:W-:-:S02]  /*5790*/  ISETP.NE.U32.AND P6, PT, R12, R10, PT ;  /* 0x0000000a0c00720c */ /* 0x000fc40003fc5070 */
[----:B------:R-:W-:Y:S02]  /*57a0*/  ISETP.NE.AND.EX P3, PT, R19, R17, PT, P3 ;  /* 0x000000111300720c */ /* 0x000fe40003f65330 */
[----:B------:R-:W-:Y:S02]  /*57b0*/  ISETP.NE.AND.EX P2, PT, R17, R15, PT, P2 ;  /* 0x0000000f1100720c */ /* 0x000fe40003f45320 */
[----:B------:R-:W-:Y:S01]  /*57c0*/  ISETP.NE.AND.EX P6, PT, R13, R11, PT, P6 ;  /* 0x0000000b0d00720c */ /* 0x000fe20003fc5360 */
[--C-:B0-----:R-:W-:Y:S02]  /*57d0*/  @P1 IMAD.IADD R34, R34, 0x1, -R6.reuse ;  /* 0x0000000122221824 */ /* 0x101fe400078e0a06 */
[--C-:B------:R-:W-:Y:S02]  /*57e0*/  @P0 IMAD.IADD R0, R55, 0x1, -R6.reuse ;  /* 0x0000000137000824 */ /* 0x100fe400078e0a06 */
[--C-:B------:R-:W-:Y:S01]  /*57f0*/  @P5 IMAD.IADD R31, R31, 0x1, -R6.reuse ;  /* 0x000000011f1f5824 */ /* 0x100fe200078e0a06 */
[----:B------:R-:W-:Y:S01]  /*5800*/  @P1 LEA R33, R34, UR4, 0x4 ;  /* 0x0000000422211c11 */ /* 0x000fe2000f8e20ff */
[--C-:B------:R-:W-:Y:S01]  /*5810*/  @P4 IMAD.IADD R29, R29, 0x1, -R6.reuse ;  /* 0x000000011d1d4824 */ /* 0x100fe200078e0a06 */
[----:B------:R-:W-:Y:S01]  /*5820*/  @P0 LEA R0, R0, UR4, 0x4 ;  /* 0x0000000400000c11 */ /* 0x000fe2000f8e20ff */
[--C-:B------:R-:W-:Y:S01]  /*5830*/  @P3 IMAD.IADD R43, R43, 0x1, -R6.reuse ;  /* 0x000000012b2b3824 */ /* 0x100fe200078e0a06 */
[----:B------:R-:W-:Y:S01]  /*5840*/  @P5 LEA R31, R31, UR4, 0x4 ;  /* 0x000000041f1f5c11 */ /* 0x000fe2000f8e20ff */
[----:B------:R0:W-:Y:S01]  /*5850*/  @P1 STS.64 [R33], R8 ;  /* 0x0000000821001388 */ /* 0x0001e20000000a00 */
[--C-:B------:R-:W-:Y:S01]  /*5860*/  @P2 IMAD.IADD R41, R41, 0x1, -R6.reuse ;  /* 0x0000000129292824 */ /* 0x100fe200078e0a06 */
[----:B------:R-:W-:Y:S01]  /*5870*/  @P4 LEA R29, R29, UR4, 0x4 ;  /* 0x000000041d1d4c11 */ /* 0x000fe2000f8e20ff */
[----:B------:R-:W-:Y:S01]  /*5880*/  @P6 IMAD.IADD R37, R37, 0x1, -R6 ;  /* 0x0000000125256824 */ /* 0x000fe200078e0a06 */
[----:B------:R0:W-:Y:S01]  /*5890*/  @P1 STS [R33+0x8], R32 ;  /* 0x0000082021001388 */ /* 0x0001e20000000800 */
[----:B------:R-:W-:-:S02]  /*58a0*/  ISETP.NE.U32.AND P1, PT, R10, R20, PT ;  /* 0x000000140a00720c */ /* 0x000fc40003f25070 */
[----:B------:R-:W-:Y:S01]  /*58b0*/  @P3 LEA R43, R43, UR4, 0x4 ;  /* 0x000000042b2b3c11 */ /* 0x000fe2000f8e20ff */
[----:B------:R0:W-:Y:S01]  /*58c0*/  @P0 STS.64 [R0], R26 ;  /* 0x0000001a00000388 */ /* 0x0001e20000000a00 */
[----:B------:R-:W-:Y:S02]  /*58d0*/  ISETP.NE.AND.EX P1, PT, R11, R21, PT, P1 ;  /* 0x000000150b00720c */ /* 0x000fe40003f25310 */
[----:B------:R-:W-:Y:S01]  /*58e0*/  @P2 LEA R41, R41, UR4, 0x4 ;  /* 0x0000000429292c11 */ /* 0x000fe2000f8e20ff */
[----:B------:R0:W-:Y:S01]  /*58f0*/  @P0 STS [R0+0x8], R53 ;  /* 0x0000083500000388 */ /* 0x0001e20000000800 */
[----:B------:R-:W-:Y:S02]  /*5900*/  ISETP.NE.U32.AND P0, PT, R14, R12, PT ;  /* 0x0000000c0e00720c */ /* 0x000fe40003f05070 */
[----:B------:R-:W-:Y:S01]  /*5910*/  @P6 LEA R37, R37, UR4, 0x4 ;  /* 0x0000000425256c11 */ /* 0x000fe2000f8e20ff */
[----:B------:R0:W-:Y:S01]  /*5920*/  @P5 STS.64 [R31], R24 ;  /* 0x000000181f005388 */ /* 0x0001e20000000a00 */
[----:B------:R-:W-:-:S03]  /*5930*/  ISETP.NE.AND.EX P0, PT, R15, R13, PT, P0 ;  /* 0x0000000d0f00720c */ /* 0x000fc60003f05300 */
[----:B------:R0:W-:Y:S02]  /*5940*/  @P5 STS [R31+0x8], R52 ;  /* 0x000008341f005388 */ /* 0x0001e40000000800 */
[--C-:B------:R-:W-:Y:S02]  /*5950*/  @P1 IMAD.IADD R35, R35, 0x1, -R6.reuse ;  /* 0x0000000123231824 */ /* 0x100fe400078e0a06 */
[----:B------:R0:W-:Y:S03]  /*5960*/  @P4 STS.64 [R29], R22 ;  /* 0x000000161d004388 */ /* 0x0001e60000000a00 */
[----:B------:R-:W-:Y:S01]  /*5970*/  @P1 LEA R35, R35, UR4, 0x4 ;  /* 0x0000000423231c11 */ /* 0x000fe2000f8e20ff */
[----:B------:R0:W-:Y:S02]  /*5980*/  @P4 STS [R29+0x8], R51 ;  /* 0x000008331d004388 */ /* 0x0001e40000000800 */
[----:B------:R-:W-:-:S02]  /*5990*/  @P0 IMAD.IADD R39, R39, 0x1, -R6 ;  /* 0x0000000127270824 */ /* 0x000fc400078e0a06 */
[----:B------:R0:W-:Y:S03]  /*59a0*/  @P3 STS.64 [R43], R18 ;  /* 0x000000122b003388 */ /* 0x0001e60000000a00 */
[----:B------:R-:W-:Y:S01]  /*59b0*/  @P0 LEA R39, R39, UR4, 0x4 ;  /* 0x0000000427270c11 */ /* 0x000fe2000f8e20ff */
[----:B------:R0:W-:Y:S04]  /*59c0*/  @P3 STS [R43+0x8], R50 ;  /* 0x000008322b003388 */ /* 0x0001e80000000800 */
[----:B------:R0:W-:Y:S04]  /*59d0*/  @P2 STS.64 [R41], R16 ;  /* 0x0000001029002388 */ /* 0x0001e80000000a00 */
[----:B------:R0:W-:Y:S01]  /*59e0*/  @P2 STS [R41+0x8], R49 ;  /* 0x0000083129002388 */ /* 0x0001e20000000800 */
[----:B------:R-:W-:-:S03]  /*59f0*/  ISETP.GT.U32.AND P2, PT, R2, R5, PT ;  /* 0x000000050200720c */ /* 0x000fc60003f44070 */
[----:B------:R0:W-:Y:S01]  /*5a00*/  @P0 STS.64 [R39], R14 ;  /* 0x0000000e27000388 */ /* 0x0001e20000000a00 */
[----:B------:R-:W-:-:S03]  /*5a10*/  ISETP.GT.U32.AND.EX P2, PT, R3, RZ, PT, P2 ;  /* 0x000000ff0300720c */ /* 0x000fc60003f44120 */
[----:B------:R0:W-:Y:S04]  /*5a20*/  @P0 STS [R39+0x8], R48 ;  /* 0x0000083027000388 */ /* 0x0001e80000000800 */
[----:B------:R0:W-:Y:S04]  /*5a30*/  @P6 STS.64 [R37], R12 ;  /* 0x0000000c25006388 */ /* 0x0001e80000000a00 */
[----:B------:R0:W-:Y:S04]  /*5a40*/  @P6 STS [R37+0x8], R47 ;  /* 0x0000082f25006388 */ /* 0x0001e80000000800 */
[----:B------:R0:W-:Y:S04]  /*5a50*/  @P1 STS.64 [R35], R10 ;  /* 0x0000000a23001388 */ /* 0x0001e80000000a00 */
[----:B------:R0:W-:Y:S01]  /*5a60*/  @P1 STS [R35+0x8], R45 ;  /* 0x0000082d23001388 */ /* 0x0001e20000000800 */
[----:B------:R-:W-:Y:S06]  /*5a70*/  BAR.SYNC.DEFER_BLOCKING 0x0 ;  /* 0x0000000000007b1d */ /* 0x000fec0000010000 */
[----:B------:R-:W-:Y:S05]  /*5a80*/  @!P2 EXIT ;  /* 0x000000000000a94d */ /* 0x000fea0003800000 */
[----:B0-----:R-:W-:Y:S01]  /*5a90*/  IMAD.MOV.U32 R31, RZ, RZ, R5 ;  /* 0x000000ffff1f7224 */ /* 0x001fe200078e0005 */
[----:B------:R-:W0:Y:S01]  /*5aa0*/  LDCU.64 UR12, c[0x0][0x398] ;  /* 0x00007300ff0c77ac */ /* 0x000e220008000a00 */
[----:B------:R-:W-:Y:S01]  /*5ab0*/  IMAD.MOV.U32 R33, RZ, RZ, RZ ;  /* 0x000000ffff217224 */ /* 0x000fe200078e00ff */
[----:B------:R-:W-:Y:S02]  /*5ac0*/  BSSY.RECONVERGENT B0, `(.L_x_61) ;  /* 0x0000030000007945 */ /* 0x000fe40003800200 */
[----:B------:R-:W-:Y:S01]  /*5ad0*/  LOP3.LUT R9, RZ, R31, RZ, 0x33, !PT ;  /* 0x0000001fff097212 */ /* 0x000fe200078e33ff */
[----:B------:R-:W1:Y:S03]  /*5ae0*/  LDCU.64 UR14, c[0x0][0x3a0] ;  /* 0x00007400ff0e77ac */ /* 0x000e660008000a00 */
[----:B------:R-:W-:Y:S02]  /*5af0*/  IADD3 R14, P0, PT, R2, R9, RZ ;  /* 0x00000009020e7210 */ /* 0x000fe40007f1e0ff */
[----:B------:R-:W-:-:S02]  /*5b00*/  LOP3.LUT R9, RZ, R33, RZ, 0x33, !PT ;  /* 0x00000021ff097212 */ /* 0x000fc400078e33ff */
[----:B------:R-:W-:-:S03]  /*5b10*/  LOP3.LUT R0, R14, 0x300, RZ, 0xc0, !PT ;  /* 0x000003000e007812 */ /* 0x000fc600078ec0ff */
[----:B------:R-:W-:Y:S01]  /*5b20*/  IMAD.X R9, R3, 0x1, R9, P0 ;  /* 0x0000000103097824 */ /* 0x000fe200000e0609 */
[----:B------:R-:W-:Y:S02]  /*5b30*/  ISETP.NE.U32.AND P1, PT, R0, 0x300, PT ;  /* 0x000003000000780c */ /* 0x000fe40003f25070 */
[----:B------:R-:W-:Y:S02]  /*5b40*/  ISETP.GE.U32.AND P0, PT, R14, 0x300, PT ;  /* 0x000003000e00780c */ /* 0x000fe40003f06070 */
[----:B------:R-:W-:Y:S02]  /*5b50*/  ISETP.NE.AND.EX P1, PT, RZ, RZ, PT, P1 ;  /* 0x000000ffff00720c */ /* 0x000fe40003f25310 */
[----:B------:R-:W-:-:S11]  /*5b60*/  ISETP.GE.U32.AND.EX P0, PT, R9, RZ, PT, P0 ;  /* 0x000000ff0900720c */ /* 0x000fd60003f06100 */
[----:B01----:R-:W-:Y:S05]  /*5b70*/  @!P1 BRA `(.L_x_62) ;  /* 0x0000000000909947 */ /* 0x003fea0003800000 */
[----:B------:R-:W0:Y:S01]  /*5b80*/  LDCU.64 UR6, c[0x0][0x3a0] ;  /* 0x00007400ff0677ac */ /* 0x000e220008000a00 */
[----:B------:R-:W-:Y:S01]  /*5b90*/  SHF.R.U64 R14, R14, 0x8, R9 ;  /* 0x000000080e0e7819 */ /* 0x000fe20000001209 */
[----:B------:R-:W-:Y:S01]  /*5ba0*/  IMAD.MOV.U32 R19, RZ, RZ, RZ ;  /* 0x000000ffff137224 */ /* 0x000fe200078e00ff */
[----:B------:R-:W-:Y:S01]  /*5bb0*/  IADD3 R15, P1, PT, R6, R31, RZ ;  /* 0x0000001f060f7210 */ /* 0x000fe20007f3e0ff */
[----:B------:R-:W1:Y:S02]  /*5bc0*/  LDCU.64 UR10, c[0x0][0x398] ;  /* 0x00007300ff0a77ac */ /* 0x000e640008000a00 */
[----:B------:R-:W-:Y:S02]  /*5bd0*/  VIADD R14, R14, 0x1 ;  /* 0x000000010e0e7836 */ /* 0x000fe40000000000 */
[----:B------:R-:W-:Y:S02]  /*5be0*/  IMAD.X R0, R7, 0x1, R33, P1 ;  /* 0x0000000107007824 */ /* 0x000fe400008e0621 */
[----:B------:R-:W-:Y:S01]  /*5bf0*/  IMAD.SHL.U32 R10, R15, 0x4, RZ ;  /* 0x000000040f0a7824 */ /* 0x000fe200078e00ff */
[----:B------:R-:W-:-:S02]  /*5c00*/  LOP3.LUT R14, R14, 0x3, RZ, 0xc0, !PT ;  /* 0x000000030e0e7812 */ /* 0x000fc400078ec0ff */
[----:B------:R-:W-:Y:S02]  /*5c10*/  SHF.L.U64.HI R15, R15, 0x2, R0 ;  /* 0x000000020f0f7819 */ /* 0x000fe40000010200 */
[----:B------:R-:W-:Y:S02]  /*5c20*/  LEA R0, R5, UR4, 0x4 ;  /* 0x0000000405007c11 */ /* 0x000fe4000f8e20ff */
[----:B------:R-:W-:Y:S02]  /*5c30*/  LEA R31, P3, R14, R31, 0x8 ;  /* 0x0000001f0e1f7211 */ /* 0x000fe400078640ff */
[----:B0-----:R-:W-:Y:S01]  /*5c40*/  IADD3 R12, P1, PT, R10, UR6, RZ ;  /* 0x000000060a0c7c10 */ /* 0x001fe2000ff3e0ff */
[----:B------:R-:W-:Y:S01]  /*5c50*/  VIADD R0, R0, 0x8 ;  /* 0x0000000800007836 */ /* 0x000fe20000000000 */
[----:B------:R-:W-:Y:S02]  /*5c60*/  LEA.HI.X R33, R14, R33, R19, 0x8, P3 ;  /* 0x000000210e217211 */ /* 0x000fe400018f4413 */
[----:B-1----:R-:W-:-:S02]  /*5c70*/  IADD3 R10, P2, PT, R10, UR10, RZ ;  /* 0x0000000a0a0a7c10 */ /* 0x002fc4000ff5e0ff */
[C---:B------:R-:W-:Y:S02]  /*5c80*/  IADD3.X R17, PT, PT, R15.reuse, UR7, RZ, P1, !PT ;  /* 0x000000070f117c10 */ /* 0x040fe40008ffe4ff */
[----:B------:R-:W-:-:S09]  /*5c90*/  IADD3.X R15, PT, PT, R15, UR11, RZ, P2, !PT ;  /* 0x0000000b0f0f7c10 */ /* 0x000fd200097fe4ff */
.L_x_63:
        /* <DEDUP_REMOVED lines=18> */
.L_x_62:
[----:B------:R-:W-:Y:S05]  /*5dc0*/  BSYNC.RECONVERGENT B0 ;  /* 0x0000000000007941 */ /* 0x000fea0003800200 */
.L_x_61:
[----:B------:R-:W-:Y:S05]  /*5dd0*/  @!P0 EXIT ;  /* 0x000000000000894d */ /* 0x000fea0003800000 */
.L_x_64:
[C---:B------:R-:W-:Y:S02]  /*5de0*/  LEA R0, R31.reuse, UR4, 0x4 ;  /* 0x000000041f007c11 */ /* 0x040fe4000f8e20ff */
[----:B0-----:R-:W-:Y:S01]  /*5df0*/  IADD3 R5, P0, PT, R6, R31, RZ ;  /* 0x0000001f06057210 */ /* 0x001fe20007f1e0ff */
[----:B------:R-:W-:Y:S02]  /*5e00*/  VIADD R31, R31, 0x400 ;  /* 0x000004001f1f7836 */ /* 0x000fe40000000000 */
[----:B------:R-:W0:Y:S02]  /*5e10*/  LDS R15, [R0] ;  /* 0x00000000000f7984 */ /* 0x000e240000000800 */
[----:B------:R-:W-:Y:S02]  /*5e20*/  IMAD.X R4, R7, 0x1, R33, P0 ;  /* 0x0000000107047824 */ /* 0x000fe400000e0621 */
[----:B------:R-:W1:Y:S01]  /*5e30*/  LDS R17, [R0+0x8] ;  /* 0x0000080000117984 */ /* 0x000e620000000800 */
[----:B------:R-:W-:-:S02]  /*5e40*/  IMAD.SHL.U32 R12, R5, 0x4, RZ ;  /* 0x00000004050c7824 */ /* 0x000fc400078e00ff */
[----:B------:R-:W-:Y:S01]  /*5e50*/  IMAD.X R8, RZ, RZ, R7, P0 ;  /* 0x000000ffff087224 */ /* 0x000fe200000e0607 */
[----:B------:R-:W2:Y:S01]  /*5e60*/  LDS R19, [R0+0x1000] ;  /* 0x0010000000137984 */ /* 0x000ea20000000800 */
[C---:B------:R-:W-:Y:S01]  /*5e70*/  SHF.L.U64.HI R4, R5.reuse, 0x2, R4 ;  /* 0x0000000205047819 */ /* 0x040fe20000010204 */
[----:B------:R-:W-:Y:S01]  /*5e80*/  IMAD.MOV.U32 R33, RZ, RZ, RZ ;  /* 0x000000ffff217224 */ /* 0x000fe200078e00ff */
[C---:B------:R-:W-:Y:S01]  /*5e90*/  IADD3 R10, P0, PT, R12.reuse, UR12, RZ ;  /* 0x0000000c0c0a7c10 */ /* 0x040fe2000ff1e0ff */
[----:B------:R-:W3:Y:S01]  /*5ea0*/  LDS R21, [R0+0x1008] ;  /* 0x0010080000157984 */ /* 0x000ee20000000800 */
[----:B------:R-:W-:Y:S02]  /*5eb0*/  IADD3 R12, P1, PT, R12, UR14, RZ ;  /* 0x0000000e0c0c7c10 */ /* 0x000fe4000ff3e0ff */
[----:B------:R-:W-:Y:S01]  /*5ec0*/  SHF.L.U64.HI R8, R5, 0x2, R8 ;  /* 0x0000000205087819 */ /* 0x000fe20000010208 */
[----:B------:R-:W4:Y:S01]  /*5ed0*/  LDS R23, [R0+0x2000] ;  /* 0x0020000000177984 */ /* 0x000f220000000800 */
[----:B------:R-:W-:-:S02]  /*5ee0*/  IADD3.X R11, PT, PT, R4, UR13, RZ, P0, !PT ;  /* 0x0000000d040b7c10 */ /* 0x000fc400087fe4ff */
[----:B------:R-:W-:Y:S01]  /*5ef0*/  IADD3.X R13, PT, PT, R4, UR15, RZ, P1, !PT ;  /* 0x0000000f040d7c10 */ /* 0x000fe20008ffe4ff */
[----:B------:R-:W5:Y:S01]  /*5f00*/  LDS R25, [R0+0x2008] ;  /* 0x0020080000197984 */ /* 0x000f620000000800 */
[C---:B------:R-:W-:Y:S01]  /*5f10*/  IADD3.X R5, PT, PT, R8.reuse, UR13, RZ, P0, !PT ;  /* 0x0000000d08057c10 */ /* 0x040fe200087fe4ff */
[----:B------:R-:W-:Y:S01]  /*5f20*/  IMAD.MOV.U32 R4, RZ, RZ, R10 ;  /* 0x000000ffff047224 */ /* 0x000fe200078e000a */
[----:B------:R-:W-:Y:S01]  /*5f30*/  IADD3.X R9, PT, PT, R8, UR15, RZ, P1, !PT ;  /* 0x0000000f08097c10 */ /* 0x000fe20008ffe4ff */
[----:B------:R-:W5:Y:S01]  /*5f40*/  LDS R27, [R0+0x3000] ;  /* 0x00300000001b7984 */ /* 0x000f620000000800 */
[----:B------:R-:W-:Y:S01]  /*5f50*/  IMAD.MOV.U32 R8, RZ, RZ, R12 ;  /* 0x000000ffff087224 */ /* 0x000fe200078e000c */
[----:B------:R-:W-:Y:S02]  /*5f60*/  ISETP.GT.U32.AND P0, PT, R2, R31, PT ;  /* 0x0000001f0200720c */ /* 0x000fe40003f04070 */
[----:B------:R-:W5:Y:S02]  /*5f70*/  LDS R29, [R0+0x3008] ;  /* 0x00300800001d7984 */ /* 0x000f640000000800 */
[----:B------:R-:W-:-:S02]  /*5f80*/  ISETP.GT.U32.AND.EX P0, PT, R3, RZ, PT, P0 ;  /* 0x000000ff0300720c */ /* 0x000fc40003f04100 */
        /* <DEDUP_REMOVED lines=10> */
.L_x_60:
[----:B------:R-:W-:Y:S01]  /*6030*/  ISETP.NE.U32.AND P0, PT, R8, R26, PT ;  /* 0x0000001a0800720c */ /* 0x000fe20003f05070 */
[----:B------:R-:W-:Y:S01]  /*6040*/  BSSY.RECONVERGENT B0, `(.L_x_65) ;  /* 0x0000012000007945 */ /* 0x000fe20003800200 */
[----:B------:R-:W-:Y:S02]  /*6050*/  ISETP.NE.U32.AND P1, PT, R10, R20, PT ;  /* 0x000000140a00720c */ /* 0x000fe40003f25070 */
[----:B------:R-:W-:Y:S02]  /*6060*/  ISETP.NE.AND.EX P0, PT, R9, R27, PT, P0 ;  /* 0x0000001b0900720c */ /* 0x000fe40003f05300 */
[----:B------:R-:W-:Y:S02]  /*6070*/  ISETP.NE.U32.AND P2, PT, R26, R24, PT ;  /* 0x000000181a00720c */ /* 0x000fe40003f45070 */
[----:B------:R-:W-:Y:S02]  /*6080*/  ISETP.NE.AND.EX P1, PT, R11, R21, PT, P1 ;  /* 0x000000150b00720c */ /* 0x000fe40003f25310 */
[----:B------:R-:W-:-:S02]  /*6090*/  ISETP.NE.U32.AND P5, PT, R24, R22, PT ;  /* 0x000000161800720c */ /* 0x000fc40003fa5070 */
[----:B------:R-:W-:-:S05]  /*60a0*/  ISETP.NE.AND.EX P2, PT, R27, R25, PT, P2 ;  /* 0x000000191b00720c */ /* 0x000fca0003f45320 */
[----:B------:R-:W-:Y:S08]  /*60b0*/  @!P0 BRA `(.L_x_66) ;  /* 0x0000000000288947 */ /* 0x000ff00003800000 */
        /* <DEDUP_REMOVED lines=10> */
.L_x_66:
[----:B------:R-:W-:Y:S05]  /*6160*/  BSYNC.RECONVERGENT B0 ;  /* 0x0000000000007941 */ /* 0x000fea0003800200 */
.L_x_65:
        /* <DEDUP_REMOVED lines=12> */
.L_x_68:
[----:B------:R-:W-:Y:S05]  /*6230*/  BSYNC.RECONVERGENT B0 ;  /* 0x0000000000007941 */ /* 0x000fea0003800200 */
.L_x_67:
        /* <DEDUP_REMOVED lines=23> */
.L_x_70:
[----:B------:R-:W-:Y:S05]  /*63b0*/  BSYNC.RECONVERGENT B0 ;  /* 0x0000000000007941 */ /* 0x000fea0003800200 */
.L_x_69:
        /* <DEDUP_REMOVED lines=12> */
.L_x_72:
[----:B------:R-:W-:Y:S05]  /*6480*/  BSYNC.RECONVERGENT B0 ;  /* 0x0000000000007941 */ /* 0x000fea0003800200 */
.L_x_71:
        /* <DEDUP_REMOVED lines=12> */
.L_x_74:
[----:B------:R-:W-:Y:S05]  /*6550*/  BSYNC.RECONVERGENT B0 ;  /* 0x0000000000007941 */ /* 0x000fea0003800200 */
.L_x_73:
        /* <DEDUP_REMOVED lines=12> */
.L_x_76:
[----:B------:R-:W-:Y:S05]  /*6620*/  BSYNC.RECONVERGENT B0 ;  /* 0x0000000000007941 */ /* 0x000fea0003800200 */
.L_x_75:
        /* <DEDUP_REMOVED lines=12> */
.L_x_78:
[----:B------:R-:W-:Y:S05]  /*66f0*/  BSYNC.RECONVERGENT B0 ;  /* 0x0000000000007941 */ /* 0x000fea0003800200 */
.L_x_77:
        /* <DEDUP_REMOVED lines=12> */
.L_x_80:
[----:B------:R-:W-:Y:S05]  /*67c0*/  BSYNC.RECONVERGENT B0 ;  /* 0x0000000000007941 */ /* 0x000fea0003800200 */
.L_x_79:
        /* <DEDUP_REMOVED lines=12> */
.L_x_1:
[----:B------:R-:W-:-:S04]  /*6890*/  ISETP.GE.U32.AND P0, PT, R30, 0x1, PT ;  /* 0x000000011e00780c */ /* 0x000fc80003f06070 */
[----:B------:R-:W-:-:S13]  /*68a0*/  ISETP.GE.AND.EX P0, PT, R50, RZ, PT, P0 ;  /* 0x000000ff3200720c */ /* 0x000fda0003f06300 */
[----:B------:R-:W-:Y:S05]  /*68b0*/  @!P0 EXIT ;  /* 0x000000000000894d */ /* 0x000fea0003800000 */
[----:B------:R-:W-:-:S13]  /*68c0*/  ISETP.NE.AND P0, PT, R0, RZ, PT ;  /* 0x000000ff0000720c */ /* 0x000fda0003f05270 */
[----:B------:R-:W-:Y:S05]  /*68d0*/  @P0 BRA `(.L_x_81) ;  /* 0x00000030004c0947 */ /* 0x000fea0003800000 */
[----:B------:R-:W0:Y:S01]  /*68e0*/  LDC.64 R4, c[0x0][0x390] ;  /* 0x0000e400ff047b82 */ /* 0x000e220000000a00 */
[----:B------:R-:W1:Y:S01]  /*68f0*/  S2R R0, SR_TID.X ;  /* 0x0000000000007919 */ /* 0x000e620000002100 */
[----:B------:R-:W2:Y:S01]  /*6900*/  LDCU.64 UR4, c[0x0][0x380] ;  /* 0x00007000ff0477ac */ /* 0x000ea20008000a00 */
[----:B------:R-:W3:Y:S01]  /*6910*/  LDCU UR7, c[0x0][0x388] ;  /* 0x00007100ff0777ac */ /* 0x000ee20008000800 */
[----:B0-----:R-:W-:-:S05]  /*6920*/  IMAD.WIDE.U32 R4, RZ, 0x2400, R4 ;  /* 0x00002400ff047825 */ /* 0x001fca00078e0004 */
[----:B------:R0:W4:Y:S01]  /*6930*/  LDG.E.CONSTANT R22, desc[UR8][R4.64] ;  /* 0x0000000804167981 */ /* 0x000122000c1e9900 */
[C---:B-1----:R-:W-:Y:S02]  /*6940*/  LOP3.LUT R6, R0.reuse, 0x1f, RZ, 0xc0, !PT ;  /* 0x0000001f00067812 */ /* 0x042fe400078ec0ff */
[----:B------:R-:W-:-:S05]  /*6950*/  LOP3.LUT R7, R0, 0x3e0, RZ, 0xc0, !PT ;  /* 0x000003e000077812 */ /* 0x000fca00078ec0ff */
[----:B------:R-:W-:-:S04]  /*6960*/  IMAD R9, R7, 0x9, R6 ;  /* 0x0000000907097824 */ /* 0x000fc800078e0206 */
[C---:B------:R-:W-:Y:S01]  /*6970*/  VIADD R11, R9.reuse, 0x20 ;  /* 0x00000020090b7836 */ /* 0x040fe20000000000 */
[C---:B------:R-:W-:Y:S01]  /*6980*/  LEA R6, P0, R9.reuse, R4, 0x2 ;  /* 0x0000000409067211 */ /* 0x040fe200078010ff */
[C---:B------:R-:W-:Y:S01]  /*6990*/  VIADD R13, R9.reuse, 0x40 ;  /* 0x00000040090d7836 */ /* 0x040fe20000000000 */
[C---:B------:R-:W-:Y:S01]  /*69a0*/  ISETP.GE.AND P6, PT, R9.reuse, UR6, PT ;  /* 0x0000000609007c0c */ /* 0x040fe2000bfc6270 */
[----:B------:R-:W-:Y:S02]  /*69b0*/  VIADD R15, R9, 0x60 ;  /* 0x00000060090f7836 */ /* 0x000fe40000000000 */
[----:B------:R-:W-:Y:S01]  /*69c0*/  IMAD.X R7, RZ, RZ, R5, P0 ;  /* 0x000000ffff077224 */ /* 0x000fe200000e0605 */
[----:B------:R-:W-:Y:S01]  /*69d0*/  ISETP.GE.AND P0, PT, R11, UR6, PT ;  /* 0x000000060b007c0c */ /* 0x000fe2000bf06270 */
[----:B0-----:R-:W-:Y:S01]  /*69e0*/  VIADD R5, R9, 0x80 ;  /* 0x0000008009057836 */ /* 0x001fe20000000000 */
[----:B------:R-:W-:Y:S01]  /*69f0*/  ISETP.GE.AND P1, PT, R13, UR6, PT ;  /* 0x000000060d007c0c */ /* 0x000fe2000bf26270 */
[----:B------:R-:W-:Y:S01]  /*6a00*/  VIADD R19, R9, 0xa0 ;  /* 0x000000a009137836 */ /* 0x000fe20000000000 */
[----:B------:R-:W-:Y:S01]  /*6a10*/  ISETP.GE.AND P2, PT, R15, UR6, PT ;  /* 0x000000060f007c0c */ /* 0x000fe2000bf46270 */
[----:B------:R-:W-:Y:S01]  /*6a20*/  VIADD R37, R9, 0xc0 ;  /* 0x000000c009257836 */ /* 0x000fe20000000000 */
[----:B------:R-:W-:Y:S01]  /*6a30*/  ISETP.GE.AND P3, PT, R5, UR6, PT ;  /* 0x0000000605007c0c */ /* 0x000fe2000bf66270 */
[----:B------:R-:W-:Y:S01]  /*6a40*/  VIADD R41, R9, 0xe0 ;  /* 0x000000e009297836 */ /* 0x000fe20000000000 */
[----:B------:R-:W-:Y:S01]  /*6a50*/  ISETP.GE.AND P4, PT, R19, UR6, PT ;  /* 0x0000000613007c0c */ /* 0x000fe2000bf86270 */
[----:B------:R-:W-:Y:S01]  /*6a60*/  VIADD R45, R9, 0x100 ;  /* 0x00000100092d7836 */ /* 0x000fe20000000000 */
[----:B------:R-:W-:Y:S01]  /*6a70*/  ISETP.GE.AND P5, PT, R37, UR6, PT ;  /* 0x0000000625007c0c */ /* 0x000fe2000bfa6270 */
[----:B------:R-:W0:Y:S01]  /*6a80*/  S2R R31, SR_LANEID ;  /* 0x00000000001f7919 */ /* 0x000e220000000000 */
[----:B------:R-:W-:Y:S01]  /*6a90*/  SHF.R.U32.HI R34, RZ, 0x5, R0 ;  /* 0x00000005ff227819 */ /* 0x000fe20000011600 */
[----:B----4-:R-:W-:-:S02]  /*6aa0*/  IMAD.MOV.U32 R32, RZ, RZ, R22 ;  /* 0x000000ffff207224 */ /* 0x010fc400078e0016 */
[----:B------:R-:W4:Y:S02]  /*6ab0*/  @!P6 LDG.E.CONSTANT R22, desc[UR8][R6.64] ;  /* 0x000000080616e981 */ /* 0x000f24000c1e9900 */
[----:B------:R-:W-:Y:S01]  /*6ac0*/  IMAD.MOV.U32 R28, RZ, RZ, R32 ;  /* 0x000000ffff1c7224 */ /* 0x000fe200078e0020 */
[----:B------:R-:W-:-:S05]  /*6ad0*/  ISETP.GE.AND P6, PT, R41, UR6, PT ;  /* 0x0000000629007c0c */ /* 0x000fca000bfc6270 */
[----:B------:R-:W5:Y:S01]  /*6ae0*/  @!P0 LDG.E.CONSTANT R28, desc[UR8][R6.64+0x80] ;  /* 0x00008008061c8981 */ /* 0x000f62000c1e9900 */
[----:B------:R-:W-:Y:S01]  /*6af0*/  ISETP.GE.AND P0, PT, R45, UR6, PT ;  /* 0x000000062d007c0c */ /* 0x000fe2000bf06270 */
[--C-:B------:R-:W-:Y:S02]  /*6b00*/  IMAD.MOV.U32 R27, RZ, RZ, R32.reuse ;  /* 0x000000ffff1b7224 */ /* 0x100fe400078e0020 */
[--C-:B------:R-:W-:Y:S02]  /*6b10*/  IMAD.MOV.U32 R26, RZ, RZ, R32.reuse ;  /* 0x000000ffff1a7224 */ /* 0x100fe400078e0020 */
[--C-:B------:R-:W-:Y:S02]  /*6b20*/  IMAD.MOV.U32 R25, RZ, RZ, R32.reuse ;  /* 0x000000ffff197224 */ /* 0x100fe400078e0020 */
[--C-:B------:R-:W-:Y:S01]  /*6b30*/  IMAD.MOV.U32 R24, RZ, RZ, R32.reuse ;  /* 0x000000ffff187224 */ /* 0x100fe200078e0020 */
[----:B------:R-:W5:Y:S01]  /*6b40*/  @!P1 LDG.E.CONSTANT R27, desc[UR8][R6.64+0x100] ;  /* 0x00010008061b9981 */ /* 0x000f62000c1e9900 */
[----:B------:R-:W-:-:S02]  /*6b50*/  IMAD.MOV.U32 R23, RZ, RZ, R32 ;  /* 0x000000ffff177224 */ /* 0x000fc400078e0020 */
[----:B------:R-:W-:Y:S01]  /*6b60*/  IMAD.MOV.U32 R29, RZ, RZ, R32 ;  /* 0x000000ffff1d7224 */ /* 0x000fe200078e0020 */
[----:B------:R-:W5:Y:S04]  /*6b70*/  @!P2 LDG.E.CONSTANT R26, desc[UR8][R6.64+0x180] ;  /* 0x00018008061aa981 */ /* 0x000f68000c1e9900 */
[----:B------:R-:W5:Y:S04]  /*6b80*/  @!P3 LDG.E.CONSTANT R25, desc[UR8][R6.64+0x200] ;  /* 0x000200080619b981 */ /* 0x000f68000c1e9900 */
[----:B------:R-:W5:Y:S04]  /*6b90*/  @!P4 LDG.E.CONSTANT R24, desc[UR8][R6.64+0x280] ;  /* 0x000280080618c981 */ /* 0x000f68000c1e9900 */
[----:B------:R-:W5:Y:S04]  /*6ba0*/  @!P5 LDG.E.CONSTANT R23, desc[UR8][R6.64+0x300] ;  /* 0x000300080617d981 */ /* 0x000f68000c1e9900 */
[----:B------:R-:W5:Y:S04]  /*6bb0*/  @!P6 LDG.E.CONSTANT R29, desc[UR8][R6.64+0x380] ;  /* 0x00038008061de981 */ /* 0x000f68000c1e9900 */
[----:B------:R1:W5:Y:S01]  /*6bc0*/  @!P0 LDG.E.CONSTANT R32, desc[UR8][R6.64+0x400] ;  /* 0x0004000806208981 */ /* 0x000362000c1e9900 */
[----:B--2---:R-:W-:-:S02]  /*6bd0*/  IADD3 R18, P0, PT, R2, UR4, RZ ;  /* 0x0000000402127c10 */ /* 0x004fc4000ff1e0ff */
[----:B------:R-:W-:Y:S02]  /*6be0*/  ISETP.GE.AND P2, PT, R9, UR6, PT ;  /* 0x0000000609007c0c */ /* 0x000fe4000bf46270 */
[----:B------:R-:W-:Y:S02]  /*6bf0*/  IADD3.X R3, PT, PT, R3, UR5, RZ, P0, !PT ;  /* 0x0000000503037c10 */ /* 0x000fe400087fe4ff */
[----:B------:R-:W-:Y:S01]  /*6c00*/  IADD3 R9, P3, PT, R9, R18, RZ ;  /* 0x0000001209097210 */ /* 0x000fe20007f7e0ff */
[----:B------:R-:W2:Y:S01]  /*6c10*/  S2UR UR5, SR_CgaCtaId ;  /* 0x00000000000579c3 */ /* 0x000ea20000008800 */
[----:B------:R-:W-:-:S03]  /*6c20*/  ISETP.GE.AND P1, PT, R11, UR6, PT ;  /* 0x000000060b007c0c */ /* 0x000fc6000bf26270 */
[--C-:B------:R-:W-:Y:S01]  /*6c30*/  IMAD.X R2, RZ, RZ, R3.reuse, P3 ;  /* 0x000000ffff027224 */ /* 0x100fe200018e0603 */
[-C--:B------:R-:W-:Y:S02]  /*6c40*/  IADD3 R12, P3, PT, R5, R18.reuse, RZ ;  /* 0x00000012050c7210 */ /* 0x080fe40007f7e0ff */
[-C--:B------:R-:W-:Y:S02]  /*6c50*/  IADD3 R11, P6, PT, R11, R18.reuse, RZ ;  /* 0x000000120b0b7210 */ /* 0x080fe40007fde0ff */
[C---:B------:R-:W-:Y:S02]  /*6c60*/  ISETP.GE.AND P0, PT, R13.reuse, UR6, PT ;  /* 0x000000060d007c0c */ /* 0x040fe4000bf06270 */
[-C--:B------:R-:W-:Y:S01]  /*6c70*/  IADD3 R13, P4, PT, R13, R18.reuse, RZ ;  /* 0x000000120d0d7210 */ /* 0x080fe20007f9e0ff */
[--C-:B------:R-:W-:Y:S01]  /*6c80*/  IMAD.X R33, RZ, RZ, R3.reuse, P3 ;  /* 0x000000ffff217224 */ /* 0x100fe200018e0603 */
[-C--:B------:R-:W-:Y:S01]  /*6c90*/  IADD3 R10, P5, PT, R15, R18.reuse, RZ ;  /* 0x000000120f0a7210 */ /* 0x080fe20007fbe0ff */
[--C-:B------:R-:W-:Y:S01]  /*6ca0*/  IMAD.X R4, RZ, RZ, R3.reuse, P6 ;  /* 0x000000ffff047224 */ /* 0x100fe200030e0603 */
[-C--:B------:R-:W-:Y:S01]  /*6cb0*/  IADD3 R38, P3, PT, R45, R18.reuse, RZ ;  /* 0x000000122d267210 */ /* 0x080fe20007f7e0ff */
[--C-:B------:R-:W-:Y:S01]  /*6cc0*/  IMAD.X R8, RZ, RZ, R3.reuse, P4 ;  /* 0x000000ffff087224 */ /* 0x100fe200020e0603 */
[-C--:B------:R-:W-:Y:S01]  /*6cd0*/  IADD3 R14, P6, PT, R19, R18.reuse, RZ ;  /* 0x00000012130e7210 */ /* 0x080fe20007fde0ff */
[--C-:B------:R-:W-:Y:S01]  /*6ce0*/  IMAD.X R17, RZ, RZ, R3.reuse, P5 ;  /* 0x000000ffff117224 */ /* 0x100fe200028e0603 */
[-C--:B------:R-:W-:Y:S01]  /*6cf0*/  IADD3 R16, P4, PT, R37, R18.reuse, RZ ;  /* 0x0000001225107210 */ /* 0x080fe20007f9e0ff */
[----:B------:R-:W-:Y:S01]  /*6d00*/  IMAD.X R47, RZ, RZ, R3, P3 ;  /* 0x000000ffff2f7224 */ /* 0x000fe200018e0603 */
[----:B------:R-:W-:-:S02]  /*6d10*/  IADD3 R36, P5, PT, R41, R18, RZ ;  /* 0x0000001229247210 */ /* 0x000fc40007fbe0ff */
[----:B------:R-:W-:Y:S02]  /*6d20*/  ISETP.GE.AND P3, PT, R19, UR6, PT ;  /* 0x0000000613007c0c */ /* 0x000fe4000bf66270 */
[--C-:B---3--:R-:W-:Y:S02]  /*6d30*/  SHF.R.U64 R11, R11, UR7, R4.reuse ;  /* 0x000000070b0b7c19 */ /* 0x108fe40008001204 */
[--C-:B------:R-:W-:Y:S02]  /*6d40*/  SHF.R.U32.HI R19, RZ, UR7, R3.reuse ;  /* 0x00000007ff137c19 */ /* 0x100fe40008011603 */
[----:B------:R-:W-:Y:S02]  /*6d50*/  SHF.R.U32.HI R4, RZ, UR7, R4 ;  /* 0x00000007ff047c19 */ /* 0x000fe40008011604 */
[----:B------:R-:W-:Y:S02]  /*6d60*/  SHF.R.U64 R13, R13, UR7, R8 ;  /* 0x000000070d0d7c19 */ /* 0x000fe40008001208 */
[----:B------:R-:W-:-:S02]  /*6d70*/  SHF.R.U64 R18, R18, UR7, R3 ;  /* 0x0000000712127c19 */ /* 0x000fc40008001203 */
[----:B------:R-:W-:Y:S01]  /*6d80*/  SHF.R.U32.HI R8, RZ, UR7, R8 ;  /* 0x00000007ff087c19 */ /* 0x000fe20008011608 */
[--C-:B------:R-:W-:Y:S02]  /*6d90*/  IMAD.X R35, RZ, RZ, R3.reuse, P6 ;  /* 0x000000ffff237224 */ /* 0x100fe400030e0603 */
[--C-:B------:R-:W-:Y:S02]  /*6da0*/  IMAD.X R39, RZ, RZ, R3.reuse, P4 ;  /* 0x000000ffff277224 */ /* 0x100fe400020e0603 */
[----:B------:R-:W-:Y:S01]  /*6db0*/  IMAD.X R43, RZ, RZ, R3, P5 ;  /* 0x000000ffff2b7224 */ /* 0x000fe200028e0603 */
[----:B------:R-:W-:Y:S02]  /*6dc0*/  ISETP.GE.AND P5, PT, R5, UR6, PT ;  /* 0x0000000605007c0c */ /* 0x000fe4000bfa6270 */
[----:B------:R-:W-:Y:S01]  /*6dd0*/  SEL R3, R4, R19, !P1 ;  /* 0x0000001304037207 */ /* 0x000fe20004800000 */
[----:B------:R-:W-:Y:S01]  /*6de0*/  UMOV UR4, 0x400 ;  /* 0x0000040000047882 */ /* 0x000fe20000000000 */
[----:B------:R-:W-:-:S02]  /*6df0*/  SEL R4, R13, R18, !P0 ;  /* 0x000000120d047207 */ /* 0x000fc40004000000 */
[-C--:B------:R-:W-:Y:S02]  /*6e00*/  SEL R5, R8, R19.reuse, !P0 ;  /* 0x0000001308057207 */ /* 0x080fe40004000000 */
[--C-:B------:R-:W-:Y:S02]  /*6e10*/  SHF.R.U64 R9, R9, UR7, R2.reuse ;  /* 0x0000000709097c19 */ /* 0x100fe40008001202 */
[----:B------:R-:W-:Y:S01]  /*6e20*/  ISETP.GE.AND P0, PT, R45, UR6, PT ;  /* 0x000000062d007c0c */ /* 0x000fe2000bf06270 */
[----:B--2---:R-:W-:Y:S01]  /*6e30*/  ULEA UR4, UR5, UR4, 0x18 ;  /* 0x0000000405047291 */ /* 0x004fe2000f8ec0ff */
[----:B------:R-:W-:Y:S01]  /*6e40*/  SHF.R.U32.HI R2, RZ, UR7, R2 ;  /* 0x00000007ff027c19 */ /* 0x000fe20008011602 */
[----:B0-----:R-:W-:Y:S01]  /*6e50*/  IMAD R44, R34, 0x120, R31 ;  /* 0x00000120222c7824 */ /* 0x001fe200078e021f */
[----:B-1----:R-:W-:Y:S02]  /*6e60*/  SEL R6, R9, R18, !P2 ;  /* 0x0000001209067207 */ /* 0x002fe40005000000 */
[----:B------:R-:W-:-:S02]  /*6e70*/  SEL R7, R2, R19, !P2 ;  /* 0x0000001302077207 */ /* 0x000fc40005000000 */
[----:B------:R-:W-:Y:S02]  /*6e80*/  SEL R2, R11, R18, !P1 ;  /* 0x000000120b027207 */ /* 0x000fe40004800000 */
[----:B------:R-:W-:Y:S02]  /*6e90*/  ISETP.GE.AND P4, PT, R15, UR6, PT ;  /* 0x000000060f007c0c */ /* 0x000fe4000bf86270 */
[----:B------:R-:W-:Y:S02]  /*6ea0*/  ISETP.GE.AND P2, PT, R37, UR6, PT ;  /* 0x0000000625007c0c */ /* 0x000fe4000bf46270 */
[----:B------:R-:W-:Y:S02]  /*6eb0*/  ISETP.GE.AND P1, PT, R41, UR6, PT ;  /* 0x0000000629007c0c */ /* 0x000fe4000bf26270 */
[----:B------:R-:W-:Y:S02]  /*6ec0*/  LEA R41, R44, UR4, 0x3 ;  /* 0x000000042c297c11 */ /* 0x000fe4000f8e18ff */
[----:B------:R-:W-:-:S02]  /*6ed0*/  SHF.R.U64 R9, R10, UR7, R17 ;  /* 0x000000070a097c19 */ /* 0x000fc40008001211 */
[----:B------:R-:W-:Y:S02]  /*6ee0*/  SHF.R.U64 R11, R12, UR7, R33 ;  /* 0x000000070c0b7c19 */ /* 0x000fe40008001221 */
[----:B------:R-:W-:Y:S02]  /*6ef0*/  SHF.R.U64 R13, R14, UR7, R35 ;  /* 0x000000070e0d7c19 */ /* 0x000fe40008001223 */
[----:B------:R-:W-:Y:S02]  /*6f00*/  SHF.R.U64 R15, R16, UR7, R39 ;  /* 0x00000007100f7c19 */ /* 0x000fe40008001227 */
[----:B------:R-:W-:Y:S01]  /*6f10*/  SHF.R.U64 R37, R36, UR7, R43 ;  /* 0x0000000724257c19 */ /* 0x000fe2000800122b */
[----:B------:R0:W-:Y:S01]  /*6f20*/  STS.64 [R41], R6 ;  /* 0x0000000629007388 */ /* 0x0001e20000000a00 */
[-C--:B------:R-:W-:Y:S02]  /*6f30*/  SEL R8, R9, R18.reuse, !P4 ;  /* 0x0000001209087207 */ /* 0x080fe40006000000 */
[----:B------:R-:W-:-:S02]  /*6f40*/  SEL R10, R11, R18, !P5 ;  /* 0x000000120b0a7207 */ /* 0x000fc40006800000 */
[-C--:B------:R-:W-:Y:S02]  /*6f50*/  SEL R12, R13, R18.reuse, !P3 ;  /* 0x000000120d0c7207 */ /* 0x080fe40005800000 */
[-C--:B------:R-:W-:Y:S02]  /*6f60*/  SEL R14, R15, R18.reuse, !P2 ;  /* 0x000000120f0e7207 */ /* 0x080fe40005000000 */
[----:B------:R-:W-:Y:S02]  /*6f70*/  SEL R16, R37, R18, !P1 ;  /* 0x0000001225107207 */ /* 0x000fe40004800000 */
[----:B------:R-:W-:Y:S02]  /*6f80*/  @!P0 SHF.R.U64 R18, R38, UR7, R47 ;  /* 0x0000000726128c19 */ /* 0x000fe4000800122f */
[----:B0-----:R-:W-:Y:S02]  /*6f90*/  SHF.R.U32.HI R6, RZ, UR7, R17 ;  /* 0x00000007ff067c19 */ /* 0x001fe40008011611 */
[----:B------:R-:W-:-:S02]  /*6fa0*/  SHF.R.U32.HI R36, RZ, UR7, R33 ;  /* 0x00000007ff247c19 */ /* 0x000fc40008011621 */
[----:B------:R-:W-:Y:S02]  /*6fb0*/  SHF.R.U32.HI R38, RZ, UR7, R35 ;  /* 0x00000007ff267c19 */ /* 0x000fe40008011623 */
[----:B------:R-:W-:Y:S02]  /*6fc0*/  SHF.R.U32.HI R40, RZ, UR7, R39 ;  /* 0x00000007ff287c19 */ /* 0x000fe40008011627 */
[----:B------:R-:W-:Y:S02]  /*6fd0*/  SHF.R.U32.HI R42, RZ, UR7, R43 ;  /* 0x00000007ff2a7c19 */ /* 0x000fe4000801162b */
[-C--:B------:R-:W-:Y:S02]  /*6fe0*/  SEL R9, R6, R19.reuse, !P4 ;  /* 0x0000001306097207 */ /* 0x080fe40006000000 */
[-C--:B------:R-:W-:Y:S02]  /*6ff0*/  SEL R11, R36, R19.reuse, !P5 ;  /* 0x00000013240b7207 */ /* 0x080fe40006800000 */
[----:B------:R-:W-:-:S02]  /*7000*/  SEL R13, R38, R19, !P3 ;  /* 0x00000013260d7207 */ /* 0x000fc40005800000 */
[-C--:B------:R-:W-:Y:S02]  /*7010*/  SEL R15, R40, R19.reuse, !P2 ;  /* 0x00000013280f7207 */ /* 0x080fe40005000000 */
[----:B------:R-:W-:Y:S02]  /*7020*/  SEL R17, R42, R19, !P1 ;  /* 0x000000132a117207 */ /* 0x000fe40004800000 */
[----:B------:R-:W-:Y:S01]  /*7030*/  @!P0 SHF.R.U32.HI R19, RZ, UR7, R47 ;  /* 0x00000007ff138c19 */ /* 0x000fe2000801162f */
[----:B------:R0:W-:Y:S01]  /*7040*/  STS.64 [R41+0x500], R12 ;  /* 0x0005000c29007388 */ /* 0x0001e20000000a00 */
[C---:B------:R-:W-:Y:S02]  /*7050*/  IMAD R6, R31.reuse, 0x8, R44 ;  /* 0x000000081f067824 */ /* 0x040fe400078e022c */
[--C-:B------:R-:W-:Y:S01]  /*7060*/  IMAD R33, R31, 0x40, R41.reuse ;  /* 0x000000401f217824 */ /* 0x100fe200078e0229 */
[----:B------:R-:W-:Y:S01]  /*7070*/  STS.64 [R41+0x100], R2 ;  /* 0x0001000229007388 */ /* 0x000fe20000000a00 */
[----:B------:R-:W-:-:S02]  /*7080*/  IMAD R43, R44, -0x4, R41 ;  /* 0xfffffffc2c2b7824 */ /* 0x000fc400078e0229 */
[----:B0-----:R-:W-:Y:S02]  /*7090*/  IMAD.MOV.U32 R12, RZ, RZ, R18 ;  /* 0x000000ffff0c7224 */ /* 0x001fe400078e0012 */
[----:B------:R-:W-:Y:S01]  /*70a0*/  IMAD.MOV.U32 R13, RZ, RZ, R19 ;  /* 0x000000ffff0d7224 */ /* 0x000fe200078e0013 */
[----:B------:R-:W-:Y:S01]  /*70b0*/  STS.64 [R41+0x200], R4 ;  /* 0x0002000429007388 */ /* 0x000fe20000000a00 */
[----:B------:R-:W-:-:S03]  /*70c0*/  IMAD R44, R6, -0x4, R33 ;  /* 0xfffffffc062c7824 */ /* 0x000fc600078e0221 */
[----:B------:R-:W-:Y:S04]  /*70d0*/  STS.64 [R41+0x300], R8 ;  /* 0x0003000829007388 */ /* 0x000fe80000000a00 */
[----:B------:R-:W-:Y:S04]  /*70e0*/  STS.64 [R41+0x400], R10 ;  /* 0x0004000a29007388 */ /* 0x000fe80000000a00 */
[----:B------:R-:W-:Y:S04]  /*70f0*/  STS.64 [R41+0x600], R14 ;  /* 0x0006000e29007388 */ /* 0x000fe80000000a00 */
[----:B------:R-:W-:Y:S04]  /*7100*/  STS.64 [R41+0x700], R16 ;  /* 0x0007001029007388 */ /* 0x000fe80000000a00 */
[----:B------:R-:W-:Y:S01]  /*7110*/  STS.64 [R41+0x800], R12 ;  /* 0x0008000c29007388 */ /* 0x000fe20000000a00 */
[----:B------:R-:W-:-:S03]  /*7120*/  NOP ;  /* 0x0000000000007918 */ /* 0x000fc60000000000 */
[----:B------:R-:W0:Y:S04]  /*7130*/  LDS.64 R2, [R33+0x40] ;  /* 0x0000400021027984 */ /* 0x000e280000000a00 */
[----:B------:R-:W-:Y:S04]  /*7140*/  LDS.64 R4, [R33] ;  /* 0x0000000021047984 */ /* 0x000fe80000000a00 */
[----:B------:R-:W1:Y:S04]  /*7150*/  LDS.64 R6, [R33+0x8] ;  /* 0x0000080021067984 */ /* 0x000e680000000a00 */
[----:B------:R-:W-:Y:S04]  /*7160*/  LDS.64 R8, [R33+0x10] ;  /* 0x0000100021087984 */ /* 0x000fe80000000a00 */
[----:B------:R-:W-:Y:S04]  /*7170*/  LDS.64 R10, [R33+0x18] ;  /* 0x00001800210a7984 */ /* 0x000fe80000000a00 */
[----:B------:R-:W-:Y:S04]  /*7180*/  LDS.64 R12, [R33+0x20] ;  /* 0x00002000210c7984 */ /* 0x000fe80000000a00 */
[----:B------:R-:W-:Y:S04]  /*7190*/  LDS.64 R14, [R33+0x28] ;  /* 0x00002800210e7984 */ /* 0x000fe80000000a00 */
[----:B------:R-:W-:Y:S04]  /*71a0*/  LDS.64 R16, [R33+0x30] ;  /* 0x0000300021107984 */ /* 0x000fe80000000a00 */
[----:B------:R2:W-:Y:S01]  /*71b0*/  LDS.64 R18, [R33+0x38] ;  /* 0x0000380021127984 */ /* 0x0005e20000000a00 */
[----:B------:R-:W-:Y:S01]  /*71c0*/  BAR.SYNC.DEFER_BLOCKING 0x0 ;  /* 0x0000000000007b1d */ /* 0x000fe20000010000 */
[----:B--2---:R-:W-:-:S02]  /*71d0*/  LEA R33, R0, UR4, 0x3 ;  /* 0x0000000400217c11 */ /* 0x004fc4000f8e18ff */
[----:B------:R-:W-:-:S03]  /*71e0*/  ISETP.NE.AND P6, PT, R0, RZ, PT ;  /* 0x000000ff0000720c */ /* 0x000fc60003fc5270 */
[----:B----4-:R-:W-:Y:S04]  /*71f0*/  STS [R43], R22 ;  /* 0x000000162b007388 */ /* 0x010fe80000000800 */
[----:B-----5:R-:W-:Y:S04]  /*7200*/  STS [R43+0x80], R28 ;  /* 0x0000801c2b007388 */ /* 0x020fe80000000800 */
[----:B------:R-:W-:Y:S04]  /*7210*/  STS [R43+0x100], R27 ;  /* 0x0001001b2b007388 */ /* 0x000fe80000000800 */
[----:B------:R-:W-:Y:S04]  /*7220*/  STS [R43+0x180], R26 ;  /* 0x0001801a2b007388 */ /* 0x000fe80000000800 */
[----:B------:R-:W-:Y:S04]  /*7230*/  STS [R43+0x200], R25 ;  /* 0x000200192b007388 */ /* 0x000fe80000000800 */
[----:B------:R-:W-:Y:S04]  /*7240*/  STS [R43+0x280], R24 ;  /* 0x000280182b007388 */ /* 0x000fe80000000800 */
[----:B------:R2:W-:Y:S04]  /*7250*/  STS [R43+0x300], R23 ;  /* 0x000300172b007388 */ /* 0x0005e80000000800 */
[----:B------:R-:W-:Y:S04]  /*7260*/  STS [R43+0x380], R29 ;  /* 0x0003801d2b007388 */ /* 0x000fe80000000800 */
[----:B------:R-:W-:Y:S01]  /*7270*/  STS [R43+0x400], R32 ;  /* 0x000400202b007388 */ /* 0x000fe20000000800 */
[----:B------:R-:W-:-:S03]  /*7280*/  NOP ;  /* 0x0000000000007918 */ /* 0x000fc60000000000 */
[----:B------:R-:W-:Y:S04]  /*7290*/  LDS R35, [R44] ;  /* 0x000000002c237984 */ /* 0x000fe80000000800 */
[----:B------:R-:W-:Y:S04]  /*72a0*/  LDS R36, [R44+0x4] ;  /* 0x000004002c247984 */ /* 0x000fe80000000800 */
[----:B------:R-:W-:Y:S04]  /*72b0*/  LDS R37, [R44+0x8] ;  /* 0x000008002c257984 */ /* 0x000fe80000000800 */
[----:B------:R-:W-:Y:S04]  /*72c0*/  LDS R38, [R44+0xc] ;  /* 0x00000c002c267984 */ /* 0x000fe80000000800 */
[----:B------:R-:W-:Y:S04]  /*72d0*/  LDS R39, [R44+0x10] ;  /* 0x000010002c277984 */ /* 0x000fe80000000800 */
[----:B------:R-:W-:Y:S04]  /*72e0*/  LDS R40, [R44+0x14] ;  /* 0x000014002c287984 */ /* 0x000fe80000000800 */
[----:B------:R-:W-:Y:S04]  /*72f0*/  LDS R41, [R44+0x18] ;  /* 0x000018002c297984 */ /* 0x000fe80000000800 */
[----:B------:R-:W-:Y:S04]  /*7300*/  LDS R42, [R44+0x1c] ;  /* 0x00001c002c2a7984 */ /* 0x000fe80000000800 */
[----:B------:R3:W-:Y:S01]  /*7310*/  LDS R22, [R44+0x20] ;  /* 0x000020002c167984 */ /* 0x0007e20000000800 */
[----:B------:R-:W-:Y:S06]  /*7320*/  BAR.SYNC.DEFER_BLOCKING 0x0 ;  /* 0x0000000000007b1d */ /* 0x000fec0000010000 */
[----:B0-----:R-:W-:Y:S02]  /*7330*/  STS.64 [R33+0x8d8], R2 ;  /* 0x0008d80221007388 */ /* 0x001fe40000000a00 */
[----:B------:R-:W-:Y:S06]  /*7340*/  BAR.SYNC.DEFER_BLOCKING 0x0 ;  /* 0x0000000000007b1d */ /* 0x000fec0000010000 */
[----:B------:R-:W0:Y:S01]  /*7350*/  @P6 LDS.64 R20, [R33+0x8d0] ;  /* 0x0008d00021146984 */ /* 0x000e220000000a00 */
[----:B------:R-:W-:-:S04]  /*7360*/  IMAD R53, R0, 0x9, RZ ;  /* 0x0000000900357824 */ /* 0x000fc800078e02ff */
[C---:B--2---:R-:W-:Y:S01]  /*7370*/  VIADD R23, R53.reuse, 0x1 ;  /* 0x0000000135177836 */ /* 0x044fe20000000000 */
[----:B------:R-:W-:Y:S02]  /*7380*/  ISETP.NE.U32.AND P5, PT, R30, R53, PT ;  /* 0x000000351e00720c */ /* 0x000fe40003fa5070 */
[----:B-1----:R-:W-:Y:S02]  /*7390*/  ISETP.NE.U32.AND P4, PT, R4, R6, PT ;  /* 0x000000060400720c */ /* 0x002fe40003f85070 */
[----:B------:R-:W-:Y:S01]  /*73a0*/  ISETP.EQ.U32.AND P0, PT, R30, R23, PT ;  /* 0x000000171e00720c */ /* 0x000fe20003f02070 */
[----:B------:R-:W-:Y:S01]  /*73b0*/  VIADD R23, R53, 0x3 ;  /* 0x0000000335177836 */ /* 0x000fe20000000000 */
[----:B------:R-:W-:Y:S01]  /*73c0*/  ISETP.NE.AND.EX P5, PT, R50, RZ, PT, P5 ;  /* 0x000000ff3200720c */ /* 0x000fe20003fa5350 */
[----:B------:R-:W-:Y:S02]  /*73d0*/  IMAD.MOV.U32 R24, RZ, RZ, 0x1 ;  /* 0x00000001ff187424 */ /* 0x000fe400078e00ff */
[----:B---3--:R-:W-:Y:S01]  /*73e0*/  IMAD.MOV.U32 R44, RZ, RZ, RZ ;  /* 0x000000ffff2c7224 */ /* 0x008fe200078e00ff */
[----:B------:R-:W-:-:S02]  /*73f0*/  SEL R43, RZ, 0x1, P5 ;  /* 0x00000001ff2b7807 */ /* 0x000fc40002800000 */
[----:B------:R-:W-:Y:S01]  /*7400*/  ISETP.NE.AND.EX P4, PT, R5, R7, PT, P4 ;  /* 0x000000070500720c */ /* 0x000fe20003f85340 */
[----:B------:R-:W-:Y:S01]  /*7410*/  VIADD R25, R53, 0x2 ;  /* 0x0000000235197836 */ /* 0x000fe20000000000 */
[----:B------:R-:W-:Y:S02]  /*7420*/  SEL R44, R44, RZ, P5 ;  /* 0x000000ff2c2c7207 */ /* 0x000fe40002800000 */
[----:B------:R-:W-:Y:S02]  /*7430*/  ISETP.EQ.OR.EX P0, PT, R50, RZ, P4, P0 ;  /* 0x000000ff3200720c */ /* 0x000fe40002702700 */
[----:B------:R-:W-:Y:S02]  /*7440*/  SEL R44, R44, RZ, P6 ;  /* 0x000000ff2c2c7207 */ /* 0x000fe40003000000 */
[----:B0-----:R-:W-:-:S04]  /*7450*/  @P6 ISETP.NE.U32.AND P2, PT, R20, R4, PT ;  /* 0x000000041400620c */ /* 0x001fc80003f45070 */
[----:B------:R-:W-:-:S04]  /*7460*/  @P6 ISETP.NE.AND.EX P2, PT, R21, R5, PT, P2 ;  /* 0x000000051500620c */ /* 0x000fc80003f45320 */
[----:B------:R-:W-:Y:S02]  /*7470*/  @P6 SEL R24, RZ, 0x1, !P2 ;  /* 0x00000001ff186807 */ /* 0x000fe40005000000 */
[----:B------:R-:W-:Y:S01]  /*7480*/  ISETP.EQ.U32.AND P2, PT, R30, R23, PT ;  /* 0x000000171e00720c */ /* 0x000fe20003f42070 */
[----:B------:R-:W-:Y:S01]  /*7490*/  VIADD R23, R53, 0x6 ;  /* 0x0000000635177836 */ /* 0x000fe20000000000 */
[----:B------:R-:W-:Y:S02]  /*74a0*/  @P6 SEL R43, R43, R24, !P5 ;  /* 0x000000182b2b6207 */ /* 0x000fe40006800000 */
[----:B------:R-:W-:Y:S02]  /*74b0*/  ISETP.NE.U32.AND P5, PT, R6, R8, PT ;  /* 0x000000080600720c */ /* 0x000fe40003fa5070 */
[C---:B------:R-:W-:Y:S02]  /*74c0*/  ISETP.EQ.U32.AND P4, PT, R30.reuse, R23, PT ;  /* 0x000000171e00720c */ /* 0x040fe40003f82070 */
[----:B------:R-:W-:-:S02]  /*74d0*/  ISETP.EQ.U32.AND P1, PT, R30, R25, PT ;  /* 0x000000191e00720c */ /* 0x000fc40003f22070 */
[----:B------:R-:W-:Y:S02]  /*74e0*/  ISETP.NE.U32.AND P6, PT, R8, R10, PT ;  /* 0x0000000a0800720c */ /* 0x000fe40003fc5070 */
[----:B------:R-:W-:Y:S02]  /*74f0*/  ISETP.NE.AND.EX P5, PT, R7, R9, PT, P5 ;  /* 0x000000090700720c */ /* 0x000fe40003fa5350 */
[----:B------:R-:W-:Y:S01]  /*7500*/  SEL R23, R35, RZ, !P0 ;  /* 0x000000ff23177207 */ /* 0x000fe20004000000 */
[----:B------:R-:W-:Y:S01]  /*7510*/  VIADD R25, R53, 0x4 ;  /* 0x0000000435197836 */ /* 0x000fe20000000000 */
[----:B------:R-:W-:Y:S02]  /*7520*/  ISETP.NE.AND.EX P6, PT, R9, R11, PT, P6 ;  /* 0x0000000b0900720c */ /* 0x000fe40003fc5360 */
[----:B------:R-:W-:Y:S01]  /*7530*/  ISETP.EQ.OR.EX P1, PT, R50, RZ, P5, P1 ;  /* 0x000000ff3200720c */ /* 0x000fe20002f22710 */
[----:B------:R-:W-:Y:S01]  /*7540*/  IMAD.IADD R24, R36, 0x1, R23 ;  /* 0x0000000124187824 */ /* 0x000fe200078e0217 */
[----:B------:R-:W-:-:S02]  /*7550*/  ISETP.NE.U32.AND P5, PT, R10, R12, PT ;  /* 0x0000000c0a00720c */ /* 0x000fc40003fa5070 */
[----:B------:R-:W-:Y:S02]  /*7560*/  ISETP.EQ.OR.EX P2, PT, R50, RZ, P6, P2 ;  /* 0x000000ff3200720c */ /* 0x000fe40003742720 */
[----:B------:R-:W-:Y:S02]  /*7570*/  ISETP.EQ.U32.AND P3, PT, R30, R25, PT ;  /* 0x000000191e00720c */ /* 0x000fe40003f62070 */
[----:B------:R-:W-:Y:S02]  /*7580*/  ISETP.NE.U32.AND P6, PT, R14, R16, PT ;  /* 0x000000100e00720c */ /* 0x000fe40003fc5070 */
[----:B------:R-:W-:Y:S02]  /*7590*/  ISETP.NE.AND.EX P5, PT, R11, R13, PT, P5 ;  /* 0x0000000d0b00720c */ /* 0x000fe40003fa5350 */
[----:B------:R-:W-:Y:S01]  /*75a0*/  SEL R24, R24, RZ, !P1 ;  /* 0x000000ff18187207 */ /* 0x000fe20004800000 */
[----:B------:R-:W-:Y:S01]  /*75b0*/  VIADD R23, R53, 0x8 ;  /* 0x0000000835177836 */ /* 0x000fe20000000000 */
[----:B------:R-:W-:-:S02]  /*75c0*/  ISETP.NE.AND.EX P6, PT, R15, R17, PT, P6 ;  /* 0x000000110f00720c */ /* 0x000fc40003fc5360 */
[----:B------:R-:W-:Y:S01]  /*75d0*/  ISETP.EQ.OR.EX P3, PT, R50, RZ, P5, P3 ;  /* 0x000000ff3200720c */ /* 0x000fe20002f62730 */
[----:B------:R-:W-:Y:S01]  /*75e0*/  IMAD.IADD R24, R37, 0x1, R24 ;  /* 0x0000000125187824 */ /* 0x000fe200078e0218 */
[----:B------:R-:W-:Y:S02]  /*75f0*/  ISETP.NE.U32.AND P5, PT, R18, R2, PT ;  /* 0x000000021200720c */ /* 0x000fe40003fa5070 */
[----:B------:R-:W-:Y:S02]  /*7600*/  ISETP.EQ.OR.EX P4, PT, R50, RZ, P6, P4 ;  /* 0x000000ff3200720c */ /* 0x000fe40003782740 */
[----:B------:R-:W-:Y:S02]  /*7610*/  ISETP.EQ.U32.AND P6, PT, R30, R23, PT ;  /* 0x000000171e00720c */ /* 0x000fe40003fc2070 */
[----:B------:R-:W-:Y:S02]  /*7620*/  ISETP.NE.AND.EX P5, PT, R19, R3, PT, P5 ;  /* 0x000000031300720c */ /* 0x000fe40003fa5350 */
[----:B------:R-:W-:Y:S01]  /*7630*/  SEL R23, R24, RZ, !P2 ;  /* 0x000000ff18177207 */ /* 0x000fe20005000000 */
[----:B------:R-:W-:Y:S01]  /*7640*/  VIADD R45, R53, 0x5 ;  /* 0x00000005352d7836 */ /* 0x000fe20000000000 */
[----:B------:R-:W-:-:S02]  /*7650*/  ISETP.EQ.OR.EX P5, PT, R50, RZ, P5, P6 ;  /* 0x000000ff3200720c */ /* 0x000fc40002fa2760 */
[----:B------:R-:W-:Y:S01]  /*7660*/  ISETP.NE.U32.AND P6, PT, R12, R14, PT ;  /* 0x0000000e0c00720c */ /* 0x000fe20003fc5070 */
[----:B------:R-:W-:Y:S01]  /*7670*/  IMAD.IADD R23, R38, 0x1, R23 ;  /* 0x0000000126177824 */ /* 0x000fe200078e0217 */
[----:B------:R-:W-:Y:S02]  /*7680*/  P2R R25, PR, RZ, 0x1 ;  /* 0x00000001ff197803 */ /* 0x000fe40000000000 */
[----:B------:R-:W-:Y:S02]  /*7690*/  ISETP.NE.AND.EX P0, PT, R13, R15, PT, P6 ;  /* 0x0000000f0d00720c */ /* 0x000fe40003f05360 */
[----:B------:R-:W-:Y:S02]  /*76a0*/  ISETP.EQ.U32.AND P6, PT, R30, R45, PT ;  /* 0x0000002d1e00720c */ /* 0x000fe40003fc2070 */
[----:B------:R-:W-:Y:S02]  /*76b0*/  SEL R24, R23, RZ, !P3 ;  /* 0x000000ff17187207 */ /* 0x000fe40005800000 */
[----:B------:R-:W-:-:S02]  /*76c0*/  P2R R65, PR, RZ, 0x1 ;  /* 0x00000001ff417803 */ /* 0x000fc40000000000 */
[----:B------:R-:W-:Y:S02]  /*76d0*/  ISETP.EQ.OR.EX P6, PT, R50, RZ, P0, P6 ;  /* 0x000000ff3200720c */ /* 0x000fe400007c2760 */
[----:B------:R-:W-:Y:S01]  /*76e0*/  ISETP.NE.AND P0, PT, R25, RZ, PT ;  /* 0x000000ff1900720c */ /* 0x000fe20003f05270 */
[----:B------:R-:W-:-:S03]  /*76f0*/  IMAD.IADD R24, R39, 0x1, R24 ;  /* 0x0000000127187824 */ /* 0x000fc600078e0218 */
[----:B------:R-:W-:Y:S02]  /*7700*/  SEL R46, RZ, 0x1, !P0 ;  /* 0x00000001ff2e7807 */ /* 0x000fe40004000000 */
[----:B------:R-:W-:Y:S02]  /*7710*/  SEL R25, RZ, 0x1, !P6 ;  /* 0x00000001ff197807 */ /* 0x000fe40007000000 */
[----:B------:R-:W-:Y:S02]  /*7720*/  SEL R23, R24, RZ, !P6 ;  /* 0x000000ff18177207 */ /* 0x000fe40007000000 */
[----:B------:R-:W-:Y:S02]  /*7730*/  IADD3 R46, P6, PT, R46, R43, RZ ;  /* 0x0000002b2e2e7210 */ /* 0x000fe40007fde0ff */
[----:B------:R-:W-:-:S03]  /*7740*/  SEL R27, RZ, 0x1, !P1 ;  /* 0x00000001ff1b7807 */ /* 0x000fc60004800000 */
[----:B------:R-:W-:Y:S01]  /*7750*/  IMAD.X R47, RZ, RZ, R44, P6 ;  /* 0x000000ffff2f7224 */ /* 0x000fe200030e062c */
[----:B------:R-:W-:Y:S02]  /*7760*/  IADD3 R48, P6, PT, R46, R27, RZ ;  /* 0x0000001b2e307210 */ /* 0x000fe40007fde0ff */
[----:B------:R-:W-:-:S03]  /*7770*/  SEL R51, RZ, 0x1, !P2 ;  /* 0x00000001ff337807 */ /* 0x000fc60005000000 */
[----:B------:R-:W-:Y:S01]  /*7780*/  IMAD.X R49, RZ, RZ, R47, P6 ;  /* 0x000000ffff317224 */ /* 0x000fe200030e062f */
[----:B------:R-:W-:Y:S01]  /*7790*/  IADD3 R51, P6, PT, R48, R51, RZ ;  /* 0x0000003330337210 */ /* 0x000fe20007fde0ff */
[----:B------:R-:W-:Y:S02]  /*77a0*/  IMAD.IADD R23, R40, 0x1, R23 ;  /* 0x0000000128177824 */ /* 0x000fe400078e0217 */
[----:B------:R-:W-:Y:S02]  /*77b0*/  VIADD R53, R53, 0x7 ;  /* 0x0000000735357836 */ /* 0x000fe40000000000 */
[----:B------:R-:W-:Y:S01]  /*77c0*/  IMAD.X R52, RZ, RZ, R49, P6 ;  /* 0x000000ffff347224 */ /* 0x000fe200030e0631 */
[----:B------:R-:W-:Y:S02]  /*77d0*/  ISETP.NE.U32.AND P6, PT, R16, R18, PT ;  /* 0x000000121000720c */ /* 0x000fe40003fc5070 */
[----:B------:R-:W-:Y:S02]  /*77e0*/  P2R R66, PR, RZ, 0x1 ;  /* 0x00000001ff427803 */ /* 0x000fe40000000000 */
[----:B------:R-:W-:-:S02]  /*77f0*/  SEL R24, R23, RZ, !P4 ;  /* 0x000000ff17187207 */ /* 0x000fc40006000000 */
[----:B------:R-:W-:Y:S02]  /*7800*/  ISETP.NE.AND.EX P0, PT, R17, R19, PT, P6 ;  /* 0x000000131100720c */ /* 0x000fe40003f05360 */
[----:B------:R-:W-:Y:S01]  /*7810*/  ISETP.EQ.U32.AND P6, PT, R30, R53, PT ;  /* 0x000000351e00720c */ /* 0x000fe20003fc2070 */
[----:B------:R-:W-:-:S03]  /*7820*/  IMAD.IADD R24, R41, 0x1, R24 ;  /* 0x0000000129187824 */ /* 0x000fc600078e0218 */
[----:B------:R-:W-:-:S04]  /*7830*/  ISETP.EQ.OR.EX P6, PT, R50, RZ, P0, P6 ;  /* 0x000000ff3200720c */ /* 0x000fc800007c2760 */
[----:B------:R-:W-:Y:S02]  /*7840*/  SEL R23, R24, RZ, !P6 ;  /* 0x000000ff18177207 */ /* 0x000fe40007000000 */
[----:B------:R-:W-:-:S03]  /*7850*/  SEL R54, RZ, 0x1, !P3 ;  /* 0x00000001ff367807 */ /* 0x000fc60005800000 */
[----:B------:R-:W-:Y:S01]  /*7860*/  IMAD.IADD R23, R42, 0x1, R23 ;  /* 0x000000012a177824 */ /* 0x000fe200078e0217 */
[----:B------:R-:W-:Y:S02]  /*7870*/  SEL R27, RZ, 0x1, !P6 ;  /* 0x00000001ff1b7807 */ /* 0x000fe40007000000 */
[----:B------:R-:W-:Y:S02]  /*7880*/  IADD3 R54, P6, PT, R51, R54, RZ ;  /* 0x0000003633367210 */ /* 0x000fe40007fde0ff */
[----:B------:R-:W-:Y:S02]  /*7890*/  SEL R23, R23, RZ, !P5 ;  /* 0x000000ff17177207 */ /* 0x000fe40006800000 */
[----:B------:R-:W-:Y:S01]  /*78a0*/  SEL R29, RZ, 0x1, !P4 ;  /* 0x00000001ff1d7807 */ /* 0x000fe20006000000 */
[----:B------:R-:W-:Y:S01]  /*78b0*/  IMAD.X R55, RZ, RZ, R52, P6 ;  /* 0x000000ffff377224 */ /* 0x000fe200030e0634 */
[----:B------:R-:W-:Y:S01]  /*78c0*/  IADD3 R56, P6, PT, R54, R25, RZ ;  /* 0x0000001936387210 */ /* 0x000fe20007fde0ff */
[----:B------:R-:W-:Y:S01]  /*78d0*/  IMAD.IADD R22, R22, 0x1, R23 ;  /* 0x0000000116167824 */ /* 0x000fe200078e0217 */
[----:B------:R-:W-:-:S02]  /*78e0*/  SEL R25, RZ, 0x1, !P5 ;  /* 0x00000001ff197807 */ /* 0x000fc40006800000 */
[----:B------:R-:W-:Y:S01]  /*78f0*/  IADD3 R58, P5, PT, R56, R29, RZ ;  /* 0x0000001d383a7210 */ /* 0x000fe20007fbe0ff */
[----:B------:R-:W-:Y:S01]  /*7900*/  IMAD.X R57, RZ, RZ, R55, P6 ;  /* 0x000000ffff397224 */ /* 0x000fe200030e0637 */
[----:B------:R-:W0:Y:S03]  /*7910*/  SHFL.UP PT, R23, R22, 0x1, RZ ;  /* 0x0420000016177989 */ /* 0x000e2600000e00ff */
[----:B------:R-:W-:Y:S01]  /*7920*/  IMAD.X R59, RZ, RZ, R57, P5 ;  /* 0x000000ffff3b7224 */ /* 0x000fe200028e0639 */
[----:B------:R-:W-:-:S05]  /*7930*/  IADD3 R60, P5, PT, R58, R27, RZ ;  /* 0x0000001b3a3c7210 */ /* 0x000fca0007fbe0ff */
[----:B------:R-:W-:Y:S01]  /*7940*/  IMAD.X R61, RZ, RZ, R59, P5 ;  /* 0x000000ffff3d7224 */ /* 0x000fe200028e063b */
[----:B------:R-:W-:-:S05]  /*7950*/  IADD3 R26, P5, PT, R60, R25, RZ ;  /* 0x000000193c1a7210 */ /* 0x000fca0007fbe0ff */
[----:B------:R-:W-:Y:S01]  /*7960*/  IMAD.X R27, RZ, RZ, R61, P5 ;  /* 0x000000ffff1b7224 */ /* 0x000fe200028e063d */
[----:B------:R-:W-:-:S04]  /*7970*/  ISETP.NE.U32.AND P5, PT, R26, RZ, PT ;  /* 0x000000ff1a00720c */ /* 0x000fc80003fa5070 */
[----:B------:R-:W-:-:S04]  /*7980*/  ISETP.NE.AND.EX P5, PT, R27, RZ, PT, P5 ;  /* 0x000000ff1b00720c */ /* 0x000fc80003fa5350 */
[----:B0-----:R-:W-:Y:S02]  /*7990*/  SEL R25, R23, RZ, !P5 ;  /* 0x000000ff17197207 */ /* 0x001fe40006800000 */
[----:B------:R-:W0:Y:S01]  /*79a0*/  SHFL.UP PT, R23, R26, 0x1, RZ ;  /* 0x042000001a177989 */ /* 0x000e2200000e00ff */
[----:B------:R-:W-:-:S03]  /*79b0*/  ISETP.GE.AND P5, PT, R31, 0x1, PT ;  /* 0x000000011f00780c */ /* 0x000fc60003fa6270 */
[----:B------:R-:W1:Y:S01]  /*79c0*/  SHFL.UP PT, R24, R27, 0x1, RZ ;  /* 0x042000001b187989 */ /* 0x000e6200000e00ff */
[----:B------:R-:W-:-:S05]  /*79d0*/  SEL R25, R25, RZ, P5 ;  /* 0x000000ff19197207 */ /* 0x000fca0002800000 */
[----:B------:R-:W-:-:S05]  /*79e0*/  IMAD.IADD R25, R22, 0x1, R25 ;  /* 0x0000000116197824 */ /* 0x000fca00078e0219 */
[----:B------:R-:W2:Y:S01]  /*79f0*/  SHFL.UP PT, R22, R25, 0x2, RZ ;  /* 0x0440000019167989 */ /* 0x000ea200000e00ff */
[----:B0-----:R-:W-:Y:S02]  /*7a00*/  SEL R23, R23, RZ, P5 ;  /* 0x000000ff17177207 */ /* 0x001fe40002800000 */
[----:B-1----:R-:W-:Y:S02]  /*7a10*/  SEL R24, R24, RZ, P5 ;  /* 0x000000ff18187207 */ /* 0x002fe40002800000 */
[----:B------:R-:W-:-:S05]  /*7a20*/  IADD3 R29, P5, PT, R23, R26, RZ ;  /* 0x0000001a171d7210 */ /* 0x000fca0007fbe0ff */
[----:B------:R-:W-:Y:S01]  /*7a30*/  IMAD.X R28, R24, 0x1, R27, P5 ;  /* 0x00000001181c7824 */ /* 0x000fe200028e061b */
[----:B------:R-:W-:-:S04]  /*7a40*/  ISETP.NE.U32.AND P5, PT, R29, RZ, PT ;  /* 0x000000ff1d00720c */ /* 0x000fc80003fa5070 */
[----:B------:R-:W-:-:S04]  /*7a50*/  ISETP.NE.AND.EX P5, PT, R28, RZ, PT, P5 ;  /* 0x000000ff1c00720c */ /* 0x000fc80003fa5350 */
[----:B--2---:R-:W-:Y:S02]  /*7a60*/  SEL R24, R22, RZ, !P5 ;  /* 0x000000ff16187207 */ /* 0x004fe40006800000 */
[----:B------:R-:W0:Y:S04]  /*7a70*/  SHFL.UP PT, R22, R29, 0x2, RZ ;  /* 0x044000001d167989 */ /* 0x000e2800000e00ff */
[----:B------:R-:W1:Y:S01]  /*7a80*/  SHFL.UP PT, R23, R28, 0x2, RZ ;  /* 0x044000001c177989 */ /* 0x000e6200000e00ff */
[----:B------:R-:W-:-:S04]  /*7a90*/  ISETP.GE.AND P5, PT, R31, 0x2, PT ;  /* 0x000000021f00780c */ /* 0x000fc80003fa6270 */
[----:B------:R-:W-:-:S05]  /*7aa0*/  SEL R24, R24, RZ, P5 ;  /* 0x000000ff18187207 */ /* 0x000fca0002800000 */
[----:B------:R-:W-:Y:S01]  /*7ab0*/  IMAD.IADD R24, R25, 0x1, R24 ;  /* 0x0000000119187824 */ /* 0x000fe200078e0218 */
[----:B0-----:R-:W-:Y:S02]  /*7ac0*/  SEL R22, R22, RZ, P5 ;  /* 0x000000ff16167207 */ /* 0x001fe40002800000 */
[----:B-1----:R-:W-:Y:S02]  /*7ad0*/  SEL R23, R23, RZ, P5 ;  /* 0x000000ff17177207 */ /* 0x002fe40002800000 */
        /* <DEDUP_REMOVED lines=38> */
[----:B0-----:R-:W-:Y:S02]  /*7d40*/  SEL R22, R22, RZ, P5 ;  /* 0x000000ff16167207 */ /* 0x001fe40002800000 */
[----:B------:R-:W-:Y:S02]  /*7d50*/  ISETP.NE.AND P5, PT, R31, 0x1f, PT ;  /* 0x0000001f1f00780c */ /* 0x000fe40003fa5270 */
[----:B------:R-:W-:-:S05]  /*7d60*/  IADD3 R22, P6, PT, R22, R27, RZ ;  /* 0x0000001b16167210 */ /* 0x000fca0007fde0ff */
[----:B------:R-:W-:-:S06]  /*7d70*/  IMAD.X R23, R23, 0x1, R26, P6 ;  /* 0x0000000117177824 */ /* 0x000fcc00030e061a */
[----:B------:R-:W-:-:S05]  /*7d80*/  @!P5 LEA R77, R34, UR4, 0x4 ;  /* 0x00000004224ddc11 */ /* 0x000fca000f8e20ff */
[----:B------:R-:W-:Y:S04]  /*7d90*/  @!P5 STS.64 [R77], R22 ;  /* 0x000000164d00d388 */ /* 0x000fe80000000a00 */
[----:B------:R-:W-:Y:S01]  /*7da0*/  @!P5 STS [R77+0x8], R62 ;  /* 0x0000083e4d00d388 */ /* 0x000fe20000000800 */
[----:B------:R-:W-:Y:S06]  /*7db0*/  BAR.SYNC.DEFER_BLOCKING 0x0 ;  /* 0x0000000000007b1d */ /* 0x000fec0000010000 */
[----:B------:R-:W-:Y:S04]  /*7dc0*/  LDS.64 R24, [UR4+0x10] ;  /* 0x00001004ff187984 */ /* 0x000fe80008000a00 */
[----:B------:R-:W0:Y:S04]  /*7dd0*/  LDS.64 R26, [UR4] ;  /* 0x00000004ff1a7984 */ /* 0x000e280008000a00 */
[----:B------:R-:W1:Y:S01]  /*7de0*/  LDS.64 R28, [UR4+0x20] ;  /* 0x00002004ff1c7984 */ /* 0x000e620008000a00 */
[----:B------:R-:W-:-:S02]  /*7df0*/  P2R R67, PR, RZ, 0x2 ;  /* 0x00000002ff437803 */ /* 0x000fc40000000000 */
[----:B0-----:R-:W-:-:S05]  /*7e00*/  IADD3 R63, P5, PT, R26, R24, RZ ;  /* 0x000000181a3f7210 */ /* 0x001fca0007fbe0ff */
[----:B------:R-:W-:Y:S01]  /*7e10*/  IMAD.X R75, R27, 0x1, R25, P5 ;  /* 0x000000011b4b7824 */ /* 0x000fe200028e0619 */
[----:B-1----:R-:W-:-:S05]  /*7e20*/  IADD3 R73, P5, PT, R28, R63, RZ ;  /* 0x0000003f1c497210 */ /* 0x002fca0007fbe0ff */
[----:B------:R-:W-:Y:S01]  /*7e30*/  IMAD.X R33, R29, 0x1, R75, P5 ;  /* 0x000000011d217824 */ /* 0x000fe200028e064b */
[----:B------:R-:W-:-:S04]  /*7e40*/  ISETP.NE.U32.AND P5, PT, R24, RZ, PT ;  /* 0x000000ff1800720c */ /* 0x000fc80003fa5070 */
[----:B------:R-:W-:Y:S02]  /*7e50*/  ISETP.NE.AND.EX P1, PT, R25, RZ, PT, P5 ;  /* 0x000000ff1900720c */ /* 0x000fe40003f25350 */
[----:B------:R-:W0:Y:S01]  /*7e60*/  LDS.64 R24, [UR4+0x30] ;  /* 0x00003004ff187984 */ /* 0x000e220008000a00 */
[----:B------:R-:W-:Y:S02]  /*7e70*/  P2R R69, PR, RZ, 0x1 ;  /* 0x00000001ff457803 */ /* 0x000fe40000000000 */
[----:B------:R-:W-:-:S04]  /*7e80*/  ISETP.NE.AND P0, PT, R34, 0x2, PT ;  /* 0x000000022200780c */ /* 0x000fc80003f05270 */
[----:B------:R-:W-:Y:S02]  /*7e90*/  SEL R64, R75, R27, !P0 ;  /* 0x0000001b4b407207 */ /* 0x000fe40004000000 */
[----:B------:R-:W-:Y:S02]  /*7ea0*/  SEL R72, R63, R26, !P0 ;  /* 0x0000001a3f487207 */ /* 0x000fe40004000000 */
[----:B------:R-:W1:Y:S01]  /*7eb0*/  LDS.64 R26, [UR4+0x40] ;  /* 0x00004004ff1a7984 */ /* 0x000e620008000a00 */
[----:B------:R-:W-:Y:S02]  /*7ec0*/  P2R R71, PR, RZ, 0x10 ;  /* 0x00000010ff477803 */ /* 0x000fe40000000000 */
[----:B------:R-:W-:Y:S02]  /*7ed0*/  P2R R70, PR, RZ, 0x8 ;  /* 0x00000008ff467803 */ /* 0x000fe40000000000 */
[----:B------:R-:W-:Y:S02]  /*7ee0*/  ISETP.NE.AND P3, PT, R34, 0x3, PT ;  /* 0x000000032200780c */ /* 0x000fe40003f65270 */
[----:B------:R-:W-:-:S02]  /*7ef0*/  P2R R32, PR, RZ, 0x2 ;  /* 0x00000002ff207803 */ /* 0x000fc40000000000 */
[----:B------:R-:W-:Y:S02]  /*7f00*/  SEL R76, R73, R72, !P3 ;  /* 0x00000048494c7207 */ /* 0x000fe40005800000 */
[----:B0-----:R-:W-:-:S05]  /*7f10*/  IADD3 R75, P5, PT, R24, R73, RZ ;  /* 0x00000049184b7210 */ /* 0x001fca0007fbe0ff */
[----:B------:R-:W-:Y:S01]  /*7f20*/  IMAD.X R63, R25, 0x1, R33, P5 ;  /* 0x00000001193f7824 */ /* 0x000fe200028e0621 */
[----:B------:R-:W-:-:S04]  /*7f30*/  ISETP.NE.U32.AND P5, PT, R28, RZ, PT ;  /* 0x000000ff1c00720c */ /* 0x000fc80003fa5070 */
[----:B------:R-:W-:Y:S02]  /*7f40*/  ISETP.NE.AND.EX P4, PT, R29, RZ, PT, P5 ;  /* 0x000000ff1d00720c */ /* 0x000fe40003f85350 */
[----:B------:R-:W0:Y:S01]  /*7f50*/  LDS.64 R28, [UR4+0x50] ;  /* 0x00005004ff1c7984 */ /* 0x000e220008000a00 */
[----:B------:R-:W-:Y:S02]  /*7f60*/  SEL R64, R33, R64, !P3 ;  /* 0x0000004021407207 */ /* 0x000fe40005800000 */
[----:B------:R-:W-:Y:S02]  /*7f70*/  P2R R72, PR, RZ, 0x8 ;  /* 0x00000008ff487803 */ /* 0x000fe40000000000 */
[----:B------:R-:W-:Y:S02]  /*7f80*/  ISETP.NE.AND P3, PT, R32, RZ, PT ;  /* 0x000000ff2000720c */ /* 0x000fe40003f65270 */
[----:B------:R-:W2:Y:S01]  /*7f90*/  LDS.64 R32, [UR4+0x60] ;  /* 0x00006004ff207984 */ /* 0x000ea20008000a00 */
[----:B-1----:R-:W-:-:S02]  /*7fa0*/  IADD3 R77, P5, PT, R26, R75, RZ ;  /* 0x0000004b1a4d7210 */ /* 0x002fc40007fbe0ff */
[----:B------:R-:W-:-:S03]  /*7fb0*/  ISETP.NE.AND P1, PT, R34, 0x4, PT ;  /* 0x000000042200780c */ /* 0x000fc60003f25270 */
[----:B------:R-:W-:Y:S01]  /*7fc0*/  IMAD.X R73, R27, 0x1, R63, P5 ;  /* 0x000000011b497824 */ /* 0x000fe200028e063f */
[----:B------:R-:W-:Y:S02]  /*7fd0*/  SEL R64, R63, R64, !P1 ;  /* 0x000000403f407207 */ /* 0x000fe40004800000 */
[----:B------:R-:W-:Y:S02]  /*7fe0*/  SEL R76, R75, R76, !P1 ;  /* 0x0000004c4b4c7207 */ /* 0x000fe40004800000 */
[----:B------:R-:W-:-:S04]  /*7ff0*/  ISETP.NE.AND P0, PT, R34, 0x5, PT ;  /* 0x000000052200780c */ /* 0x000fc80003f05270 */
[----:B------:R-:W-:Y:S02]  /*8000*/  SEL R76, R77, R76, !P0 ;  /* 0x0000004c4d4c7207 */ /* 0x000fe40004000000 */
[----:B------:R-:W-:Y:S02]  /*8010*/  P2R R68, PR, RZ, 0x4 ;  /* 0x00000004ff447803 */ /* 0x000fe40000000000 */
[----:B------:R-:W-:Y:S02]  /*8020*/  SEL R64, R73, R64, !P0 ;  /* 0x0000004049407207 */ /* 0x000fe40004000000 */
[----:B0-----:R-:W-:-:S05]  /*8030*/  IADD3 R63, P5, PT, R28, R77, RZ ;  /* 0x0000004d1c3f7210 */ /* 0x001fca0007fbe0ff */
[----:B------:R-:W-:Y:S01]  /*8040*/  IMAD.X R75, R29, 0x1, R73, P5 ;  /* 0x000000011d4b7824 */ /* 0x000fe200028e0649 */
[----:B------:R-:W-:-:S04]  /*8050*/  ISETP.NE.AND P5, PT, R34, 0x6, PT ;  /* 0x000000062200780c */ /* 0x000fc80003fa5270 */
[----:B------:R-:W-:Y:S02]  /*8060*/  SEL R76, R63, R76, !P5 ;  /* 0x0000004c3f4c7207 */ /* 0x000fe40006800000 */
[----:B--2---:R-:W-:Y:S02]  /*8070*/  IADD3 R63, P2, PT, R32, R63, RZ ;  /* 0x0000003f203f7210 */ /* 0x004fe40007f5e0ff */
[----:B------:R-:W-:-:S03]  /*8080*/  SEL R73, R75, R64, !P5 ;  /* 0x000000404b497207 */ /* 0x000fc60006800000 */
[----:B------:R-:W-:Y:S02]  /*8090*/  IMAD.X R64, R33, 0x1, R75, P2 ;  /* 0x0000000121407824 */ /* 0x000fe400010e064b */
[----:B------:R-:W0:Y:S04]  /*80a0*/  SHFL.UP PT, R75, R22, 0x1, RZ ;  /* 0x04200000164b7989 */ /* 0x000e2800000e00ff */
[----:B------:R-:W1:Y:S01]  /*80b0*/  SHFL.UP PT, R23, R23, 0x1, RZ ;  /* 0x0420000017177989 */ /* 0x000e6200000e00ff */
[----:B------:R-:W-:Y:S02]  /*80c0*/  ISETP.NE.AND P6, PT, R34, 0x7, PT ;  /* 0x000000072200780c */ /* 0x000fe40003fc5270 */
[----:B------:R-:W-:Y:S02]  /*80d0*/  P2R R74, PR, RZ, 0x10 ;  /* 0x00000010ff4a7803 */ /* 0x000fe40000000000 */
[----:B------:R-:W-:-:S02]  /*80e0*/  SEL R76, R63, R76, !P6 ;  /* 0x0000004c3f4c7207 */ /* 0x000fc40007000000 */
[----:B------:R-:W-:Y:S02]  /*80f0*/  ISETP.GE.U32.AND P4, PT, R0, 0x20, PT ;  /* 0x000000200000780c */ /* 0x000fe40003f86070 */
[----:B------:R-:W-:Y:S02]  /*8100*/  ISETP.NE.AND P2, PT, R31, RZ, PT ;  /* 0x000000ff1f00720c */ /* 0x000fe40003f45270 */
[----:B------:R-:W-:Y:S02]  /*8110*/  SEL R77, R64, R73, !P6 ;  /* 0x00000049404d7207 */ /* 0x000fe40007000000 */
[----:B------:R-:W-:Y:S02]  /*8120*/  SEL R73, R76, RZ, P4 ;  /* 0x000000ff4c497207 */ /* 0x000fe40002000000 */
[----:B------:R-:W-:Y:S02]  /*8130*/  SEL R76, R77, RZ, P4 ;  /* 0x000000ff4d4c7207 */ /* 0x000fe40002000000 */
[----:B0-----:R-:W-:-:S02]  /*8140*/  SEL R22, R75, RZ, P2 ;  /* 0x000000ff4b167207 */ /* 0x001fc40001000000 */
[----:B-1----:R-:W-:Y:S02]  /*8150*/  SEL R77, R23, RZ, P2 ;  /* 0x000000ff174d7207 */ /* 0x002fe40001000000 */
[----:B------:R-:W-:-:S05]  /*8160*/  IADD3 R73, P2, PT, R22, R73, RZ ;  /* 0x0000004916497210 */ /* 0x000fca0007f5e0ff */
[----:B------:R-:W-:Y:S01]  /*8170*/  IMAD.X R22, R77, 0x1, R76, P2 ;  /* 0x000000014d167824 */ /* 0x000fe200010e064c */
[----:B------:R-:W-:Y:S02]  /*8180*/  ISETP.NE.U32.AND P2, PT, R24, RZ, PT ;  /* 0x000000ff1800720c */ /* 0x000fe40003f45070 */
[----:B------:R-:W0:Y:S02]  /*8190*/  LDS R24, [UR4+0x8] ;  /* 0x00000804ff187984 */ /* 0x000e240008000800 */
[----:B------:R-:W-:Y:S02]  /*81a0*/  ISETP.NE.AND.EX P2, PT, R25, RZ, PT, P2 ;  /* 0x000000ff1900720c */ /* 0x000fe40003f45320 */
[----:B------:R-:W1:Y:S01]  /*81b0*/  LDS R25, [UR4+0x18] ;  /* 0x00001804ff197984 */ /* 0x000e620008000800 */
[----:B------:R-:W-:Y:S02]  /*81c0*/  ISETP.NE.AND P4, PT, R34, 0x2, PT ;  /* 0x000000022200780c */ /* 0x000fe40003f85270 */
[----:B0-----:R-:W-:-:S05]  /*81d0*/  SEL R34, R24, RZ, !P3 ;  /* 0x000000ff18227207 */ /* 0x001fca0005800000 */
[----:B-1----:R-:W-:-:S05]  /*81e0*/  IMAD.IADD R25, R25, 0x1, R34 ;  /* 0x0000000119197824 */ /* 0x002fca00078e0222 */
[----:B------:R-:W-:Y:S02]  /*81f0*/  SEL R24, R25, R24, !P4 ;  /* 0x0000001819187207 */ /* 0x000fe40006000000 */
[----:B------:R-:W-:-:S04]  /*8200*/  ISETP.NE.AND P4, PT, R74, RZ, PT ;  /* 0x000000ff4a00720c */ /* 0x000fc80003f85270 */
[----:B------:R-:W-:Y:S02]  /*8210*/  SEL R34, R25, RZ, !P4 ;  /* 0x000000ff19227207 */ /* 0x000fe40006000000 */
[----:B------:R-:W0:Y:S01]  /*8220*/  LDS R25, [UR4+0x28] ;  /* 0x00002804ff197984 */ /* 0x000e220008000800 */
[----:B------:R-:W-:Y:S02]  /*8230*/  ISETP.NE.AND P3, PT, R72, RZ, PT ;  /* 0x000000ff4800720c */ /* 0x000fe40003f65270 */
[----:B0-----:R-:W-:-:S05]  /*8240*/  IMAD.IADD R25, R25, 0x1, R34 ;  /* 0x0000000119197824 */ /* 0x001fca00078e0222 */
[C---:B------:R-:W-:Y:S02]  /*8250*/  SEL R24, R25.reuse, R24, !P3 ;  /* 0x0000001819187207 */ /* 0x040fe40005800000 */
[----:B------:R-:W-:Y:S02]  /*8260*/  SEL R34, R25, RZ, !P2 ;  /* 0x000000ff19227207 */ /* 0x000fe40005000000 */
[----:B------:R-:W0:Y:S03]  /*8270*/  LDS R25, [UR4+0x38] ;  /* 0x00003804ff197984 */ /* 0x000e260008000800 */
[----:B0-----:R-:W-:-:S05]  /*8280*/  IMAD.IADD R25, R25, 0x1, R34 ;  /* 0x0000000119197824 */ /* 0x001fca00078e0222 */
[----:B------:R-:W-:Y:S02]  /*8290*/  SEL R24, R25, R24, !P1 ;  /* 0x0000001819187207 */ /* 0x000fe40004800000 */
[----:B------:R-:W-:-:S04]  /*82a0*/  ISETP.NE.U32.AND P1, PT, R26, RZ, PT ;  /* 0x000000ff1a00720c */ /* 0x000fc80003f25070 */
[----:B------:R-:W-:-:S04]  /*82b0*/  ISETP.NE.AND.EX P1, PT, R27, RZ, PT, P1 ;  /* 0x000000ff1b00720c */ /* 0x000fc80003f25310 */
[----:B------:R-:W-:Y:S02]  /*82c0*/  SEL R26, R25, RZ, !P1 ;  /* 0x000000ff191a7207 */ /* 0x000fe40004800000 */
[----:B------:R-:W0:Y:S03]  /*82d0*/  LDS R25, [UR4+0x48] ;  /* 0x00004804ff197984 */ /* 0x000e260008000800 */
[----:B0-----:R-:W-:-:S05]  /*82e0*/  IMAD.IADD R25, R25, 0x1, R26 ;  /* 0x0000000119197824 */ /* 0x001fca00078e021a */
[----:B------:R-:W-:Y:S02]  /*82f0*/  SEL R24, R25, R24, !P0 ;  /* 0x0000001819187207 */ /* 0x000fe40004000000 */
[----:B------:R-:W-:-:S04]  /*8300*/  ISETP.NE.U32.AND P0, PT, R28, RZ, PT ;  /* 0x000000ff1c00720c */ /* 0x000fc80003f05070 */
[----:B------:R-:W-:Y:S02]  /*8310*/  ISETP.NE.AND.EX P0, PT, R29, RZ, PT, P0 ;  /* 0x000000ff1d00720c */ /* 0x000fe40003f05300 */
[----:B------:R-:W-:Y:S02]  /*8320*/  LDS R29, [UR4+0x68] ;  /* 0x00006804ff1d7984 */ /* 0x000fe40008000800 */
[----:B------:R-:W-:Y:S02]  /*8330*/  SEL R26, R25, RZ, !P0 ;  /* 0x000000ff191a7207 */ /* 0x000fe40004000000 */
[----:B------:R-:W0:Y:S04]  /*8340*/  LDS R25, [UR4+0x58] ;  /* 0x00005804ff197984 */ /* 0x000e280008000800 */
[----:B------:R-:W1:Y:S01]  /*8350*/  SHFL.UP PT, R62, R62, 0x1, RZ ;  /* 0x042000003e3e7989 */ /* 0x000e6200000e00ff */
[----:B0-----:R-:W-:-:S05]  /*8360*/  IMAD.IADD R25, R25, 0x1, R26 ;  /* 0x0000000119197824 */ /* 0x001fca00078e021a */
[----:B------:R-:W-:Y:S02]  /*8370*/  SEL R24, R25, R24, !P5 ;  /* 0x0000001819187207 */ /* 0x000fe40006800000 */
[----:B------:R-:W-:-:S04]  /*8380*/  ISETP.NE.U32.AND P5, PT, R32, RZ, PT ;  /* 0x000000ff2000720c */ /* 0x000fc80003fa5070 */
[----:B------:R-:W-:-:S04]  /*8390*/  ISETP.NE.AND.EX P5, PT, R33, RZ, PT, P5 ;  /* 0x000000ff2100720c */ /* 0x000fc80003fa5350 */
[----:B------:R-:W-:Y:S02]  /*83a0*/  SEL R26, R25, RZ, !P5 ;  /* 0x000000ff191a7207 */ /* 0x000fe40006800000 */
[----:B------:R-:W-:-:S03]  /*83b0*/  IADD3 R28, P5, PT, R73, R43, RZ ;  /* 0x0000002b491c7210 */ /* 0x000fc60007fbe0ff */
[----:B------:R-:W-:Y:S02]  /*83c0*/  IMAD.IADD R29, R29, 0x1, R26 ;  /* 0x000000011d1d7824 */ /* 0x000fe400078e021a */
[----:B------:R-:W-:Y:S01]  /*83d0*/  IMAD.X R27, R22, 0x1, R44, P5 ;  /* 0x00000001161b7824 */ /* 0x000fe200028e062c */
[----:B------:R-:W-:Y:S02]  /*83e0*/  ISETP.GE.U32.AND P5, PT, R0, 0x20, PT ;  /* 0x000000200000780c */ /* 0x000fe40003fa6070 */
[----:B------:R-:W-:-:S04]  /*83f0*/  SEL R24, R29, R24, !P6 ;  /* 0x000000181d187207 */ /* 0x000fc80007000000 */
[----:B------:R-:W-:Y:S02]  /*8400*/  SEL R26, R24, RZ, P5 ;  /* 0x000000ff181a7207 */ /* 0x000fe40002800000 */
[----:B------:R-:W-:-:S04]  /*8410*/  ISETP.NE.U32.AND P5, PT, R75, RZ, PT ;  /* 0x000000ff4b00720c */ /* 0x000fc80003fa5070 */
[----:B------:R-:W-:-:S04]  /*8420*/  ISETP.NE.AND.EX P5, PT, R23, RZ, PT, P5 ;  /* 0x000000ff1700720c */ /* 0x000fc80003fa5350 */
[----:B------:R-:W-:Y:S02]  /*8430*/  SEL R23, R26, RZ, !P5 ;  /* 0x000000ff1a177207 */ /* 0x000fe40006800000 */
[----:B------:R-:W-:-:S13]  /*8440*/  ISETP.NE.AND P5, PT, R31, RZ, PT ;  /* 0x000000ff1f00720c */ /* 0x000fda0003fa5270 */
[----:B-1----:R-:W-:Y:S01]  /*8450*/  @P5 IMAD.IADD R26, R62, 0x1, R23 ;  /* 0x000000013e1a5824 */ /* 0x002fe200078e0217 */
[----:B------:R-:W-:-:S04]  /*8460*/  ISETP.NE.U32.AND P5, PT, R43, RZ, PT ;  /* 0x000000ff2b00720c */ /* 0x000fc80003fa5070 */
[----:B------:R-:W-:-:S04]  /*8470*/  ISETP.NE.AND.EX P5, PT, R44, RZ, PT, P5 ;  /* 0x000000ff2c00720c */ /* 0x000fc80003fa5350 */
[----:B------:R-:W-:Y:S02]  /*8480*/  SEL R24, R26, RZ, !P5 ;  /* 0x000000ff1a187207 */ /* 0x000fe40006800000 */
[----:B------:R-:W-:-:S03]  /*8490*/  ISETP.NE.AND P0, PT, R66, RZ, PT ;  /* 0x000000ff4200720c */ /* 0x000fc60003f05270 */
[----:B------:R-:W-:-:S05]  /*84a0*/  IMAD.IADD R35, R35, 0x1, R24 ;  /* 0x0000000123237824 */ /* 0x000fca00078e0218 */
        /* <DEDUP_REMOVED lines=11> */
[----:B------:R-:W-:Y:S02]  /*8560*/  IMAD.IADD R39, R39, 0x1, R24 ;  /* 0x0000000127277824 */ /* 0x000fe400078e0218 */
[----:B------:R-:W0:Y:S03]  /*8570*/  LDS.64 R24, [UR4+0x70] ;  /* 0x00007004ff187984 */ /* 0x000e260008000a00 */
[----:B------:R-:W-:Y:S02]  /*8580*/  SEL R23, R39, RZ, !P6 ;  /* 0x000000ff27177207 */ /* 0x000fe40007000000 */
[----:B------:R-:W-:-:S04]  /*8590*/  ISETP.NE.U32.AND P6, PT, R30, R45, PT ;  /* 0x0000002d1e00720c */ /* 0x000fc80003fc5070 */
[----:B------:R-:W-:-:S04]  /*85a0*/  ISETP.NE.AND.EX P6, PT, R50, RZ, PT, P6 ;  /* 0x000000ff3200720c */ /* 0x000fc80003fc5360 */
[----:B------:R-:W-:Y:S02]  /*85b0*/  SEL R23, R23, RZ, P6 ;  /* 0x000000ff17177207 */ /* 0x000fe40003000000 */
[----:B------:R-:W-:-:S03]  /*85c0*/  ISETP.NE.AND P4, PT, R71, RZ, PT ;  /* 0x000000ff4700720c */ /* 0x000fc60003f85270 */
[----:B------:R-:W-:-:S05]  /*85d0*/  IMAD.IADD R40, R40, 0x1, R23 ;  /* 0x0000000128287824 */ /* 0x000fca00078e0217 */
[----:B------:R-:W-:Y:S02]  /*85e0*/  SEL R32, R40, RZ, !P4 ;  /* 0x000000ff28207207 */ /* 0x000fe40006000000 */
[----:B------:R-:W-:-:S03]  /*85f0*/  ISETP.NE.AND P6, PT, R69, RZ, PT ;  /* 0x000000ff4500720c */ /* 0x000fc60003fc5270 */
[----:B------:R-:W-:-:S05]  /*8600*/  IMAD.IADD R41, R41, 0x1, R32 ;  /* 0x0000000129297824 */ /* 0x000fca00078e0220 */
[----:B------:R-:W-:Y:S02]  /*8610*/  SEL R23, R41, RZ, !P6 ;  /* 0x000000ff29177207 */ /* 0x000fe40007000000 */
[----:B------:R-:W-:-:S04]  /*8620*/  ISETP.NE.U32.AND P6, PT, R30, R53, PT ;  /* 0x000000351e00720c */ /* 0x000fc80003fc5070 */
[----:B------:R-:W-:-:S04]  /*8630*/  ISETP.NE.AND.EX P6, PT, R50, RZ, PT, P6 ;  /* 0x000000ff3200720c */ /* 0x000fc80003fc5360 */
[----:B------:R-:W-:Y:S02]  /*8640*/  SEL R23, R23, RZ, P6 ;  /* 0x000000ff17177207 */ /* 0x000fe40003000000 */
[----:B0-----:R-:W-:-:S05]  /*8650*/  IADD3 R63, P6, PT, R24, R63, RZ ;  /* 0x0000003f183f7210 */ /* 0x001fca0007fde0ff */
[----:B------:R-:W-:Y:S01]  /*8660*/  IMAD.X R64, R25, 0x1, R64, P6 ;  /* 0x0000000119407824 */ /* 0x000fe200030e0640 */
[----:B------:R-:W-:-:S04]  /*8670*/  ISETP.NE.U32.AND P6, PT, R24, RZ, PT ;  /* 0x000000ff1800720c */ /* 0x000fc80003fc5070 */
[----:B------:R-:W-:-:S04]  /*8680*/  ISETP.NE.AND.EX P6, PT, R25, RZ, PT, P6 ;  /* 0x000000ff1900720c */ /* 0x000fc80003fc5360 */
[----:B------:R-:W-:Y:S02]  /*8690*/  SEL R24, R29, RZ, !P6 ;  /* 0x000000ff1d187207 */ /* 0x000fe40007000000 */
[C---:B------:R-:W-:Y:S01]  /*86a0*/  IADD3 R46, P6, PT, R73.reuse, R46, RZ ;  /* 0x0000002e492e7210 */ /* 0x040fe20007fde0ff */
[----:B------:R-:W0:Y:S04]  /*86b0*/  LDS R29, [UR4+0x78] ;  /* 0x00007804ff1d7984 */ /* 0x000e280008000800 */
[----:B------:R-:W-:Y:S01]  /*86c0*/  IMAD.X R47, R22, 0x1, R47, P6 ;  /* 0x00000001162f7824 */ /* 0x000fe200030e062f */
[----:B------:R-:W-:-:S05]  /*86d0*/  IADD3 R48, P6, PT, R73, R48, RZ ;  /* 0x0000003049307210 */ /* 0x000fca0007fde0ff */
        /* <DEDUP_REMOVED lines=11> */
[----:B------:R-:W-:-:S04]  /*8790*/  ISETP.GE.U32.AND P6, PT, R63, 0x101, PT ;  /* 0x000001013f00780c */ /* 0x000fc80003fc6070 */
[----:B------:R-:W-:Y:S01]  /*87a0*/  ISETP.GE.AND.EX P6, PT, R64, RZ, PT, P6 ;  /* 0x000000ff4000720c */ /* 0x000fe20003fc6360 */
[----:B------:R-:W-:Y:S01]  /*87b0*/  BSSY.RECONVERGENT B0, `(.L_x_82) ;  /* 0x000010f000007945 */ /* 0x000fe20003800200 */
[----:B------:R-:W-:Y:S02]  /*87c0*/  IMAD.IADD R42, R42, 0x1, R23 ;  /* 0x000000012a2a7824 */ /* 0x000fe400078e0217 */
[----:B0-----:R-:W-:-:S09]  /*87d0*/  IMAD.IADD R29, R29, 0x1, R24 ;  /* 0x000000011d1d7824 */ /* 0x001fd200078e0218 */
[----:B------:R-:W-:Y:S05]  /*87e0*/  @!P6 BRA `(.L_x_83) ;  /* 0x000000080020e947 */ /* 0x000fea0003800000 */
[----:B------:R-:W-:Y:S01]  /*87f0*/  BAR.SYNC.DEFER_BLOCKING 0x0 ;  /* 0x0000000000007b1d */ /* 0x000fe20000010000 */
[----:B------:R-:W-:Y:S01]  /*8800*/  IMAD.MOV.U32 R27, RZ, RZ, 0x9 ;  /* 0x00000009ff1b7424 */ /* 0x000fe200078e00ff */
[----:B------:R-:W-:Y:S02]  /*8810*/  @P5 LEA R73, R73, UR4, 0x4 ;  /* 0x0000000449495c11 */ /* 0x000fe4000f8e20ff */
[----:B------:R-:W-:Y:S01]  /*8820*/  @P0 LEA R28, R28, UR4, 0x4 ;  /* 0x000000041c1c0c11 */ /* 0x000fe2000f8e20ff */
[----:B------:R-:W-:Y:S01]  /*8830*/  IMAD R25, R0, R27, 0x5 ;  /* 0x0000000500197424 */ /* 0x000fe200078e021b */
[----:B------:R-:W-:Y:S01]  /*8840*/  @P1 LEA R23, R46, UR4, 0x4 ;  /* 0x000000042e171c11 */ /* 0x000fe2000f8e20ff */
[----:B------:R-:W0:Y:S01]  /*8850*/  LDCU.64 UR12, c[0x0][0x398] ;  /* 0x00007300ff0c77ac */ /* 0x000e220008000a00 */
[----:B------:R-:W-:Y:S01]  /*8860*/  ISETP.NE.U32.AND P6, PT, R12, R14, PT ;  /* 0x0000000e0c00720c */ /* 0x000fe20003fc5070 */
[----:B------:R-:W-:Y:S01]  /*8870*/  BSSY.RECONVERGENT B1, `(.L_x_84) ;  /* 0x000007e000017945 */ /* 0x000fe20003800200 */
[----:B------:R-:W-:Y:S01]  /*8880*/  @P2 LEA R48, R48, UR4, 0x4 ;  /* 0x0000000430302c11 */ /* 0x000fe2000f8e20ff */
[----:B------:R-:W1:Y:S01]  /*8890*/  LDCU.64 UR14, c[0x0][0x3a0] ;  /* 0x00007400ff0e77ac */ /* 0x000e620008000a00 */
[----:B------:R-:W-:-:S02]  /*88a0*/  ISETP.NE.AND.EX P6, PT, R13, R15, PT, P6 ;  /* 0x0000000f0d00720c */ /* 0x000fc40003fc5360 */
[----:B------:R-:W-:Y:S01]  /*88b0*/  @P3 LEA R51, R51, UR4, 0x4 ;  /* 0x0000000433333c11 */ /* 0x000fe2000f8e20ff */
[----:B------:R-:W-:Y:S04]  /*88c0*/  @P5 STS.64 [R73], R20 ;  /* 0x0000001449005388 */ /* 0x000fe80000000a00 */
[----:B------:R-:W-:Y:S01]  /*88d0*/  @P5 STS [R73+0x8], R26 ;  /* 0x0000081a49005388 */ /* 0x000fe20000000800 */
[----:B------:R-:W-:Y:S01]  /*88e0*/  ISETP.NE.U32.AND P5, PT, R30, R25, PT ;  /* 0x000000191e00720c */ /* 0x000fe20003fa5070 */
[----:B------:R-:W-:Y:S02]  /*88f0*/  IMAD R25, R0, R27, 0x7 ;  /* 0x0000000700197424 */ /* 0x000fe400078e021b */
[----:B------:R2:W-:Y:S01]  /*8900*/  @P0 STS.64 [R28], R4 ;  /* 0x000000041c000388 */ /* 0x0005e20000000a00 */
[----:B------:R-:W-:-:S02]  /*8910*/  ISETP.NE.AND.EX P5, PT, R50, RZ, !P6, P5 ;  /* 0x000000ff3200720c */ /* 0x000fc400077a5350 */
[----:B------:R-:W-:Y:S01]  /*8920*/  ISETP.NE.U32.AND P6, PT, R18, R2, PT ;  /* 0x000000021200720c */ /* 0x000fe20003fc5070 */
[----:B------:R-:W-:Y:S01]  /*8930*/  @P0 STS [R28+0x8], R35 ;  /* 0x000008231c000388 */ /* 0x000fe20000000800 */
[----:B------:R-:W-:Y:S02]  /*8940*/  ISETP.NE.U32.AND P0, PT, R16, R18, PT ;  /* 0x000000121000720c */ /* 0x000fe40003f05070 */
[----:B------:R-:W-:Y:S01]  /*8950*/  ISETP.NE.AND.EX P6, PT, R19, R3, PT, P6 ;  /* 0x000000031300720c */ /* 0x000fe20003fc5360 */
[----:B------:R3:W-:Y:S01]  /*8960*/  @P1 STS.64 [R23], R6 ;  /* 0x0000000617001388 */ /* 0x0007e20000000a00 */
[----:B------:R-:W-:-:S03]  /*8970*/  ISETP.NE.AND.EX P0, PT, R17, R19, PT, P0 ;  /* 0x000000131100720c */ /* 0x000fc60003f05300 */
[----:B------:R4:W-:Y:S01]  /*8980*/  @P1 STS [R23+0x8], R36 ;  /* 0x0000082417001388 */ /* 0x0009e20000000800 */
[----:B------:R-:W-:Y:S01]  /*8990*/  ISETP.NE.U32.AND P1, PT, R30, R25, PT ;  /* 0x000000191e00720c */ /* 0x000fe20003f25070 */
[----:B--2---:R-:W-:Y:S01]  /*89a0*/  IMAD R5, R0, R27, 0x8 ;  /* 0x0000000800057424 */ /* 0x004fe200078e021b */
[----:B------:R-:W-:Y:S01]  /*89b0*/  @!P5 LEA R54, R54, UR4, 0x4 ;  /* 0x000000043636dc11 */ /* 0x000fe2000f8e20ff */
[----:B------:R4:W-:Y:S01]  /*89c0*/  @P2 STS.64 [R48], R8 ;  /* 0x0000000830002388 */ /* 0x0009e20000000a00 */
[----:B------:R-:W-:Y:S02]  /*89d0*/  ISETP.NE.AND.EX P0, PT, R50, RZ, !P0, P1 ;  /* 0x000000ff3200720c */ /* 0x000fe40004705310 */
[----:B------:R-:W-:Y:S01]  /*89e0*/  ISETP.NE.U32.AND P1, PT, R30, R5, PT ;  /* 0x000000051e00720c */ /* 0x000fe20003f25070 */
[----:B------:R4:W-:Y:S01]  /*89f0*/  @P2 STS [R48+0x8], R37 ;  /* 0x0000082530002388 */ /* 0x0009e20000000800 */
[----:B------:R-:W-:Y:S02]  /*8a00*/  @P4 LEA R5, R56, UR4, 0x4 ;  /* 0x0000000438054c11 */ /* 0x000fe4000f8e20ff */
[----:B------:R-:W-:Y:S01]  /*8a10*/  ISETP.NE.AND.EX P1, PT, R50, RZ, !P6, P1 ;  /* 0x000000ff3200720c */ /* 0x000fe20007725310 */
[----:B------:R4:W-:Y:S04]  /*8a20*/  @P3 STS.64 [R51], R10 ;  /* 0x0000000a33003388 */ /* 0x0009e80000000a00 */
[----:B------:R4:W-:Y:S02]  /*8a30*/  @P3 STS [R51+0x8], R38 ;  /* 0x0000082633003388 */ /* 0x0009e40000000800 */
[----:B------:R-:W-:-:S02]  /*8a40*/  @!P0 LEA R58, R58, UR4, 0x4 ;  /* 0x000000043a3a8c11 */ /* 0x000fc4000f8e20ff */
[----:B------:R4:W-:Y:S04]  /*8a50*/  @!P5 STS.64 [R54], R12 ;  /* 0x0000000c3600d388 */ /* 0x0009e80000000a00 */
[----:B------:R4:W-:Y:S01]  /*8a60*/  @!P5 STS [R54+0x8], R39 ;  /* 0x000008273600d388 */ /* 0x0009e20000000800 */
[----:B---3--:R-:W-:-:S03]  /*8a70*/  @!P1 LEA R7, R60, UR4, 0x4 ;  /* 0x000000043c079c11 */ /* 0x008fc6000f8e20ff */
[----:B------:R4:W-:Y:S04]  /*8a80*/  @P4 STS.64 [R5], R14 ;  /* 0x0000000e05004388 */ /* 0x0009e80000000a00 */
[----:B------:R4:W-:Y:S04]  /*8a90*/  @P4 STS [R5+0x8], R40 ;  /* 0x0000082805004388 */ /* 0x0009e80000000800 */
[----:B------:R4:W-:Y:S04]  /*8aa0*/  @!P0 STS.64 [R58], R16 ;  /* 0x000000103a008388 */ /* 0x0009e80000000a00 */
[----:B------:R4:W-:Y:S01]  /*8ab0*/  @!P0 STS [R58+0x8], R41 ;  /* 0x000008293a008388 */ /* 0x0009e20000000800 */
[----:B------:R-:W-:-:S03]  /*8ac0*/  ISETP.GT.U32.AND P0, PT, R63, R0, PT ;  /* 0x000000003f00720c */ /* 0x000fc60003f04070 */
[----:B------:R4:W-:Y:S01]  /*8ad0*/  @!P1 STS.64 [R7], R18 ;  /* 0x0000001207009388 */ /* 0x0009e20000000a00 */
[----:B------:R-:W-:-:S03]  /*8ae0*/  ISETP.GT.U32.AND.EX P0, PT, R64, RZ, PT, P0 ;  /* 0x000000ff4000720c */ /* 0x000fc60003f04100 */
[----:B------:R4:W-:Y:S01]  /*8af0*/  @!P1 STS [R7+0x8], R42 ;  /* 0x0000082a07009388 */ /* 0x0009e20000000800 */
[----:B------:R-:W-:Y:S09]  /*8b00*/  BAR.SYNC.DEFER_BLOCKING 0x0 ;  /* 0x0000000000007b1d */ /* 0x000ff20000010000 */
[----:B01--4-:R-:W-:Y:S05]  /*8b10*/  @!P0 BRA `(.L_x_85) ;  /* 0x00000004004c8947 */ /* 0x013fea0003800000 */
[----:B------:R-:W-:Y:S01]  /*8b20*/  IMAD.MOV.U32 R16, RZ, RZ, R0 ;  /* 0x000000ffff107224 */ /* 0x000fe200078e0000 */
[----:B------:R-:W-:Y:S01]  /*8b30*/  BSSY.RECONVERGENT B2, `(.L_x_86) ;  /* 0x000002e000027945 */ /* 0x000fe20003800200 */
[----:B------:R-:W-:-:S03]  /*8b40*/  IMAD.MOV.U32 R31, RZ, RZ, RZ ;  /* 0x000000ffff1f7224 */ /* 0x000fc600078e00ff */
[----:B------:R-:W-:Y:S02]  /*8b50*/  LOP3.LUT R4, RZ, R16, RZ, 0x33, !PT ;  /* 0x00000010ff047212 */ /* 0x000fe400078e33ff */
        /* <DEDUP_REMOVED lines=8> */
[----:B------:R-:W-:Y:S05]  /*8be0*/  @!P1 BRA `(.L_x_87) ;  /* 0x0000000000889947 */ /* 0x000fea0003800000 */
        /* <DEDUP_REMOVED lines=16> */
.L_x_88:
        /* <DEDUP_REMOVED lines=18> */
.L_x_87:
[----:B------:R-:W-:Y:S05]  /*8e10*/  BSYNC.RECONVERGENT B2 ;  /* 0x0000000000027941 */ /* 0x000fea0003800200 */
.L_x_86:
[----:B------:R-:W-:Y:S05]  /*8e20*/  @!P0 BRA `(.L_x_85) ;  /* 0x0000000000888947 */ /* 0x000fea0003800000 */
.L_x_89:
        /* <DEDUP_REMOVED lines=34> */
.L_x_85:
[----:B------:R-:W-:Y:S05]  /*9050*/  BSYNC.RECONVERGENT B1 ;  /* 0x0000000000017941 */ /* 0x000fea0003800200 */
.L_x_84:
[----:B------:R-:W-:Y:S05]  /*9060*/  BRA `(.L_x_90) ;  /* 0x00000008000c7947 */ /* 0x000fea0003800000 */
.L_x_83:
[----:B------:R-:W-:Y:S01]  /*9070*/  IMAD.MOV.U32 R31, RZ, RZ, 0x9 ;  /* 0x00000009ff1f7424 */ /* 0x000fe200078e00ff */
[----:B------:R-:W-:Y:S03]  /*9080*/  BSSY.RECONVERGENT B1, `(.L_x_91) ;  /* 0x000000e000017945 */ /* 0x000fe60003800200 */
[CC--:B------:R-:W-:Y:S02]  /*9090*/  IMAD R33, R0.reuse, R31.reuse, 0x5 ;  /* 0x0000000500217424 */ /* 0x0c0fe400078e021f */
[----:B------:R-:W-:Y:S01]  /*90a0*/  IMAD R43, R0, R31, 0x7 ;  /* 0x00000007002b7424 */ /* 0x000fe200078e021f */
[----:B------:R-:W-:Y:S06]  /*90b0*/  @!P5 BRA `(.L_x_92) ;  /* 0x000000000028d947 */ /* 0x000fec0003800000 */
        /* <DEDUP_REMOVED lines=10> */
.L_x_92:
[----:B------:R-:W-:Y:S05]  /*9160*/  BSYNC.RECONVERGENT B1 ;  /* 0x0000000000017941 */ /* 0x000fea0003800200 */
.L_x_91:
[----:B------:R-:W-:Y:S01]  /*9170*/  BSSY.RECONVERGENT B1, `(.L_x_93) ;  /* 0x000000f000017945 */ /* 0x000fe20003800200 */
[----:B------:R-:W-:Y:S01]  /*9180*/  ISETP.NE.U32.AND P6, PT, R30, R33, PT ;  /* 0x000000211e00720c */ /* 0x000fe20003fc5070 */
[----:B------:R-:W-:Y:S01]  /*9190*/  IMAD R31, R0, R31, 0x8 ;  /* 0x00000008001f7424 */ /* 0x000fe200078e021f */
[----:B------:R-:W-:Y:S01]  /*91a0*/  ISETP.NE.U32.AND P5, PT, R30, R43, PT ;  /* 0x0000002b1e00720c */ /* 0x000fe20003fa5070 */
[----:B------:R-:W-:-:S12]  /*91b0*/  @!P0 BRA `(.L_x_94) ;  /* 0x0000000000288947 */ /* 0x000fd80003800000 */
[----:B------:R-:W1:Y:S01]  /*91c0*/  LDCU.64 UR6, c[0x0][0x398] ;  /* 0x00007300ff0677ac */ /* 0x000e620008000a00 */
[C---:B0-----:R-:W-:Y:S01]  /*91d0*/  IMAD.SHL.U32 R22, R28.reuse, 0x4, RZ ;  /* 0x000000041c167824 */ /* 0x041fe200078e00ff */
[----:B------:R-:W-:Y:S01]  /*91e0*/  SHF.L.U64.HI R27, R28, 0x2, R27 ;  /* 0x000000021c1b7819 */ /* 0x000fe2000001021b */
[----:B------:R-:W0:Y:S03]  /*91f0*/  LDCU.64 UR10, c[0x0][0x3a0] ;  /* 0x00007400ff0a77ac */ /* 0x000e260008000a00 */
[----:B-1----:R-:W-:-:S04]  /*9200*/  IADD3 R20, P0, PT, R22, UR6, RZ ;  /* 0x0000000616147c10 */ /* 0x002fc8000ff1e0ff */
[----:B------:R-:W-:Y:S02]  /*9210*/  IADD3.X R21, PT, PT, R27, UR7, RZ, P0, !PT ;  /* 0x000000071b157c10 */ /* 0x000fe400087fe4ff */
[----:B0-----:R-:W-:-:S03]  /*9220*/  IADD3 R22, P0, PT, R22, UR10, RZ ;  /* 0x0000000a16167c10 */ /* 0x001fc6000ff1e0ff */
[----:B------:R1:W-:Y:S01]  /*9230*/  STG.E desc[UR8][R20.64], R4 ;  /* 0x0000000414007986 */ /* 0x0003e2000c101908 */
[----:B------:R-:W-:-:S05]  /*9240*/  IADD3.X R23, PT, PT, R27, UR11, RZ, P0, !PT ;  /* 0x0000000b1b177c10 */ /* 0x000fca00087fe4ff */
[----:B------:R1:W-:Y:S04]  /*9250*/  STG.E desc[UR8][R22.64], R35 ;  /* 0x0000002316007986 */ /* 0x0003e8000c101908 */
.L_x_94:
[----:B------:R-:W-:Y:S05]  /*9260*/  BSYNC.RECONVERGENT B1 ;  /* 0x0000000000017941 */ /* 0x000fea0003800200 */
.L_x_93:
[----:B------:R-:W-:Y:S04]  /*9270*/  BSSY.RECONVERGENT B1, `(.L_x_95) ;  /* 0x000000c000017945 */ /* 0x000fe80003800200 */
[----:B------:R-:W-:Y:S05]  /*9280*/  @!P1 BRA `(.L_x_96) ;  /* 0x0000000000289947 */ /* 0x000fea0003800000 */
[----:B------:R-:W2:Y:S01]  /*9290*/  LDCU.64 UR6, c[0x0][0x398] ;  /* 0x00007300ff0677ac */ /* 0x000ea20008000a00 */
[C---:B01----:R-:W-:Y:S01]  /*92a0*/  IMAD.SHL.U32 R20, R46.reuse, 0x4, RZ ;  /* 0x000000042e147824 */ /* 0x043fe200078e00ff */
[----:B------:R-:W-:Y:S01]  /*92b0*/  SHF.L.U64.HI R47, R46, 0x2, R47 ;  /* 0x000000022e2f7819 */ /* 0x000fe2000001022f */
[----:B------:R-:W0:Y:S03]  /*92c0*/  LDCU.64 UR10, c[0x0][0x3a0] ;  /* 0x00007400ff0a77ac */ /* 0x000e260008000a00 */
[C---:B--2---:R-:W-:Y:S02]  /*92d0*/  IADD3 R4, P0, PT, R20.reuse, UR6, RZ ;  /* 0x0000000614047c10 */ /* 0x044fe4000ff1e0ff */
[----:B0-----:R-:W-:Y:S02]  /*92e0*/  IADD3 R20, P1, PT, R20, UR10, RZ ;  /* 0x0000000a14147c10 */ /* 0x001fe4000ff3e0ff */
[----:B------:R-:W-:-:S02]  /*92f0*/  IADD3.X R5, PT, PT, R47, UR7, RZ, P0, !PT ;  /* 0x000000072f057c10 */ /* 0x000fc400087fe4ff */
[----:B------:R-:W-:-:S03]  /*9300*/  IADD3.X R21, PT, PT, R47, UR11, RZ, P1, !PT ;  /* 0x0000000b2f157c10 */ /* 0x000fc60008ffe4ff */
[----:B------:R2:W-:Y:S04]  /*9310*/  STG.E desc[UR8][R4.64], R6 ;  /* 0x0000000604007986 */ /* 0x0005e8000c101908 */
[----:B------:R2:W-:Y:S02]  /*9320*/  STG.E desc[UR8][R20.64], R36 ;  /* 0x0000002414007986 */ /* 0x0005e4000c101908 */
.L_x_96:
[----:B------:R-:W-:Y:S05]  /*9330*/  BSYNC.RECONVERGENT B1 ;  /* 0x0000000000017941 */ /* 0x000fea0003800200 */
.L_x_95:
[----:B------:R-:W-:Y:S04]  /*9340*/  BSSY.RECONVERGENT B1, `(.L_x_97) ;  /* 0x000000c000017945 */ /* 0x000fe80003800200 */
[----:B------:R-:W-:Y:S05]  /*9350*/  @!P2 BRA `(.L_x_98) ;  /* 0x000000000028a947 */ /* 0x000fea0003800000 */
[----:B------:R-:W1:Y:S01]  /*9360*/  LDCU.64 UR6, c[0x0][0x398] ;  /* 0x00007300ff0677ac */ /* 0x000e620008000a00 */
[C---:B--2---:R-:W-:Y:S01]  /*9370*/  IMAD.SHL.U32 R6, R48.reuse, 0x4, RZ ;  /* 0x0000000430067824 */ /* 0x044fe200078e00ff */
[----:B------:R-:W-:Y:S01]  /*9380*/  SHF.L.U64.HI R49, R48, 0x2, R49 ;  /* 0x0000000230317819 */ /* 0x000fe20000010231 */
[----:B------:R-:W2:Y:S03]  /*9390*/  LDCU.64 UR10, c[0x0][0x3a0] ;  /* 0x00007400ff0a77ac */ /* 0x000ea60008000a00 */
[C---:B-1----:R-:W-:Y:S02]  /*93a0*/  IADD3 R4, P0, PT, R6.reuse, UR6, RZ ;  /* 0x0000000606047c10 */ /* 0x042fe4000ff1e0ff */
[----:B--2---:R-:W-:Y:S02]  /*93b0*/  IADD3 R6, P1, PT, R6, UR10, RZ ;  /* 0x0000000a06067c10 */ /* 0x004fe4000ff3e0ff */
[----:B------:R-:W-:-:S02]  /*93c0*/  IADD3.X R5, PT, PT, R49, UR7, RZ, P0, !PT ;  /* 0x0000000731057c10 */ /* 0x000fc400087fe4ff */
[----:B------:R-:W-:-:S03]  /*93d0*/  IADD3.X R7, PT, PT, R49, UR11, RZ, P1, !PT ;  /* 0x0000000b31077c10 */ /* 0x000fc60008ffe4ff */
[----:B------:R3:W-:Y:S04]  /*93e0*/  STG.E desc[UR8][R4.64], R8 ;  /* 0x0000000804007986 */ /* 0x0007e8000c101908 */
[----:B------:R3:W-:Y:S02]  /*93f0*/  STG.E desc[UR8][R6.64], R37 ;  /* 0x0000002506007986 */ /* 0x0007e4000c101908 */
.L_x_98:
[----:B------:R-:W-:Y:S05]  /*9400*/  BSYNC.RECONVERGENT B1 ;  /* 0x0000000000017941 */ /* 0x000fea0003800200 */
.L_x_97:
[----:B------:R-:W-:Y:S04]  /*9410*/  BSSY.RECONVERGENT B1, `(.L_x_99) ;  /* 0x000000c000017945 */ /* 0x000fe80003800200 */
[----:B------:R-:W-:Y:S05]  /*9420*/  @!P3 BRA `(.L_x_100) ;  /* 0x000000000028b947 */ /* 0x000fea0003800000 */
[----:B------:R-:W1:Y:S01]  /*9430*/  LDCU.64 UR6, c[0x0][0x398] ;  /* 0x00007300ff0677ac */ /* 0x000e620008000a00 */
[C---:B--23--:R-:W-:Y:S01]  /*9440*/  IMAD.SHL.U32 R6, R51.reuse, 0x4, RZ ;  /* 0x0000000433067824 */ /* 0x04cfe200078e00ff */
        /* <DEDUP_REMOVED lines=8> */
.L_x_100:
[----:B------:R-:W-:Y:S05]  /*94d0*/  BSYNC.RECONVERGENT B1 ;  /* 0x0000000000017941 */ /* 0x000fea0003800200 */
.L_x_99:
[----:B------:R-:W-:Y:S01]  /*94e0*/  ISETP.NE.U32.AND P3, PT, R12, R14, PT ;  /* 0x0000000e0c00720c */ /* 0x000fe20003f65070 */
[----:B------:R-:W-:Y:S01]  /*94f0*/  BSSY.RECONVERGENT B1, `(.L_x_101) ;  /* 0x0000015000017945 */ /* 0x000fe20003800200 */
[----:B------:R-:W-:Y:S02]  /*9500*/  ISETP.NE.AND.EX P6, PT, R50, RZ, PT, P6 ;  /* 0x000000ff3200720c */ /* 0x000fe40003fc5360 */
[----:B------:R-:W-:Y:S02]  /*9510*/  ISETP.NE.AND.EX P3, PT, R13, R15, PT, P3 ;  /* 0x0000000f0d00720c */ /* 0x000fe40003f65330 */
[----:B------:R-:W-:Y:S02]  /*9520*/  ISETP.NE.U32.AND P0, PT, R16, R18, PT ;  /* 0x000000121000720c */ /* 0x000fe40003f05070 */
[----:B------:R-:W-:Y:S02]  /*9530*/  ISETP.NE.U32.AND P1, PT, R18, R2, PT ;  /* 0x000000021200720c */ /* 0x000fe40003f25070 */
[----:B------:R-:W-:-:S02]  /*9540*/  ISETP.NE.U32.AND P2, PT, R30, R31, PT ;  /* 0x0000001f1e00720c */ /* 0x000fc40003f45070 */
[----:B------:R-:W-:Y:S02]  /*9550*/  ISETP.NE.AND.EX P0, PT, R17, R19, PT, P0 ;  /* 0x000000131100720c */ /* 0x000fe40003f05300 */
[----:B------:R-:W-:Y:S02]  /*9560*/  ISETP.NE.AND.EX P1, PT, R19, R3, PT, P1 ;  /* 0x000000031300720c */ /* 0x000fe40003f25310 */
[C---:B------:R-:W-:Y:S02]  /*9570*/  ISETP.NE.AND.EX P5, PT, R50.reuse, RZ, PT, P5 ;  /* 0x000000ff3200720c */ /* 0x040fe40003fa5350 */
[----:B------:R-:W-:Y:S01]  /*9580*/  ISETP.NE.AND.EX P2, PT, R50, RZ, PT, P2 ;  /* 0x000000ff3200720c */ /* 0x000fe20003f45320 */
[----:B------:R-:W-:-:S12]  /*9590*/  @!P3 BRA P6, `(.L_x_102) ;  /* 0x000000000028b947 */ /* 0x000fd80003000000 */
[----:B------:R-:W1:Y:S01]  /*95a0*/  LDCU.64 UR6, c[0x0][0x398] ;  /* 0x00007300ff0677ac */ /* 0x000e620008000a00 */
[C---:B--234-:R-:W-:Y:S01]  /*95b0*/  IMAD.SHL.U32 R6, R54.reuse, 0x4, RZ ;  /* 0x0000000436067824 */ /* 0x05cfe200078e00ff */
        /* <DEDUP_REMOVED lines=8> */
.L_x_102:
[----:B------:R-:W-:Y:S05]  /*9640*/  BSYNC.RECONVERGENT B1 ;  /* 0x0000000000017941 */ /* 0x000fea0003800200 */
.L_x_101:
[----:B------:R-:W-:Y:S04]  /*9650*/  BSSY.RECONVERGENT B1, `(.L_x_103) ;  /* 0x000000c000017945 */ /* 0x000fe80003800200 */
[----:B------:R-:W-:Y:S05]  /*9660*/  @!P4 BRA `(.L_x_104) ;  /* 0x000000000028c947 */ /* 0x000fea0003800000 */
[----:B------:R-:W5:Y:S01]  /*9670*/  LDCU.64 UR6, c[0x0][0x398] ;  /* 0x00007300ff0677ac */ /* 0x000f620008000a00 */
[C---:B-1234-:R-:W-:Y:S01]  /*9680*/  IMAD.SHL.U32 R6, R56.reuse, 0x4, RZ ;  /* 0x0000000438067824 */ /* 0x05efe200078e00ff */
[----:B------:R-:W-:Y:S01]  /*9690*/  SHF.L.U64.HI R57, R56, 0x2, R57 ;  /* 0x0000000238397819 */ /* 0x000fe20000010239 */
[----:B------:R-:W1:Y:S03]  /*96a0*/  LDCU.64 UR10, c[0x0][0x3a0] ;  /* 0x00007400ff0a77ac */ /* 0x000e660008000a00 */
[C---:B-----5:R-:W-:Y:S02]  /*96b0*/  IADD3 R4, P3, PT, R6.reuse, UR6, RZ ;  /* 0x0000000606047c10 */ /* 0x060fe4000ff7e0ff */
[----:B-1----:R-:W-:Y:S02]  /*96c0*/  IADD3 R6, P4, PT, R6, UR10, RZ ;  /* 0x0000000a06067c10 */ /* 0x002fe4000ff9e0ff */
[----:B------:R-:W-:-:S02]  /*96d0*/  IADD3.X R5, PT, PT, R57, UR7, RZ, P3, !PT ;  /* 0x0000000739057c10 */ /* 0x000fc40009ffe4ff */
[----:B------:R-:W-:-:S03]  /*96e0*/  IADD3.X R7, PT, PT, R57, UR11, RZ, P4, !PT ;  /* 0x0000000b39077c10 */ /* 0x000fc6000a7fe4ff */
[----:B------:R1:W-:Y:S04]  /*96f0*/  STG.E desc[UR8][R4.64], R14 ;  /* 0x0000000e04007986 */ /* 0x0003e8000c101908 */
[----:B------:R1:W-:Y:S02]  /*9700*/  STG.E desc[UR8][R6.64], R40 ;  /* 0x0000002806007986 */ /* 0x0003e4000c101908 */
.L_x_104:
[----:B------:R-:W-:Y:S05]  /*9710*/  BSYNC.RECONVERGENT B1 ;  /* 0x0000000000017941 */ /* 0x000fea0003800200 */
.L_x_103:
[----:B------:R-:W-:Y:S04]  /*9720*/  BSSY.RECONVERGENT B1, `(.L_x_105) ;  /* 0x000000c000017945 */ /* 0x000fe80003800200 */
[----:B------:R-:W-:Y:S05]  /*9730*/  @!P0 BRA P5, `(.L_x_106) ;  /* 0x0000000000288947 */ /* 0x000fea0002800000 */
        /* <DEDUP_REMOVED lines=10> */
.L_x_106:
[----:B------:R-:W-:Y:S05]  /*97e0*/  BSYNC.RECONVERGENT B1 ;  /* 0x0000000000017941 */ /* 0x000fea0003800200 */
.L_x_105:
        /* <DEDUP_REMOVED lines=11> */
.L_x_90:
[----:B------:R-:W-:Y:S05]  /*98a0*/  BSYNC.RECONVERGENT B0 ;  /* 0x0000000000007941 */ /* 0x000fea0003800200 */
.L_x_82:
[----:B------:R-:W-:-:S13]  /*98b0*/  ISETP.NE.AND P0, PT, R0, 0xff, PT ;  /* 0x000000ff0000780c */ /* 0x000fda0003f05270 */
[----:B------:R-:W-:Y:S05]  /*98c0*/  @P0 EXIT ;  /* 0x000000000000094d */ /* 0x000fea0003800000 */
[----:B01234-:R-:W0:Y:S01]  /*98d0*/  LDC.64 R4, c[0x0][0x3a8] ;  /* 0x0000ea00ff047b82 */ /* 0x01fe220000000a00 */
[----:B------:R-:W-:-:S04]  /*98e0*/  ISETP.NE.U32.AND P0, PT, R30, 0x900, PT ;  /* 0x000009001e00780c */ /* 0x000fc80003f05070 */
[----:B------:R-:W-:-:S13]  /*98f0*/  ISETP.NE.AND.EX P0, PT, R50, RZ, PT, P0 ;  /* 0x000000ff3200720c */ /* 0x000fda0003f05300 */
[----:B------:R-:W-:Y:S05]  /*9900*/  @P0 BRA `(.L_x_107) ;  /* 0x0000000000300947 */ /* 0x000fea0003800000 */
[----:B------:R-:W1:Y:S01]  /*9910*/  LDCU.64 UR4, c[0x0][0x398] ;  /* 0x00007300ff0477ac */ /* 0x000e620008000a00 */
[C---:B------:R-:W-:Y:S01]  /*9920*/  IMAD.SHL.U32 R8, R63.reuse, 0x4, RZ ;  /* 0x000000043f087824 */ /* 0x040fe200078e00ff */
[----:B------:R-:W-:Y:S01]  /*9930*/  SHF.L.U64.HI R0, R63, 0x2, R64 ;  /* 0x000000023f007819 */ /* 0x000fe20000010240 */
[----:B------:R-:W2:Y:S03]  /*9940*/  LDCU.64 UR6, c[0x0][0x3a0] ;  /* 0x00007400ff0677ac */ /* 0x000ea60008000a00 */
[C---:B-1----:R-:W-:Y:S02]  /*9950*/  IADD3 R6, P0, PT, R8.reuse, UR4, RZ ;  /* 0x0000000408067c10 */ /* 0x042fe4000ff1e0ff */
[----:B--2---:R-:W-:Y:S02]  /*9960*/  IADD3 R8, P1, PT, R8, UR6, RZ ;  /* 0x0000000608087c10 */ /* 0x004fe4000ff3e0ff */
[----:B------:R-:W-:-:S02]  /*9970*/  IADD3.X R7, PT, PT, R0, UR5, RZ, P0, !PT ;  /* 0x0000000500077c10 */ /* 0x000fc400087fe4ff */
[----:B------:R-:W-:Y:S02]  /*9980*/  IADD3.X R9, PT, PT, R0, UR7, RZ, P1, !PT ;  /* 0x0000000700097c10 */ /* 0x000fe40008ffe4ff */
[----:B------:R-:W-:Y:S01]  /*9990*/  IADD3 R63, P0, PT, R63, 0x1, RZ ;  /* 0x000000013f3f7810 */ /* 0x000fe20007f1e0ff */
[----:B------:R1:W-:Y:S04]  /*99a0*/  STG.E desc[UR8][R6.64], R2 ;  /* 0x0000000206007986 */ /* 0x0003e8000c101908 */
[----:B------:R1:W-:Y:S01]  /*99b0*/  STG.E desc[UR8][R8.64], R29 ;  /* 0x0000001d08007986 */ /* 0x0003e2000c101908 */
[----:B------:R-:W-:-:S07]  /*99c0*/  IMAD.X R64, RZ, RZ, R64, P0 ;  /* 0x000000ffff407224 */ /* 0x000fce00000e0640 */
.L_x_107:
[----:B------:R-:W-:Y:S02]  /*99d0*/  IMAD.MOV.U32 R65, RZ, RZ, R64 ;  /* 0x000000ffff417224 */ /* 0x000fe400078e0040 */
[----:B------:R-:W-:-:S05]  /*99e0*/  IMAD.MOV.U32 R64, RZ, RZ, R63 ;  /* 0x000000ffff407224 */ /* 0x000fca00078e003f */
[----:B0-----:R-:W-:Y:S01]  /*99f0*/  STG.E.64 desc[UR8][R4.64], R64 ;  /* 0x0000004004007986 */ /* 0x001fe2000c101b08 */
[----:B------:R-:W-:Y:S05]  /*9a00*/  EXIT ;  /* 0x000000000000794d */ /* 0x000fea0003800000 */
.L_x_81:
[----:B------:R-:W0:Y:S01]  /*9a10*/  LDC.64 R6, c[0x0][0x390] ;  /* 0x0000e400ff067b82 */ /* 0x000e220000000a00 */
[----:B------:R-:W1:Y:S01]  /*9a20*/  S2R R52, SR_TID.X ;  /* 0x0000000000347919 */ /* 0x000e620000002100 */
[----:B------:R-:W2:Y:S01]  /*9a30*/  LDCU.64 UR4, c[0x0][0x380] ;  /* 0x00007000ff0477ac */ /* 0x000ea20008000a00 */
[----:B------:R-:W3:Y:S01]  /*9a40*/  LDCU UR6, c[0x0][0x388] ;  /* 0x00007100ff0677ac */ /* 0x000ee20008000800 */
[----:B0-----:R-:W-:-:S05]  /*9a50*/  IMAD.WIDE.U32 R6, R0, 0x2400, R6 ;  /* 0x0000240000067825 */ /* 0x001fca00078e0006 */
[----:B------:R-:W4:Y:S01]  /*9a60*/  LDG.E.CONSTANT R4, desc[UR8][R6.64] ;  /* 0x0000000806047981 */ /* 0x000f22000c1e9900 */
[C---:B-1----:R-:W-:Y:S02]  /*9a70*/  LOP3.LUT R5, R52.reuse, 0x1f, RZ, 0xc0, !PT ;  /* 0x0000001f34057812 */ /* 0x042fe400078ec0ff */
[----:B------:R-:W-:-:S05]  /*9a80*/  LOP3.LUT R8, R52, 0x3e0, RZ, 0xc0, !PT ;  /* 0x000003e034087812 */ /* 0x000fca00078ec0ff */
[----:B------:R-:W-:-:S04]  /*9a90*/  IMAD R11, R8, 0x9, R5 ;  /* 0x00000009080b7824 */ /* 0x000fc800078e0205 */
[C---:B------:R-:W-:Y:S01]  /*9aa0*/  VIADD R13, R11.reuse, 0x20 ;  /* 0x000000200b0d7836 */ /* 0x040fe20000000000 */
[C---:B------:R-:W-:Y:S01]  /*9ab0*/  LEA R8, P0, R11.reuse, R6, 0x2 ;  /* 0x000000060b087211 */ /* 0x040fe200078010ff */
[C---:B------:R-:W-:Y:S01]  /*9ac0*/  VIADD R15, R11.reuse, 0x40 ;  /* 0x000000400b0f7836 */ /* 0x040fe20000000000 */
[CC--:B------:R-:W-:Y:S01]  /*9ad0*/  ISETP.GE.U32.AND P6, PT, R11.reuse, R30.reuse, PT ;  /* 0x0000001e0b00720c */ /* 0x0c0fe20003fc6070 */
[----:B------:R-:W-:Y:S02]  /*9ae0*/  VIADD R17, R11, 0x60 ;  /* 0x000000600b117836 */ /* 0x000fe40000000000 */
[----:B------:R-:W-:Y:S01]  /*9af0*/  IMAD.X R9, RZ, RZ, R7, P0 ;  /* 0x000000ffff097224 */ /* 0x000fe200000e0607 */
[-C--:B------:R-:W-:Y:S01]  /*9b00*/  ISETP.GE.U32.AND P0, PT, R13, R30.reuse, PT ;  /* 0x0000001e0d00720c */ /* 0x080fe20003f06070 */
[----:B------:R-:W-:Y:S01]  /*9b10*/  VIADD R21, R11, 0x80 ;  /* 0x000000800b157836 */ /* 0x000fe20000000000 */
        /* <DEDUP_REMOVED lines=8> */
[----:B------:R-:W-:Y:S01]  /*9ba0*/  ISETP.GE.U32.AND P5, PT, R35, R30, PT ;  /* 0x0000001e2300720c */ /* 0x000fe20003fa6070 */
[----:B------:R-:W0:Y:S01]  /*9bb0*/  S2R R49, SR_LANEID ;  /* 0x0000000000317919 */ /* 0x000e220000000000 */
[----:B------:R-:W-:Y:S01]  /*9bc0*/  SHF.R.U32.HI R32, RZ, 0x5, R52 ;  /* 0x00000005ff207819 */ /* 0x000fe20000011634 */
[----:B----4-:R-:W-:-:S02]  /*9bd0*/  IMAD.MOV.U32 R5, RZ, RZ, R4 ;  /* 0x000000ffff057224 */ /* 0x010fc400078e0004 */
[----:B------:R-:W4:Y:S02]  /*9be0*/  @!P6 LDG.E.CONSTANT R4, desc[UR8][R8.64] ;  /* 0x000000080804e981 */ /* 0x000f24000c1e9900 */
[----:B------:R-:W-:Y:S01]  /*9bf0*/  IMAD.MOV.U32 R31, RZ, RZ, R5 ;  /* 0x000000ffff1f7224 */ /* 0x000fe200078e0005 */
[----:B------:R-:W-:-:S05]  /*9c00*/  ISETP.GE.U32.AND P6, PT, R39, R30, PT ;  /* 0x0000001e2700720c */ /* 0x000fca0003fc6070 */
[----:B------:R-:W5:Y:S01]  /*9c10*/  @!P0 LDG.E.CONSTANT R31, desc[UR8][R8.64+0x80] ;  /* 0x00008008081f8981 */ /* 0x000f62000c1e9900 */
[----:B------:R-:W-:Y:S01]  /*9c20*/  ISETP.GE.U32.AND P0, PT, R43, R30, PT ;  /* 0x0000001e2b00720c */ /* 0x000fe20003f06070 */
        /* <DEDUP_REMOVED lines=14> */
[----:B------:R-:W-:Y:S02]  /*9d10*/  ISETP.GE.U32.AND P2, PT, R11, R30, PT ;  /* 0x0000001e0b00720c */ /* 0x000fe40003f46070 */
[----:B------:R-:W-:Y:S02]  /*9d20*/  IADD3.X R3, PT, PT, R3, UR5, RZ, P0, !PT ;  /* 0x0000000503037c10 */ /* 0x000fe400087fe4ff */
[-C--:B------:R-:W-:Y:S01]  /*9d30*/  IADD3 R11, P3, PT, R11, R2.reuse, RZ ;  /* 0x000000020b0b7210 */ /* 0x080fe20007f7e0ff */
[----:B------:R-:W2:Y:S04]  /*9d40*/  S2UR UR5, SR_CgaCtaId ;  /* 0x00000000000579c3 */ /* 0x000ea80000008800 */
[----:B-1----:R-:W-:Y:S01]  /*9d50*/  IMAD.X R8, RZ, RZ, R3, P3 ;  /* 0x000000ffff087224 */ /* 0x002fe200018e0603 */
[----:B------:R-:W-:-:S02]  /*9d60*/  IADD3 R18, P3, PT, R21, R2, RZ ;  /* 0x0000000215127210 */ /* 0x000fc40007f7e0ff */
[----:B------:R-:W-:Y:S02]  /*9d70*/  IADD3 R10, P6, PT, R13, R2, RZ ;  /* 0x000000020d0a7210 */ /* 0x000fe40007fde0ff */
[C---:B------:R-:W-:Y:S01]  /*9d80*/  ISETP.GE.U32.AND P0, PT, R15.reuse, R30, PT ;  /* 0x0000001e0f00720c */ /* 0x040fe20003f06070 */
[--C-:B------:R-:W-:Y:S01]  /*9d90*/  IMAD.X R23, RZ, RZ, R3.reuse, P3 ;  /* 0x000000ffff177224 */ /* 0x100fe200018e0603 */
[-C--:B------:R-:W-:Y:S02]  /*9da0*/  IADD3 R15, P4, PT, R15, R2.reuse, RZ ;  /* 0x000000020f0f7210 */ /* 0x080fe40007f9e0ff */
[-C--:B------:R-:W-:Y:S01]  /*9db0*/  IADD3 R38, P3, PT, R43, R2.reuse, RZ ;  /* 0x000000022b267210 */ /* 0x080fe20007f7e0ff */
[--C-:B------:R-:W-:Y:S01]  /*9dc0*/  IMAD.X R9, RZ, RZ, R3.reuse, P6 ;  /* 0x000000ffff097224 */ /* 0x100fe200030e0603 */
[--C-:B---3--:R-:W-:Y:S01]  /*9dd0*/  SHF.R.U64 R24, R2, UR6, R3.reuse ;  /* 0x0000000602187c19 */ /* 0x108fe20008001203 */
[--C-:B------:R-:W-:Y:S01]  /*9de0*/  IMAD.X R14, RZ, RZ, R3.reuse, P4 ;  /* 0x000000ffff0e7224 */ /* 0x100fe200020e0603 */
[----:B------:R-:W-:Y:S01]  /*9df0*/  SHF.R.U64 R11, R11, UR6, R8 ;  /* 0x000000060b0b7c19 */ /* 0x000fe20008001208 */
[----:B------:R-:W-:Y:S01]  /*9e00*/  IMAD.X R45, RZ, RZ, R3, P3 ;  /* 0x000000ffff2d7224 */ /* 0x000fe200018e0603 */
[----:B------:R-:W-:-:S02]  /*9e10*/  IADD3 R16, P5, PT, R17, R2, RZ ;  /* 0x0000000211107210 */ /* 0x000fc40007fbe0ff */
[C---:B------:R-:W-:Y:S02]  /*9e20*/  IADD3 R20, P6, PT, R25.reuse, R2, RZ ;  /* 0x0000000219147210 */ /* 0x040fe40007fde0ff */
[----:B------:R-:W-:Y:S02]  /*9e30*/  ISETP.GE.U32.AND P3, PT, R25, R30, PT ;  /* 0x0000001e1900720c */ /* 0x000fe40003f66070 */
[----:B------:R-:W-:Y:S02]  /*9e40*/  SEL R12, R11, R24, !P2 ;  /* 0x000000180b0c7207 */ /* 0x000fe40005000000 */
[----:B------:R-:W-:Y:S02]  /*9e50*/  SHF.R.U32.HI R25, RZ, UR6, R3 ;  /* 0x00000006ff197c19 */ /* 0x000fe40008011603 */
[----:B------:R-:W-:Y:S02]  /*9e60*/  SHF.R.U32.HI R8, RZ, UR6, R8 ;  /* 0x00000006ff087c19 */ /* 0x000fe40008011608 */
[----:B------:R-:W-:-:S02]  /*9e70*/  SHF.R.U64 R11, R10, UR6, R9 ;  /* 0x000000060a0b7c19 */ /* 0x000fc40008001209 */
[----:B------:R-:W-:Y:S02]  /*9e80*/  ISETP.GE.U32.AND P1, PT, R13, R30, PT ;  /* 0x0000001e0d00720c */ /* 0x000fe40003f26070 */
[----:B------:R-:W-:Y:S02]  /*9e90*/  SHF.R.U32.HI R10, RZ, UR6, R9 ;  /* 0x00000006ff0a7c19 */ /* 0x000fe40008011609 */
[--C-:B------:R-:W-:Y:S02]  /*9ea0*/  SHF.R.U64 R15, R15, UR6, R14.reuse ;  /* 0x000000060f0f7c19 */ /* 0x100fe4000800120e */
[----:B------:R-:W-:Y:S01]  /*9eb0*/  SHF.R.U32.HI R14, RZ, UR6, R14 ;  /* 0x00000006ff0e7c19 */ /* 0x000fe2000801160e */
[----:B------:R-:W-:Y:S01]  /*9ec0*/  IMAD.X R19, RZ, RZ, R3, P5 ;  /* 0x000000ffff137224 */ /* 0x000fe200028e0603 */
[----:B------:R-:W-:Y:S02]  /*9ed0*/  SEL R13, R8, R25, !P2 ;  /* 0x00000019080d7207 */ /* 0x000fe40005000000 */
[----:B------:R-:W-:-:S02]  /*9ee0*/  IADD3 R22, P4, PT, R35, R2, RZ ;  /* 0x0000000223167210 */ /* 0x000fc40007f9e0ff */
[----:B------:R-:W-:Y:S02]  /*9ef0*/  IADD3 R26, P5, PT, R39, R2, RZ ;  /* 0x00000002271a7210 */ /* 0x000fe40007fbe0ff */
[-C--:B------:R-:W-:Y:S02]  /*9f00*/  SEL R8, R11, R24.reuse, !P1 ;  /* 0x000000180b087207 */ /* 0x080fe40004800000 */
[-C--:B------:R-:W-:Y:S01]  /*9f10*/  SEL R9, R10, R25.reuse, !P1 ;  /* 0x000000190a097207 */ /* 0x080fe20004800000 */
[----:B------:R-:W-:Y:S01]  /*9f20*/  UMOV UR4, 0x400 ;  /* 0x0000040000047882 */ /* 0x000fe20000000000 */
[----:B------:R-:W-:Y:S02]  /*9f30*/  SEL R10, R15, R24, !P0 ;  /* 0x000000180f0a7207 */ /* 0x000fe40004000000 */
[----:B------:R-:W-:Y:S02]  /*9f40*/  SEL R11, R14, R25, !P0 ;  /* 0x000000190e0b7207 */ /* 0x000fe40004000000 */
[----:B------:R-:W-:Y:S01]  /*9f50*/  ISETP.GE.U32.AND P0, PT, R43, R30, PT ;  /* 0x0000001e2b00720c */ /* 0x000fe20003f06070 */
[----:B--2---:R-:W-:Y:S01]  /*9f60*/  ULEA UR4, UR5, UR4, 0x18 ;  /* 0x0000000405047291 */ /* 0x004fe2000f8ec0ff */
[----:B------:R-:W-:-:S02]  /*9f70*/  IMAD.X R27, RZ, RZ, R3, P6 ;  /* 0x000000ffff1b7224 */ /* 0x000fc400030e0603 */
[--C-:B------:R-:W-:Y:S02]  /*9f80*/  IMAD.X R37, RZ, RZ, R3.reuse, P4 ;  /* 0x000000ffff257224 */ /* 0x100fe400020e0603 */
[----:B------:R-:W-:Y:S02]  /*9f90*/  IMAD.X R41, RZ, RZ, R3, P5 ;  /* 0x000000ffff297224 */ /* 0x000fe400028e0603 */
[----:B0-----:R-:W-:Y:S01]  /*9fa0*/  IMAD R36, R32, 0x120, R49 ;  /* 0x0000012020247824 */ /* 0x001fe200078e0231 */
[-C--:B------:R-:W-:Y:S02]  /*9fb0*/  ISETP.GE.U32.AND P4, PT, R17, R30.reuse, PT ;  /* 0x0000001e1100720c */ /* 0x080fe40003f86070 */
[-C--:B------:R-:W-:Y:S02]  /*9fc0*/  ISETP.GE.U32.AND P5, PT, R21, R30.reuse, PT ;  /* 0x0000001e1500720c */ /* 0x080fe40003fa6070 */
[-C--:B------:R-:W-:Y:S02]  /*9fd0*/  ISETP.GE.U32.AND P2, PT, R35, R30.reuse, PT ;  /* 0x0000001e2300720c */ /* 0x080fe40003f46070 */
[----:B------:R-:W-:-:S02]  /*9fe0*/  ISETP.GE.U32.AND P1, PT, R39, R30, PT ;  /* 0x0000001e2700720c */ /* 0x000fc40003f26070 */
[----:B------:R-:W-:Y:S02]  /*9ff0*/  LEA R47, R36, UR4, 0x3 ;  /* 0x00000004242f7c11 */ /* 0x000fe4000f8e18ff */
[----:B------:R-:W-:Y:S02]  /*a000*/  SHF.R.U64 R15, R16, UR6, R19 ;  /* 0x00000006100f7c19 */ /* 0x000fe40008001213 */
[----:B------:R-:W-:Y:S02]  /*a010*/  SHF.R.U64 R17, R18, UR6, R23 ;  /* 0x0000000612117c19 */ /* 0x000fe40008001217 */
[----:B------:R-:W-:Y:S02]  /*a020*/  SHF.R.U64 R21, R20, UR6, R27 ;  /* 0x0000000614157c19 */ /* 0x000fe4000800121b */
[----:B------:R-:W-:Y:S02]  /*a030*/  SHF.R.U64 R35, R22, UR6, R37 ;  /* 0x0000000616237c19 */ /* 0x000fe40008001225 */
[----:B------:R-:W-:Y:S01]  /*a040*/  SHF.R.U64 R39, R26, UR6, R41 ;  /* 0x000000061a277c19 */ /* 0x000fe20008001229 */
[----:B------:R0:W-:Y:S01]  /*a050*/  STS.64 [R47], R12 ;  /* 0x0000000c2f007388 */ /* 0x0001e20000000a00 */
[----:B------:R-:W-:-:S02]  /*a060*/  SEL R14, R15, R24, !P4 ;  /* 0x000000180f0e7207 */ /* 0x000fc40006000000 */
[-C--:B------:R-:W-:Y:S02]  /*a070*/  SEL R16, R17, R24.reuse, !P5 ;  /* 0x0000001811107207 */ /* 0x080fe40006800000 */
[-C--:B------:R-:W-:Y:S02]  /*a080*/  SEL R18, R21, R24.reuse, !P3 ;  /* 0x0000001815127207 */ /* 0x080fe40005800000 */
[-C--:B------:R-:W-:Y:S02]  /*a090*/  SEL R20, R35, R24.reuse, !P2 ;  /* 0x0000001823147207 */ /* 0x080fe40005000000 */
[----:B------:R-:W-:Y:S02]  /*a0a0*/  SEL R22, R39, R24, !P1 ;  /* 0x0000001827167207 */ /* 0x000fe40004800000 */
[----:B------:R-:W-:Y:S02]  /*a0b0*/  @!P0 SHF.R.U64 R24, R38, UR6, R45 ;  /* 0x0000000626188c19 */ /* 0x000fe4000800122d */
[----:B0-----:R-:W-:-:S02]  /*a0c0*/  SHF.R.U32.HI R12, RZ, UR6, R19 ;  /* 0x00000006ff0c7c19 */ /* 0x001fc40008011613 */
[----:B------:R-:W-:Y:S02]  /*a0d0*/  SHF.R.U32.HI R26, RZ, UR6, R23 ;  /* 0x00000006ff1a7c19 */ /* 0x000fe40008011617 */
[----:B------:R-:W-:Y:S02]  /*a0e0*/  SHF.R.U32.HI R38, RZ, UR6, R27 ;  /* 0x00000006ff267c19 */ /* 0x000fe4000801161b */
[----:B------:R-:W-:Y:S02]  /*a0f0*/  SHF.R.U32.HI R40, RZ, UR6, R37 ;  /* 0x00000006ff287c19 */ /* 0x000fe40008011625 */
[----:B------:R-:W-:Y:S02]  /*a100*/  SHF.R.U32.HI R42, RZ, UR6, R41 ;  /* 0x00000006ff2a7c19 */ /* 0x000fe40008011629 */
[-C--:B------:R-:W-:Y:S02]  /*a110*/  SEL R15, R12, R25.reuse, !P4 ;  /* 0x000000190c0f7207 */ /* 0x080fe40006000000 */
[----:B------:R-:W-:-:S02]  /*a120*/  SEL R17, R26, R25, !P5 ;  /* 0x000000191a117207 */ /* 0x000fc40006800000 */
[-C--:B------:R-:W-:Y:S02]  /*a130*/  SEL R19, R38, R25.reuse, !P3 ;  /* 0x0000001926137207 */ /* 0x080fe40005800000 */
[-C--:B------:R-:W-:Y:S02]  /*a140*/  SEL R21, R40, R25.reuse, !P2 ;  /* 0x0000001928157207 */ /* 0x080fe40005000000 */
[----:B------:R-:W-:Y:S02]  /*a150*/  SEL R23, R42, R25, !P1 ;  /* 0x000000192a177207 */ /* 0x000fe40004800000 */
[----:B------:R-:W-:Y:S01]  /*a160*/  @!P0 SHF.R.U32.HI R25, RZ, UR6, R45 ;  /* 0x00000006ff198c19 */ /* 0x000fe2000801162d */
[----:B------:R-:W-:Y:S01]  /*a170*/  IMAD R39, R52, 0x9, RZ ;  /* 0x0000000934277824 */ /* 0x000fe200078e02ff */
[----:B------:R0:W-:Y:S01]  /*a180*/  STS.64 [R47+0x100], R8 ;  /* 0x000100082f007388 */ /* 0x0001e20000000a00 */
[----:B------:R-:W-:Y:S02]  /*a190*/  IMAD R35, R49, 0x40, R47 ;  /* 0x0000004031237824 */ /* 0x000fe400078e022f */
[----:B------:R-:W-:Y:S01]  /*a1a0*/  VIADD R13, R39, 0x2 ;  /* 0x00000002270d7836 */ /* 0x000fe20000000000 */
[----:B------:R1:W-:Y:S04]  /*a1b0*/  STS.64 [R47+0x200], R10 ;  /* 0x0002000a2f007388 */ /* 0x0003e80000000a00 */
[----:B------:R2:W-:Y:S01]  /*a1c0*/  STS.64 [R47+0x300], R14 ;  /* 0x0003000e2f007388 */ /* 0x0005e20000000a00 */
[----:B0-----:R-:W-:-:S02]  /*a1d0*/  IMAD.MOV.U32 R8, RZ, RZ, R24 ;  /* 0x000000ffff087224 */ /* 0x001fc400078e0018 */
[----:B------:R-:W-:Y:S02]  /*a1e0*/  IMAD.MOV.U32 R9, RZ, RZ, R25 ;  /* 0x000000ffff097224 */ /* 0x000fe400078e0019 */
[----:B-1----:R-:W-:Y:S02]  /*a1f0*/  VIADD R11, R39, 0x1 ;  /* 0x00000001270b7836 */ /* 0x002fe40000000000 */
[----:B------:R-:W-:Y:S02]  /*a200*/  IMAD R10, R49, 0x8, R36 ;  /* 0x00000008310a7824 */ /* 0x000fe400078e0224 */
[----:B--2---:R-:W-:Y:S01]  /*a210*/  VIADD R15, R39, 0x3 ;  /* 0x00000003270f7836 */ /* 0x004fe20000000000 */
[----:B------:R-:W-:Y:S01]  /*a220*/  STS.64 [R47+0x400], R16 ;  /* 0x000400102f007388 */ /* 0x000fe20000000a00 */
[----:B------:R-:W-:Y:S01]  /*a230*/  ISETP.EQ.U32.AND P3, PT, R30, R11, PT ;  /* 0x0000000b1e00720c */ /* 0x000fe20003f62070 */
[----:B------:R-:W-:Y:S01]  /*a240*/  IMAD R37, R10, -0x4, R35 ;  /* 0xfffffffc0a257824 */ /* 0x000fe200078e0223 */
[C---:B------:R-:W-:Y:S01]  /*a250*/  ISETP.EQ.U32.AND P2, PT, R30.reuse, R13, PT ;  /* 0x0000000d1e00720c */ /* 0x040fe20003f42070 */
[----:B------:R-:W-:Y:S01]  /*a260*/  STS.64 [R47+0x500], R18 ;  /* 0x000500122f007388 */ /* 0x000fe20000000a00 */
[----:B------:R-:W-:-:S03]  /*a270*/  ISETP.EQ.U32.AND P1, PT, R30, R15, PT ;  /* 0x0000000f1e00720c */ /* 0x000fc60003f22070 */
[----:B------:R-:W-:Y:S04]  /*a280*/  STS.64 [R47+0x600], R20 ;  /* 0x000600142f007388 */ /* 0x000fe80000000a00 */
[----:B------:R-:W-:Y:S04]  /*a290*/  STS.64 [R47+0x700], R22 ;  /* 0x000700162f007388 */ /* 0x000fe80000000a00 */
[----:B------:R0:W-:Y:S01]  /*a2a0*/  STS.64 [R47+0x800], R8 ;  /* 0x000800082f007388 */ /* 0x0001e20000000a00 */
[----:B------:R-:W-:-:S03]  /*a2b0*/  NOP ;  /* 0x0000000000007918 */ /* 0x000fc60000000000 */
[----:B------:R-:W-:Y:S04]  /*a2c0*/  LDS.64 R26, [R35] ;  /* 0x00000000231a7984 */ /* 0x000fe80000000a00 */
[----:B------:R-:W-:Y:S04]  /*a2d0*/  LDS.64 R24, [R35+0x8] ;  /* 0x0000080023187984 */ /* 0x000fe80000000a00 */
[----:B------:R-:W-:Y:S04]  /*a2e0*/  LDS.64 R22, [R35+0x10] ;  /* 0x0000100023167984 */ /* 0x000fe80000000a00 */
[----:B------:R-:W-:Y:S04]  /*a2f0*/  LDS.64 R20, [R35+0x18] ;  /* 0x0000180023147984 */ /* 0x000fe80000000a00 */
[----:B------:R-:W1:Y:S04]  /*a300*/  LDS.64 R18, [R35+0x40] ;  /* 0x0000400023127984 */ /* 0x000e680000000a00 */
[----:B------:R-:W2:Y:S04]  /*a310*/  LDS.64 R16, [R35+0x20] ;  /* 0x0000200023107984 */ /* 0x000ea80000000a00 */
[----:B------:R-:W3:Y:S04]  /*a320*/  LDS.64 R14, [R35+0x28] ;  /* 0x00002800230e7984 */ /* 0x000ee80000000a00 */
[----:B------:R-:W3:Y:S04]  /*a330*/  LDS.64 R12, [R35+0x30] ;  /* 0x00003000230c7984 */ /* 0x000ee80000000a00 */
[----:B------:R-:W3:Y:S01]  /*a340*/  LDS.64 R10, [R35+0x38] ;  /* 0x00003800230a7984 */ /* 0x000ee20000000a00 */
[----:B------:R-:W-:Y:S01]  /*a350*/  BAR.SYNC.DEFER_BLOCKING 0x0 ;  /* 0x0000000000007b1d */ /* 0x000fe20000010000 */
[----:B------:R-:W-:Y:S01]  /*a360*/  ISETP.NE.AND P6, PT, R52, RZ, PT ;  /* 0x000000ff3400720c */ /* 0x000fe20003fc5270 */
[----:B------:R-:W-:-:S03]  /*a370*/  IMAD R36, R36, -0x4, R47 ;  /* 0xfffffffc24247824 */ /* 0x000fc600078e022f */
[----:B0-----:R-:W-:Y:S02]  /*a380*/  P2R R8, PR, RZ, 0x40 ;  /* 0x00000040ff087803 */ /* 0x001fe40000000000 */
[----:B------:R-:W-:-:S07]  /*a390*/  CS2R R8, SRZ ;  /* 0x0000000000087805 */ /* 0x000fce000001ff00 */
[----:B------:R-:W-:-:S04]  /*a3a0*/  @!P6 IADD3 R2, P0, PT, R2, -0x1, RZ ;  /* 0xffffffff0202e810 */ /* 0x000fc80007f1e0ff */
[----:B------:R-:W-:-:S04]  /*a3b0*/  @!P6 IADD3.X R3, PT, PT, R3, -0x1, RZ, P0, !PT ;  /* 0xffffffff0303e810 */ /* 0x000fc800007fe4ff */
[--C-:B------:R-:W-:Y:S02]  /*a3c0*/  @!P6 SHF.R.U64 R8, R2, UR6, R3.reuse ;  /* 0x000000060208ec19 */ /* 0x100fe40008001203 */
[----:B------:R-:W-:Y:S02]  /*a3d0*/  @!P6 SHF.R.U32.HI R9, RZ, UR6, R3 ;  /* 0x00000006ff09ec19 */ /* 0x000fe40008011603 */
[----:B------:R-:W-:Y:S01]  /*a3e0*/  LEA R3, R52, UR4, 0x3 ;  /* 0x0000000434037c11 */ /* 0x000fe2000f8e18ff */
[----:B----4-:R-:W-:Y:S04]  /*a3f0*/  STS [R36], R4 ;  /* 0x0000000424007388 */ /* 0x010fe80000000800 */
[----:B-----5:R-:W-:Y:S04]  /*a400*/  STS [R36+0x80], R31 ;  /* 0x0000801f24007388 */ /* 0x020fe80000000800 */
[----:B------:R-:W-:Y:S04]  /*a410*/  STS [R36+0x100], R29 ;  /* 0x0001001d24007388 */ /* 0x000fe80000000800 */
[----:B------:R-:W-:Y:S04]  /*a420*/  STS [R36+0x180], R28 ;  /* 0x0001801c24007388 */ /* 0x000fe80000000800 */
[----:B------:R-:W-:Y:S04]  /*a430*/  STS [R36+0x200], R7 ;  /* 0x0002000724007388 */ /* 0x000fe80000000800 */
[----:B------:R-:W-:Y:S04]  /*a440*/  STS [R36+0x280], R33 ;  /* 0x0002802124007388 */ /* 0x000fe80000000800 */
[----:B------:R-:W-:Y:S04]  /*a450*/  STS [R36+0x300], R34 ;  /* 0x0003002224007388 */ /* 0x000fe80000000800 */
[----:B------:R-:W-:Y:S04]  /*a460*/  STS [R36+0x380], R6 ;  /* 0x0003800624007388 */ /* 0x000fe80000000800 */
[----:B------:R0:W-:Y:S01]  /*a470*/  STS [R36+0x400], R5 ;  /* 0x0004000524007388 */ /* 0x0001e20000000800 */
        /* <DEDUP_REMOVED lines=9> */
[----:B------:R-:W-:Y:S01]  /*a510*/  LDS R2, [R37+0x20] ;  /* 0x0000200025027984 */ /* 0x000fe20000000800 */
[----:B------:R-:W-:Y:S01]  /*a520*/  BAR.SYNC.DEFER_BLOCKING 0x0 ;  /* 0x0000000000007b1d */ /* 0x000fe20000010000 */
[----:B------:R-:W-:-:S05]  /*a530*/  ISETP.NE.AND P0, PT, R52, RZ, PT ;  /* 0x000000ff3400720c */ /* 0x000fca0003f05270 */
[----:B-1----:R-:W-:Y:S02]  /*a540*/  STS.64 [R3+0x8d8], R18 ;  /* 0x0008d81203007388 */ /* 0x002fe40000000a00 */
[----:B------:R-:W-:Y:S01]  /*a550*/  BAR.SYNC.DEFER_BLOCKING 0x0 ;  /* 0x0000000000007b1d */ /* 0x000fe20000010000 */
[----:B------:R-:W-:Y:S02]  /*a560*/  ISETP.NE.U32.AND P5, PT, R26, R24, PT ;  /* 0x000000181a00720c */ /* 0x000fe40003fa5070 */
[----:B------:R-:W-:Y:S02]  /*a570*/  ISETP.NE.U32.AND P4, PT, R22, R20, PT ;  /* 0x000000141600720c */ /* 0x000fe40003f85070 */
[----:B------:R-:W-:Y:S01]  /*a580*/  ISETP.NE.AND.EX P5, PT, R27, R25, PT, P5 ;  /* 0x000000191b00720c */ /* 0x000fe20003fa5350 */
[----:B0-----:R-:W-:Y:S01]  /*a590*/  VIADD R5, R39, 0x4 ;  /* 0x0000000427057836 */ /* 0x001fe20000000000 */
[----:B------:R-:W-:Y:S02]  /*a5a0*/  ISETP.NE.AND.EX P4, PT, R23, R21, PT, P4 ;  /* 0x000000151700720c */ /* 0x000fe40003f85340 */
[----:B------:R-:W-:-:S02]  /*a5b0*/  ISETP.EQ.OR.EX P3, PT, R50, RZ, P5, P3 ;  /* 0x000000ff3200720c */ /* 0x000fc40002f62730 */
[----:B--2---:R-:W-:Y:S01]  /*a5c0*/  ISETP.NE.U32.AND P5, PT, R20, R16, PT ;  /* 0x000000101400720c */ /* 0x004fe20003fa5070 */
[----:B------:R0:W1:Y:S01]  /*a5d0*/  @P0 LDS.64 R8, [R3+0x8d0] ;  /* 0x0008d00003080984 */ /* 0x0000620000000a00 */
[----:B------:R-:W-:-:S04]  /*a5e0*/  ISETP.NE.U32.AND P0, PT, R24, R22, PT ;  /* 0x000000161800720c */ /* 0x000fc80003f05070 */
[----:B------:R-:W-:Y:S02]  /*a5f0*/  ISETP.NE.AND.EX P0, PT, R25, R23, PT, P0 ;  /* 0x000000171900720c */ /* 0x000fe40003f05300 */
[----:B------:R-:W-:Y:S01]  /*a600*/  ISETP.NE.AND.EX P5, PT, R21, R17, PT, P5 ;  /* 0x000000111500720c */ /* 0x000fe20003fa5350 */
[----:B0-----:R-:W-:Y:S01]  /*a610*/  VIADD R3, R39, 0x5 ;  /* 0x0000000527037836 */ /* 0x001fe20000000000 */
[----:B------:R-:W-:Y:S02]  /*a620*/  ISETP.EQ.OR.EX P2, PT, R50, RZ, P0, P2 ;  /* 0x000000ff3200720c */ /* 0x000fe40000742720 */
[----:B------:R-:W-:Y:S02]  /*a630*/  ISETP.EQ.U32.AND P0, PT, R30, R5, PT ;  /* 0x000000051e00720c */ /* 0x000fe40003f02070 */
[----:B------:R-:W-:Y:S02]  /*a640*/  ISETP.EQ.OR.EX P1, PT, R50, RZ, P4, P1 ;  /* 0x000000ff3200720c */ /* 0x000fe40002722710 */
[----:B---3--:R-:W-:-:S02]  /*a650*/  ISETP.NE.U32.AND P4, PT, R16, R14, PT ;  /* 0x0000000e1000720c */ /* 0x008fc40003f85070 */
[----:B------:R-:W-:Y:S02]  /*a660*/  ISETP.EQ.OR.EX P0, PT, R50, RZ, P5, P0 ;  /* 0x000000ff3200720c */ /* 0x000fe40002f02700 */
[----:B------:R-:W-:Y:S02]  /*a670*/  ISETP.EQ.U32.AND P5, PT, R30, R3, PT ;  /* 0x000000031e00720c */ /* 0x000fe40003fa2070 */
[----:B------:R-:W-:Y:S01]  /*a680*/  ISETP.NE.AND.EX P4, PT, R17, R15, PT, P4 ;  /* 0x0000000f1100720c */ /* 0x000fe20003f85340 */
[----:B------:R-:W-:-:S03]  /*a690*/  VIADD R3, R39, 0x6 ;  /* 0x0000000627037836 */ /* 0x000fc60000000000 */
[----:B------:R-:W-:Y:S02]  /*a6a0*/  ISETP.EQ.OR.EX P4, PT, R50, RZ, P4, P5 ;  /* 0x000000ff3200720c */ /* 0x000fe40002782750 */
[----:B------:R-:W-:Y:S02]  /*a6b0*/  ISETP.NE.U32.AND P5, PT, R14, R12, PT ;  /* 0x0000000c0e00720c */ /* 0x000fe40003fa5070 */
[----:B------:R-:W-:Y:S02]  /*a6c0*/  ISETP.EQ.U32.AND P6, PT, R30, R3, PT ;  /* 0x000000031e00720c */ /* 0x000fe40003fc2070 */
[----:B------:R-:W-:Y:S01]  /*a6d0*/  ISETP.NE.AND.EX P5, PT, R15, R13, PT, P5 ;  /* 0x0000000d0f00720c */ /* 0x000fe20003fa5350 */
[----:B------:R-:W-:-:S03]  /*a6e0*/  VIADD R3, R39, 0x7 ;  /* 0x0000000727037836 */ /* 0x000fc60000000000 */
[----:B------:R-:W-:Y:S02]  /*a6f0*/  ISETP.EQ.OR.EX P6, PT, R50, RZ, P5, P6 ;  /* 0x000000ff3200720c */ /* 0x000fe40002fc2760 */
[----:B------:R-:W-:Y:S02]  /*a700*/  ISETP.NE.U32.AND P5, PT, R12, R10, PT ;  /* 0x0000000a0c00720c */ /* 0x000fe40003fa5070 */
[----:B------:R-:W-:Y:S02]  /*a710*/  P2R R5, PR, RZ, 0x40 ;  /* 0x00000040ff057803 */ /* 0x000fe40000000000 */
[----:B------:R-:W-:Y:S02]  /*a720*/  ISETP.NE.AND.EX P5, PT, R13, R11, PT, P5 ;  /* 0x0000000b0d00720c */ /* 0x000fe40003fa5350 */
[----:B------:R-:W-:-:S04]  /*a730*/  ISETP.EQ.U32.AND P6, PT, R30, R3, PT ;  /* 0x000000031e00720c */ /* 0x000fc80003fc2070 */
[----:B------:R-:W-:Y:S02]  /*a740*/  ISETP.EQ.OR.EX P5, PT, R50, RZ, P5, P6 ;  /* 0x000000ff3200720c */ /* 0x000fe40002fa2760 */
[----:B-1----:R-:W-:Y:S02]  /*a750*/  ISETP.NE.U32.AND P6, PT, R8, R26, PT ;  /* 0x0000001a0800720c */ /* 0x002fe40003fc5070 */
[----:B------:R-:W-:Y:S02]  /*a760*/  P2R R51, PR, RZ, 0x20 ;  /* 0x00000020ff337803 */ /* 0x000fe40000000000 */
[----:B------:R-:W-:Y:S02]  /*a770*/  ISETP.NE.AND.EX P6, PT, R9, R27, PT, P6 ;  /* 0x0000001b0900720c */ /* 0x000fe40003fc5360 */
[----:B------:R-:W-:Y:S01]  /*a780*/  ISETP.EQ.U32.AND P5, PT, R30, R39, PT ;  /* 0x000000271e00720c */ /* 0x000fe20003fa2070 */
[----:B------:R-:W-:Y:S01]  /*a790*/  VIADD R39, R39, 0x8 ;  /* 0x0000000827277836 */ /* 0x000fe20000000000 */
[----:B------:R-:W-:-:S02]  /*a7a0*/  SEL R4, R48, RZ, !P3 ;  /* 0x000000ff30047207 */ /* 0x000fc40005800000 */
[----:B------:R-:W-:Y:S02]  /*a7b0*/  ISETP.EQ.OR.EX P5, PT, R50, RZ, P6, P5 ;  /* 0x000000ff3200720c */ /* 0x000fe400037a2750 */
[----:B------:R-:W-:Y:S02]  /*a7c0*/  ISETP.NE.U32.AND P6, PT, R10, R18, PT ;  /* 0x000000120a00720c */ /* 0x000fe40003fc5070 */
[----:B------:R-:W-:Y:S01]  /*a7d0*/  P2R R3, PR, RZ, 0x20 ;  /* 0x00000020ff037803 */ /* 0x000fe20000000000 */
[----:B------:R-:W-:Y:S01]  /*a7e0*/  IMAD.IADD R4, R47, 0x1, R4 ;  /* 0x000000012f047824 */ /* 0x000fe200078e0204 */
[----:B------:R-:W-:Y:S02]  /*a7f0*/  ISETP.NE.AND.EX P6, PT, R11, R19, PT, P6 ;  /* 0x000000130b00720c */ /* 0x000fe40003fc5360 */
[----:B------:R-:W-:-:S04]  /*a800*/  ISETP.EQ.U32.AND P5, PT, R30, R39, PT ;  /* 0x000000271e00720c */ /* 0x000fc80003fa2070 */
[----:B------:R-:W-:Y:S02]  /*a810*/  ISETP.EQ.OR.EX P5, PT, R50, RZ, P6, P5 ;  /* 0x000000ff3200720c */ /* 0x000fe400037a2750 */
[----:B------:R-:W-:Y:S02]  /*a820*/  ISETP.NE.AND P6, PT, R3, RZ, PT ;  /* 0x000000ff0300720c */ /* 0x000fe40003fc5270 */
[----:B------:R-:W-:-:S05]  /*a830*/  SEL R3, R4, RZ, !P2 ;  /* 0x000000ff04037207 */ /* 0x000fca0005000000 */
[----:B------:R-:W-:-:S05]  /*a840*/  IMAD.IADD R3, R46, 0x1, R3 ;  /* 0x000000012e037824 */ /* 0x000fca00078e0203 */
[----:B------:R-:W-:-:S05]  /*a850*/  SEL R4, R3, RZ, !P1 ;  /* 0x000000ff03047207 */ /* 0x000fca0004800000 */
[----:B------:R-:W-:-:S05]  /*a860*/  IMAD.IADD R4, R45, 0x1, R4 ;  /* 0x000000012d047824 */ /* 0x000fca00078e0204 */
[----:B------:R-:W-:-:S05]  /*a870*/  SEL R3, R4, RZ, !P0 ;  /* 0x000000ff04037207 */ /* 0x000fca0004000000 */
[----:B------:R-:W-:Y:S01]  /*a880*/  IMAD.IADD R3, R44, 0x1, R3 ;  /* 0x000000012c037824 */ /* 0x000fe200078e0203 */
[----:B------:R-:W-:-:S04]  /*a890*/  SEL R6, RZ, 0x1, !P6 ;  /* 0x00000001ff067807 */ /* 0x000fc80007000000 */
[----:B------:R-:W-:Y:S02]  /*a8a0*/  SEL R4, R3, RZ, !P4 ;  /* 0x000000ff03047207 */ /* 0x000fe40006000000 */
[----:B------:R-:W-:Y:S02]  /*a8b0*/  SEL R3, RZ, 0x1, !P3 ;  /* 0x00000001ff037807 */ /* 0x000fe40005800000 */
[----:B------:R-:W-:Y:S02]  /*a8c0*/  SEL R38, RZ, 0x1, !P4 ;  /* 0x00000001ff267807 */ /* 0x000fe40006000000 */
[----:B------:R-:W-:Y:S01]  /*a8d0*/  IADD3 R7, P4, PT, R3, R6, RZ ;  /* 0x0000000603077210 */ /* 0x000fe20007f9e0ff */
[----:B------:R-:W-:-:S04]  /*a8e0*/  IMAD.IADD R4, R43, 0x1, R4 ;  /* 0x000000012b047824 */ /* 0x000fc800078e0204 */
[----:B------:R-:W-:Y:S01]  /*a8f0*/  IMAD.X R6, RZ, RZ, RZ, P4 ;  /* 0x000000ffff067224 */ /* 0x000fe200020e06ff */
[----:B------:R-:W-:-:S04]  /*a900*/  ISETP.NE.AND P4, PT, R5, RZ, PT ;  /* 0x000000ff0500720c */ /* 0x000fc80003f85270 */
[----:B------:R-:W-:Y:S02]  /*a910*/  SEL R3, R4, RZ, !P4 ;  /* 0x000000ff04037207 */ /* 0x000fe40006000000 */
[----:B------:R-:W-:Y:S02]  /*a920*/  SEL R4, RZ, 0x1, !P2 ;  /* 0x00000001ff047807 */ /* 0x000fe40005000000 */
[----:B------:R-:W-:Y:S01]  /*a930*/  SEL R5, RZ, 0x1, !P4 ;  /* 0x00000001ff057807 */ /* 0x000fe20006000000 */
[----:B------:R-:W-:Y:S01]  /*a940*/  IMAD.IADD R3, R42, 0x1, R3 ;  /* 0x000000012a037824 */ /* 0x000fe200078e0203 */
[----:B------:R-:W-:Y:S02]  /*a950*/  IADD3 R7, P4, PT, R7, R4, RZ ;  /* 0x0000000407077210 */ /* 0x000fe40007f9e0ff */
[----:B------:R-:W-:Y:S02]  /*a960*/  ISETP.NE.AND P6, PT, R51, RZ, PT ;  /* 0x000000ff3300720c */ /* 0x000fe40003fc5270 */
[----:B------:R-:W-:Y:S01]  /*a970*/  SEL R4, RZ, 0x1, !P1 ;  /* 0x00000001ff047807 */ /* 0x000fe20004800000 */
[----:B------:R-:W-:Y:S01]  /*a980*/  IMAD.X R6, RZ, RZ, R6, P4 ;  /* 0x000000ffff067224 */ /* 0x000fe200020e0606 */
[----:B------:R-:W-:-:S02]  /*a990*/  SEL R3, R3, RZ, !P6 ;  /* 0x000000ff03037207 */ /* 0x000fc40007000000 */
[----:B------:R-:W-:Y:S02]  /*a9a0*/  IADD3 R7, P4, PT, R7, R4, RZ ;  /* 0x0000000407077210 */ /* 0x000fe40007f9e0ff */
[----:B------:R-:W-:Y:S01]  /*a9b0*/  SEL R4, RZ, 0x1, !P0 ;  /* 0x00000001ff047807 */ /* 0x000fe20004000000 */
[----:B------:R-:W-:Y:S02]  /*a9c0*/  IMAD.IADD R3, R40, 0x1, R3 ;  /* 0x0000000128037824 */ /* 0x000fe400078e0203 */
[----:B------:R-:W-:Y:S01]  /*a9d0*/  IMAD.X R6, RZ, RZ, R6, P4 ;  /* 0x000000ffff067224 */ /* 0x000fe200020e0606 */
[----:B------:R-:W-:Y:S02]  /*a9e0*/  IADD3 R7, P4, PT, R7, R4, RZ ;  /* 0x0000000407077210 */ /* 0x000fe40007f9e0ff */
[----:B------:R-:W-:-:S03]  /*a9f0*/  SEL R3, R3, RZ, !P5 ;  /* 0x000000ff03037207 */ /* 0x000fc60006800000 */
[----:B------:R-:W-:Y:S01]  /*aa00*/  IMAD.X R41, RZ, RZ, R6, P4 ;  /* 0x000000ffff297224 */ /* 0x000fe200020e0606 */
[----:B------:R-:W-:Y:S01]  /*aa10*/  IADD3 R38, P4, PT, R7, R38, RZ ;  /* 0x0000002607267210 */ /* 0x000fe20007f9e0ff */
[----:B------:R-:W-:Y:S01]  /*aa20*/  IMAD.IADD R2, R2, 0x1, R3 ;  /* 0x0000000102027824 */ /* 0x000fe200078e0203 */
[----:B------:R-:W-:-:S03]  /*aa30*/  SEL R7, RZ, 0x1, !P6 ;  /* 0x00000001ff077807 */ /* 0x000fc60007000000 */
[----:B------:R-:W-:Y:S01]  /*aa40*/  IMAD.X R39, RZ, RZ, R41, P4 ;  /* 0x000000ffff277224 */ /* 0x000fe200020e0629 */
[----:B------:R-:W-:Y:S02]  /*aa50*/  IADD3 R36, P4, PT, R38, R5, RZ ;  /* 0x0000000526247210 */ /* 0x000fe40007f9e0ff */
[----:B------:R-:W0:Y:S03]  /*aa60*/  SHFL.UP PT, R5, R2, 0x1, RZ ;  /* 0x0420000002057989 */ /* 0x000e2600000e00ff */
[----:B------:R-:W-:Y:S01]  /*aa70*/  IMAD.X R37, RZ, RZ, R39, P4 ;  /* 0x000000ffff257224 */ /* 0x000fe200020e0627 */
[----:B------:R-:W-:Y:S02]  /*aa80*/  IADD3 R34, P4, PT, R36, R7, RZ ;  /* 0x0000000724227210 */ /* 0x000fe40007f9e0ff */
[----:B------:R-:W-:-:S03]  /*aa90*/  SEL R3, RZ, 0x1, !P5 ;  /* 0x00000001ff037807 */ /* 0x000fc60006800000 */
[----:B------:R-:W-:Y:S01]  /*aaa0*/  IMAD.X R35, RZ, RZ, R37, P4 ;  /* 0x000000ffff237224 */ /* 0x000fe200020e0625 */
[----:B------:R-:W-:-:S05]  /*aab0*/  IADD3 R28, P4, PT, R34, R3, RZ ;  /* 0x00000003221c7210 */ /* 0x000fca0007f9e0ff */
[----:B------:R-:W-:Y:S01]  /*aac0*/  IMAD.X R29, RZ, RZ, R35, P4 ;  /* 0x000000ffff1d7224 */ /* 0x000fe200020e0623 */
[----:B------:R-:W-:Y:S01]  /*aad0*/  ISETP.NE.U32.AND P4, PT, R28, RZ, PT ;  /* 0x000000ff1c00720c */ /* 0x000fe20003f85070 */
[----:B------:R-:W1:Y:S03]  /*aae0*/  SHFL.UP PT, R3, R28, 0x1, RZ ;  /* 0x042000001c037989 */ /* 0x000e6600000e00ff */
[----:B------:R-:W-:Y:S01]  /*aaf0*/  ISETP.NE.AND.EX P4, PT, R29, RZ, PT, P4 ;  /* 0x000000ff1d00720c */ /* 0x000fe20003f85340 */
[----:B------:R-:W2:Y:S03]  /*ab00*/  SHFL.UP PT, R4, R29, 0x1, RZ ;  /* 0x042000001d047989 */ /* 0x000ea600000e00ff */
[----:B0-----:R-:W-:Y:S02]  /*ab10*/  SEL R5, R5, RZ, !P4 ;  /* 0x000000ff05057207 */ /* 0x001fe40006000000 */
[----:B------:R-:W-:-:S04]  /*ab20*/  ISETP.GE.AND P4, PT, R49, 0x1, PT ;  /* 0x000000013100780c */ /* 0x000fc80003f86270 */
[----:B------:R-:W-:-:S05]  /*ab30*/  SEL R5, R5, RZ, P4 ;  /* 0x000000ff05057207 */ /* 0x000fca0002000000 */
[----:B------:R-:W-:-:S05]  /*ab40*/  IMAD.IADD R5, R2, 0x1, R5 ;  /* 0x0000000102057824 */ /* 0x000fca00078e0205 */
[----:B------:R-:W0:Y:S01]  /*ab50*/  SHFL.UP PT, R6, R5, 0x2, RZ ;  /* 0x0440000005067989 */ /* 0x000e2200000e00ff */
[----:B-1----:R-:W-:Y:S02]  /*ab60*/  SEL R3, R3, RZ, P4 ;  /* 0x000000ff03037207 */ /* 0x002fe40002000000 */
[----:B--2---:R-:W-:Y:S02]  /*ab70*/  SEL R4, R4, RZ, P4 ;  /* 0x000000ff04047207 */ /* 0x004fe40002000000 */
[----:B------:R-:W-:-:S05]  /*ab80*/  IADD3 R7, P4, PT, R3, R28, RZ ;  /* 0x0000001c03077210 */ /* 0x000fca0007f9e0ff */
[----:B------:R-:W-:Y:S01]  /*ab90*/  IMAD.X R54, R4, 0x1, R29, P4 ;  /* 0x0000000104367824 */ /* 0x000fe200020e061d */
[----:B------:R-:W1:Y:S01]  /*aba0*/  SHFL.UP PT, R2, R7, 0x2, RZ ;  /* 0x0440000007027989 */ /* 0x000e6200000e00ff */
[----:B------:R-:W-:-:S03]  /*abb0*/  ISETP.NE.U32.AND P4, PT, R7, RZ, PT ;  /* 0x000000ff0700720c */ /* 0x000fc60003f85070 */
[----:B------:R-:W2:Y:S01]  /*abc0*/  SHFL.UP PT, R3, R54, 0x2, RZ ;  /* 0x0440000036037989 */ /* 0x000ea200000e00ff */
[----:B------:R-:W-:-:S04]  /*abd0*/  ISETP.NE.AND.EX P4, PT, R54, RZ, PT, P4 ;  /* 0x000000ff3600720c */ /* 0x000fc80003f85340 */
[----:B0-----:R-:W-:Y:S02]  /*abe0*/  SEL R6, R6, RZ, !P4 ;  /* 0x000000ff06067207 */ /* 0x001fe40006000000 */
[----:B------:R-:W-:-:S04]  /*abf0*/  ISETP.GE.AND P4, PT, R49, 0x2, PT ;  /* 0x000000023100780c */ /* 0x000fc80003f86270 */
[----:B------:R-:W-:-:S05]  /*ac00*/  SEL R6, R6, RZ, P4 ;  /* 0x000000ff06067207 */ /* 0x000fca0002000000 */
[----:B------:R-:W-:Y:S01]  /*ac10*/  IMAD.IADD R6, R5, 0x1, R6 ;  /* 0x0000000105067824 */ /* 0x000fe200078e0206 */
[----:B-1----:R-:W-:-:S04]  /*ac20*/  SEL R2, R2, RZ, P4 ;  /* 0x000000ff02027207 */ /* 0x002fc80002000000 */
[----:B------:R-:W0:Y:S01]  /*ac30*/  SHFL.UP PT, R4, R6, 0x4, RZ ;  /* 0x0480000006047989 */ /* 0x000e2200000e00ff */
        /* <DEDUP_REMOVED lines=9> */
[----:B------:R-:W-:Y:S02]  /*acd0*/  SEL R5, R4, RZ, P4 ;  /* 0x000000ff04057207 */ /* 0x000fe40002000000 */
[----:B-1----:R-:W-:-:S03]  /*ace0*/  SEL R2, R2, RZ, P4 ;  /* 0x000000ff02027207 */ /* 0x002fc60002000000 */
[----:B------:R-:W-:Y:S01]  /*acf0*/  IMAD.IADD R5, R6, 0x1, R5 ;  /* 0x0000000106057824 */ /* 0x000fe200078e0205 */
[----:B--2---:R-:W-:Y:S02]  /*ad00*/  SEL R3, R3, RZ, P4 ;  /* 0x000000ff03037207 */ /* 0x004fe40002000000 */
[----:B------:R-:W-:Y:S02]  /*ad10*/  IADD3 R29, P4, PT, R2, R29, RZ ;  /* 0x0000001d021d7210 */ /* 0x000fe40007f9e0ff */
[----:B------:R-:W0:Y:S03]  /*ad20*/  SHFL.UP PT, R4, R5, 0x8, RZ ;  /* 0x0500000005047989 */ /* 0x000e2600000e00ff */
[----:B------:R-:W-:Y:S01]  /*ad30*/  IMAD.X R6, R3, 0x1, R28, P4 ;  /* 0x0000000103067824 */ /* 0x000fe200020e061c */
[----:B------:R-:W1:Y:S04]  /*ad40*/  SHFL.UP PT, R2, R29, 0x8, RZ ;  /* 0x050000001d027989 */ /* 0x000e6800000e00ff */
[----:B------:R-:W2:Y:S01]  /*ad50*/  SHFL.UP PT, R3, R6, 0x8, RZ ;  /* 0x0500000006037989 */ /* 0x000ea200000e00ff */
[----:B------:R-:W-:-:S04]  /*ad60*/  ISETP.NE.U32.AND P4, PT, R29, RZ, PT ;  /* 0x000000ff1d00720c */ /* 0x000fc80003f85070 */
[----:B------:R-:W-:-:S04]  /*ad70*/  ISETP.NE.AND.EX P4, PT, R6, RZ, PT, P4 ;  /* 0x000000ff0600720c */ /* 0x000fc80003f85340 */
[----:B0-----:R-:W-:Y:S02]  /*ad80*/  SEL R4, R4, RZ, !P4 ;  /* 0x000000ff04047207 */ /* 0x001fe40006000000 */
[----:B------:R-:W-:-:S04]  /*ad90*/  ISETP.GE.AND P4, PT, R49, 0x8, PT ;  /* 0x000000083100780c */ /* 0x000fc80003f86270 */
[----:B------:R-:W-:Y:S02]  /*ada0*/  SEL R4, R4, RZ, P4 ;  /* 0x000000ff04047207 */ /* 0x000fe40002000000 */
[----:B-1----:R-:W-:Y:S02]  /*adb0*/  SEL R2, R2, RZ, P4 ;  /* 0x000000ff02027207 */ /* 0x002fe40002000000 */
[----:B--2---:R-:W-:Y:S01]  /*adc0*/  SEL R3, R3, RZ, P4 ;  /* 0x000000ff03037207 */ /* 0x004fe20002000000 */
[----:B------:R-:W-:Y:S01]  /*add0*/  IMAD.IADD R4, R5, 0x1, R4 ;  /* 0x0000000105047824 */ /* 0x000fe200078e0204 */
[----:B------:R-:W-:-:S04]  /*ade0*/  IADD3 R7, P4, PT, R2, R29, RZ ;  /* 0x0000001d02077210 */ /* 0x000fc80007f9e0ff */
[----:B------:R-:W0:Y:S01]  /*adf0*/  SHFL.UP PT, R5, R4, 0x10, RZ ;  /* 0x0600000004057989 */ /* 0x000e2200000e00ff */
[----:B------:R-:W-:-:S03]  /*ae00*/  IMAD.X R6, R3, 0x1, R6, P4 ;  /* 0x0000000103067824 */ /* 0x000fc600020e0606 */
[----:B------:R-:W1:Y:S04]  /*ae10*/  SHFL.UP PT, R2, R7, 0x10, RZ ;  /* 0x0600000007027989 */ /* 0x000e6800000e00ff */
[----:B------:R-:W2:Y:S01]  /*ae20*/  SHFL.UP PT, R3, R6, 0x10, RZ ;  /* 0x0600000006037989 */ /* 0x000ea200000e00ff */
[----:B------:R-:W-:-:S04]  /*ae30*/  ISETP.NE.U32.AND P4, PT, R7, RZ, PT ;  /* 0x000000ff0700720c */ /* 0x000fc80003f85070 */
[----:B------:R-:W-:-:S04]  /*ae40*/  ISETP.NE.AND.EX P4, PT, R6, RZ, PT, P4 ;  /* 0x000000ff0600720c */ /* 0x000fc80003f85340 */
[----:B0-----:R-:W-:Y:S02]  /*ae50*/  SEL R5, R5, RZ, !P4 ;  /* 0x000000ff05057207 */ /* 0x001fe40006000000 */
[----:B------:R-:W-:-:S04]  /*ae60*/  ISETP.GE.AND P4, PT, R49, 0x10, PT ;  /* 0x000000103100780c */ /* 0x000fc80003f86270 */
[----:B-1----:R-:W-:Y:S02]  /*ae70*/  SEL R2, R2, RZ, P4 ;  /* 0x000000ff02027207 */ /* 0x002fe40002000000 */
[----:B--2---:R-:W-:Y:S02]  /*ae80*/  SEL R3, R3, RZ, P4 ;  /* 0x000000ff03037207 */ /* 0x004fe40002000000 */
[----:B------:R-:W-:Y:S02]  /*ae90*/  SEL R5, R5, RZ, P4 ;  /* 0x000000ff05057207 */ /* 0x000fe40002000000 */
[----:B------:R-:W-:Y:S02]  /*aea0*/  ISETP.NE.AND P4, PT, R49, 0x1f, PT ;  /* 0x0000001f3100780c */ /* 0x000fe40003f85270 */
[----:B------:R-:W-:Y:S01]  /*aeb0*/  IADD3 R2, P5, PT, R2, R7, RZ ;  /* 0x0000000702027210 */ /* 0x000fe20007fbe0ff */
[----:B------:R-:W-:-:S04]  /*aec0*/  IMAD.IADD R31, R4, 0x1, R5 ;  /* 0x00000001041f7824 */ /* 0x000fc800078e0205 */
[----:B------:R-:W-:-:S06]  /*aed0*/  IMAD.X R3, R3, 0x1, R6, P5 ;  /* 0x0000000103037824 */ /* 0x000fcc00028e0606 */
[----:B------:R-:W-:-:S05]  /*aee0*/  @!P4 LEA R58, R32, UR4, 0x4 ;  /* 0x00000004203acc11 */ /* 0x000fca000f8e20ff */
[----:B------:R-:W-:Y:S04]  /*aef0*/  @!P4 STS.64 [R58], R2 ;  /* 0x000000023a00c388 */ /* 0x000fe80000000a00 */
[----:B------:R-:W-:Y:S01]  /*af00*/  @!P4 STS [R58+0x8], R31 ;  /* 0x0000081f3a00c388 */ /* 0x000fe20000000800 */
[----:B------:R-:W-:Y:S06]  /*af10*/  BAR.SYNC.DEFER_BLOCKING 0x0 ;  /* 0x0000000000007b1d */ /* 0x000fec0000010000 */
[----:B------:R-:W-:Y:S04]  /*af20*/  LDS.64 R54, [UR4+0x10] ;  /* 0x00001004ff367984 */ /* 0x000fe80008000a00 */
[----:B------:R-:W0:Y:S04]  /*af30*/  LDS.64 R28, [UR4] ;  /* 0x00000004ff1c7984 */ /* 0x000e280008000a00 */
[----:B------:R-:W1:Y:S04]  /*af40*/  LDS R33, [UR4+0x8] ;  /* 0x00000804ff217984 */ /* 0x000e680008000800 */
[----:B------:R-:W2:Y:S04]  /*af50*/  LDS R53, [UR4+0x18] ;  /* 0x00001804ff357984 */ /* 0x000ea80008000800 */
[----:B------:R-:W3:Y:S04]  /*af60*/  LDS.64 R6, [UR4+0x20] ;  /* 0x00002004ff067984 */ /* 0x000ee80008000a00 */
[----:B------:R-:W4:Y:S04]  /*af70*/  LDS R56, [UR4+0x28] ;  /* 0x00002804ff387984 */ /* 0x000f280008000800 */
[----:B------:R-:W5:Y:S01]  /*af80*/  LDS.64 R4, [UR4+0x30] ;  /* 0x00003004ff047984 */ /* 0x000f620008000a00 */
[----:B0-----:R-:W-:-:S05]  /*af90*/  IADD3 R57, P4, PT, R28, R54, RZ ;  /* 0x000000361c397210 */ /* 0x001fca0007f9e0ff */
[----:B------:R-:W-:Y:S01]  /*afa0*/  IMAD.X R59, R29, 0x1, R55, P4 ;  /* 0x000000011d3b7824 */ /* 0x000fe200020e0637 */
[----:B------:R-:W-:-:S04]  /*afb0*/  ISETP.NE.U32.AND P4, PT, R54, RZ, PT ;  /* 0x000000ff3600720c */ /* 0x000fc80003f85070 */
[----:B------:R-:W-:-:S04]  /*afc0*/  ISETP.NE.AND.EX P4, PT, R55, RZ, PT, P4 ;  /* 0x000000ff3700720c */ /* 0x000fc80003f85340 */
[----:B-1----:R-:W-:Y:S02]  /*afd0*/  SEL R54, R33, RZ, !P4 ;  /* 0x000000ff21367207 */ /* 0x002fe40006000000 */
[----:B------:R-:W-:-:S03]  /*afe0*/  ISETP.NE.AND P4, PT, R32, 0x2, PT ;  /* 0x000000022000780c */ /* 0x000fc60003f85270 */
[----:B--2---:R-:W-:Y:S01]  /*aff0*/  IMAD.IADD R54, R53, 0x1, R54 ;  /* 0x0000000135367824 */ /* 0x004fe200078e0236 */
[----:B------:R-:W-:Y:S01]  /*b000*/  SEL R58, R57, R28, !P4 ;  /* 0x0000001c393a7207 */ /* 0x000fe20006000000 */
[----:B------:R-:W0:Y:S01]  /*b010*/  LDS R53, [UR4+0x38] ;  /* 0x00003804ff357984 */ /* 0x000e220008000800 */
[----:B------:R-:W-:Y:S02]  /*b020*/  SEL R60, R59, R29, !P4 ;  /* 0x0000001d3b3c7207 */ /* 0x000fe40006000000 */
[----:B------:R-:W-:Y:S01]  /*b030*/  SEL R33, R54, R33, !P4 ;  /* 0x0000002136217207 */ /* 0x000fe20006000000 */
[----:B------:R-:W1:Y:S01]  /*b040*/  LDS.64 R28, [UR4+0x40] ;  /* 0x00004004ff1c7984 */ /* 0x000e620008000a00 */
[----:B---3--:R-:W-:-:S03]  /*b050*/  IADD3 R55, P4, PT, R6, R57, RZ ;  /* 0x0000003906377210 */ /* 0x008fc60007f9e0ff */
[----:B------:R-:W2:Y:S02]  /*b060*/  LDS R57, [UR4+0x48] ;  /* 0x00004804ff397984 */ /* 0x000ea40008000800 */
[----:B------:R-:W-:Y:S01]  /*b070*/  IMAD.X R59, R7, 0x1, R59, P4 ;  /* 0x00000001073b7824 */ /* 0x000fe200020e063b */
[----:B------:R-:W-:-:S04]  /*b080*/  ISETP.NE.U32.AND P4, PT, R6, RZ, PT ;  /* 0x000000ff0600720c */ /* 0x000fc80003f85070 */
[----:B------:R-:W-:-:S04]  /*b090*/  ISETP.NE.AND.EX P4, PT, R7, RZ, PT, P4 ;  /* 0x000000ff0700720c */ /* 0x000fc80003f85340 */
[----:B------:R-:W-:Y:S02]  /*b0a0*/  SEL R7, R54, RZ, !P4 ;  /* 0x000000ff36077207 */ /* 0x000fe40006000000 */
[----:B------:R-:W-:-:S03]  /*b0b0*/  ISETP.NE.AND P4, PT, R32, 0x3, PT ;  /* 0x000000032000780c */ /* 0x000fc60003f85270 */
[----:B----4-:R-:W-:Y:S01]  /*b0c0*/  IMAD.IADD R56, R56, 0x1, R7 ;  /* 0x0000000138387824 */ /* 0x010fe200078e0207 */
[----:B------:R-:W-:Y:S01]  /*b0d0*/  SEL R58, R55, R58, !P4 ;  /* 0x0000003a373a7207 */ /* 0x000fe20006000000 */
[----:B------:R-:W3:Y:S01]  /*b0e0*/  LDS.64 R6, [UR4+0x50] ;  /* 0x00005004ff067984 */ /* 0x000ee20008000a00 */
[----:B------:R-:W-:Y:S02]  /*b0f0*/  SEL R60, R59, R60, !P4 ;  /* 0x0000003c3b3c7207 */ /* 0x000fe40006000000 */
[----:B------:R-:W-:Y:S02]  /*b100*/  SEL R33, R56, R33, !P4 ;  /* 0x0000002138217207 */ /* 0x000fe40006000000 */
[----:B-----5:R-:W-:-:S05]  /*b110*/  IADD3 R55, P4, PT, R4, R55, RZ ;  /* 0x0000003704377210 */ /* 0x020fca0007f9e0ff */
[----:B------:R-:W-:Y:S01]  /*b120*/  IMAD.X R59, R5, 0x1, R59, P4 ;  /* 0x00000001053b7824 */ /* 0x000fe200020e063b */
[----:B------:R-:W-:-:S04]  /*b130*/  ISETP.NE.U32.AND P4, PT, R4, RZ, PT ;  /* 0x000000ff0400720c */ /* 0x000fc80003f85070 */
[----:B------:R-:W-:-:S04]  /*b140*/  ISETP.NE.AND.EX P4, PT, R5, RZ, PT, P4 ;  /* 0x000000ff0500720c */ /* 0x000fc80003f85340 */
[----:B------:R-:W-:Y:S02]  /*b150*/  SEL R56, R56, RZ, !P4 ;  /* 0x000000ff38387207 */ /* 0x000fe40006000000 */
[----:B------:R-:W-:-:S03]  /*b160*/  ISETP.NE.AND P4, PT, R32, 0x4, PT ;  /* 0x000000042000780c */ /* 0x000fc60003f85270 */
[----:B0-----:R-:W-:Y:S01]  /*b170*/  IMAD.IADD R56, R53, 0x1, R56 ;  /* 0x0000000135387824 */ /* 0x001fe200078e0238 */
[----:B------:R-:W-:Y:S01]  /*b180*/  SEL R58, R55, R58, !P4 ;  /* 0x0000003a373a7207 */ /* 0x000fe20006000000 */
[----:B------:R-:W0:Y:S01]  /*b190*/  LDS R53, [UR4+0x58] ;  /* 0x00005804ff357984 */ /* 0x000e220008000800 */
[----:B------:R-:W-:Y:S02]  /*b1a0*/  SEL R60, R59, R60, !P4 ;  /* 0x0000003c3b3c7207 */ /* 0x000fe40006000000 */
[----:B------:R-:W-:Y:S02]  /*b1b0*/  SEL R33, R56, R33, !P4 ;  /* 0x0000002138217207 */ /* 0x000fe40006000000 */
[C---:B-1----:R-:W-:Y:S02]  /*b1c0*/  IADD3 R5, P4, PT, R28.reuse, R55, RZ ;  /* 0x000000371c057210 */ /* 0x042fe40007f9e0ff */
[----:B------:R-:W1:Y:S03]  /*b1d0*/  LDS.64 R54, [UR4+0x60] ;  /* 0x00006004ff367984 */ /* 0x000e660008000a00 */
[----:B------:R-:W-:Y:S01]  /*b1e0*/  IMAD.X R59, R29, 0x1, R59, P4 ;  /* 0x000000011d3b7824 */ /* 0x000fe200020e063b */
[----:B------:R-:W-:-:S02]  /*b1f0*/  ISETP.NE.U32.AND P4, PT, R28, RZ, PT ;  /* 0x000000ff1c00720c */ /* 0x000fc40003f85070 */
[----:B------:R-:W4:Y:S02]  /*b200*/  LDS R28, [UR4+0x68] ;  /* 0x00006804ff1c7984 */ /* 0x000f240008000800 */
[----:B------:R-:W-:-:S04]  /*b210*/  ISETP.NE.AND.EX P4, PT, R29, RZ, PT, P4 ;  /* 0x000000ff1d00720c */ /* 0x000fc80003f85340 */
[----:B------:R-:W-:Y:S02]  /*b220*/  SEL R56, R56, RZ, !P4 ;  /* 0x000000ff38387207 */ /* 0x000fe40006000000 */
[----:B------:R-:W-:-:S03]  /*b230*/  ISETP.NE.AND P4, PT, R32, 0x5, PT ;  /* 0x000000052000780c */ /* 0x000fc60003f85270 */
[----:B--2---:R-:W-:Y:S01]  /*b240*/  IMAD.IADD R56, R57, 0x1, R56 ;  /* 0x0000000139387824 */ /* 0x004fe200078e0238 */
[----:B------:R-:W-:Y:S02]  /*b250*/  SEL R58, R5, R58, !P4 ;  /* 0x0000003a053a7207 */ /* 0x000fe40006000000 */
[----:B------:R-:W-:Y:S02]  /*b260*/  SEL R60, R59, R60, !P4 ;  /* 0x0000003c3b3c7207 */ /* 0x000fe40006000000 */
[----:B------:R-:W-:Y:S02]  /*b270*/  SEL R33, R56, R33, !P4 ;  /* 0x0000002138217207 */ /* 0x000fe40006000000 */
[C---:B---3--:R-:W-:Y:S02]  /*b280*/  IADD3 R29, P4, PT, R6.reuse, R5, RZ ;  /* 0x00000005061d7210 */ /* 0x048fe40007f9e0ff */
[----:B------:R-:W2:Y:S03]  /*b290*/  LDS.64 R4, [UR4+0x70] ;  /* 0x00007004ff047984 */ /* 0x000ea60008000a00 */
[----:B------:R-:W-:Y:S01]  /*b2a0*/  IMAD.X R57, R7, 0x1, R59, P4 ;  /* 0x0000000107397824 */ /* 0x000fe200020e063b */
[----:B------:R-:W-:-:S04]  /*b2b0*/  ISETP.NE.U32.AND P4, PT, R6, RZ, PT ;  /* 0x000000ff0600720c */ /* 0x000fc80003f85070 */
[----:B------:R-:W-:-:S04]  /*b2c0*/  ISETP.NE.AND.EX P4, PT, R7, RZ, PT, P4 ;  /* 0x000000ff0700720c */ /* 0x000fc80003f85340 */
[----:B------:R-:W-:Y:S02]  /*b2d0*/  SEL R56, R56, RZ, !P4 ;  /* 0x000000ff38387207 */ /* 0x000fe40006000000 */
[----:B------:R-:W-:-:S03]  /*b2e0*/  ISETP.NE.AND P4, PT, R32, 0x6, PT ;  /* 0x000000062000780c */ /* 0x000fc60003f85270 */
[----:B0-----:R-:W-:Y:S01]  /*b2f0*/  IMAD.IADD R56, R53, 0x1, R56 ;  /* 0x0000000135387824 */ /* 0x001fe200078e0238 */
[----:B------:R-:W-:Y:S02]  /*b300*/  SEL R58, R29, R58, !P4 ;  /* 0x0000003a1d3a7207 */ /* 0x000fe40006000000 */
[----:B------:R-:W-:Y:S02]  /*b310*/  SEL R6, R57, R60, !P4 ;  /* 0x0000003c39067207 */ /* 0x000fe40006000000 */
[----:B------:R-:W-:Y:S02]  /*b320*/  SEL R33, R56, R33, !P4 ;  /* 0x0000002138217207 */ /* 0x000fe40006000000 */
[C---:B-1----:R-:W-:Y:S02]  /*b330*/  IADD3 R53, P4, PT, R54.reuse, R29, RZ ;  /* 0x0000001d36357210 */ /* 0x042fe40007f9e0ff */
[----:B------:R-:W0:Y:S03]  /*b340*/  LDS R29, [UR4+0x78] ;  /* 0x00007804ff1d7984 */ /* 0x000e260008000800 */
[----:B------:R-:W-:Y:S01]  /*b350*/  IMAD.X R57, R55, 0x1, R57, P4 ;  /* 0x0000000137397824 */ /* 0x000fe200020e0639 */
[----:B------:R-:W-:-:S04]  /*b360*/  ISETP.NE.U32.AND P4, PT, R54, RZ, PT ;  /* 0x000000ff3600720c */ /* 0x000fc80003f85070 */
[----:B------:R-:W-:-:S04]  /*b370*/  ISETP.NE.AND.EX P4, PT, R55, RZ, PT, P4 ;  /* 0x000000ff3700720c */ /* 0x000fc80003f85340 */
[----:B------:R-:W-:Y:S02]  /*b380*/  SEL R7, R56, RZ, !P4 ;  /* 0x000000ff38077207 */ /* 0x000fe40006000000 */
[----:B------:R-:W-:-:S03]  /*b390*/  ISETP.NE.AND P4, PT, R32, 0x7, PT ;  /* 0x000000072000780c */ /* 0x000fc60003f85270 */
[----:B----4-:R-:W-:Y:S01]  /*b3a0*/  IMAD.IADD R28, R28, 0x1, R7 ;  /* 0x000000011c1c7824 */ /* 0x010fe200078e0207 */
[----:B------:R-:W-:Y:S02]  /*b3b0*/  SEL R7, R57, R6, !P4 ;  /* 0x0000000639077207 */ /* 0x000fe40006000000 */
[----:B------:R-:W-:Y:S02]  /*b3c0*/  SEL R58, R53, R58, !P4 ;  /* 0x0000003a353a7207 */ /* 0x000fe40006000000 */
[----:B------:R-:W-:Y:S02]  /*b3d0*/  SEL R6, R28, R33, !P4 ;  /* 0x000000211c067207 */ /* 0x000fe40006000000 */
[----:B--2---:R-:W-:-:S05]  /*b3e0*/  IADD3 R56, P4, PT, R4, R53, RZ ;  /* 0x0000003504387210 */ /* 0x004fca0007f9e0ff */
[----:B------:R-:W-:Y:S01]  /*b3f0*/  IMAD.X R55, R5, 0x1, R57, P4 ;  /* 0x0000000105377824 */ /* 0x000fe200020e0639 */
[----:B------:R-:W-:-:S04]  /*b400*/  ISETP.NE.U32.AND P4, PT, R4, RZ, PT ;  /* 0x000000ff0400720c */ /* 0x000fc80003f85070 */
[----:B------:R-:W-:-:S04]  /*b410*/  ISETP.NE.AND.EX P4, PT, R5, RZ, PT, P4 ;  /* 0x000000ff0500720c */ /* 0x000fc80003f85340 */
[----:B------:R-:W-:Y:S02]  /*b420*/  SEL R54, R28, RZ, !P4 ;  /* 0x000000ff1c367207 */ /* 0x000fe40006000000 */
[----:B------:R-:W-:Y:S01]  /*b430*/  ISETP.GE.U32.AND P4, PT, R52, 0x20, PT ;  /* 0x000000203400780c */ /* 0x000fe20003f86070 */
[----:B------:R1:W2:Y:S04]  /*b440*/  SHFL.UP PT, R33, R2, 0x1, RZ ;  /* 0x0420000002217989 */ /* 0x0002a800000e00ff */
[----:B------:R1:W3:Y:S01]  /*b450*/  SHFL.UP PT, R32, R3, 0x1, RZ ;  /* 0x0420000003207989 */ /* 0x0002e200000e00ff */
[----:B0-----:R-:W-:-:S03]  /*b460*/  IMAD.IADD R54, R29, 0x1, R54 ;  /* 0x000000011d367824 */ /* 0x001fc600078e0236 */
[----:B------:R-:W0:Y:S04]  /*b470*/  SHFL.UP PT, R31, R31, 0x1, RZ ;  /* 0x042000001f1f7989 */ /* 0x000e2800000e00ff */
[----:B-1----:R-:W-:Y:S05]  /*b480*/  @!P4 BRA `(.L_x_108) ;  /* 0x00000000002cc947 */ /* 0x002fea0003800000 */
[----:B------:R-:W-:Y:S02]  /*b490*/  ISETP.NE.AND P5, PT, R49, RZ, PT ;  /* 0x000000ff3100720c */ /* 0x000fe40003fa5270 */
[C---:B--2---:R-:W-:Y:S02]  /*b4a0*/  ISETP.NE.U32.AND P4, PT, R33.reuse, RZ, PT ;  /* 0x000000ff2100720c */ /* 0x044fe40003f85070 */
[----:B------:R-:W-:Y:S02]  /*b4b0*/  SEL R33, R33, RZ, P5 ;  /* 0x000000ff21217207 */ /* 0x000fe40002800000 */
[C---:B---3--:R-:W-:Y:S02]  /*b4c0*/  ISETP.NE.AND.EX P4, PT, R32.reuse, RZ, PT, P4 ;  /* 0x000000ff2000720c */ /* 0x048fe40003f85340 */
[----:B------:R-:W-:Y:S02]  /*b4d0*/  SEL R32, R32, RZ, P5 ;  /* 0x000000ff20207207 */ /* 0x000fe40002800000 */
[----:B------:R-:W-:-:S02]  /*b4e0*/  SEL R0, R6, RZ, !P4 ;  /* 0x000000ff06007207 */ /* 0x000fc40006000000 */
[----:B------:R-:W-:-:S03]  /*b4f0*/  IADD3 R33, P4, PT, R33, R58, RZ ;  /* 0x0000003a21217210 */ /* 0x000fc60007f9e0ff */
[----:B0-----:R-:W-:Y:S02]  /*b500*/  @P5 IMAD.IADD R6, R31, 0x1, R0 ;  /* 0x000000011f065824 */ /* 0x001fe400078e0200 */
[----:B------:R-:W-:Y:S02]  /*b510*/  IMAD.X R32, R32, 0x1, R7, P4 ;  /* 0x0000000120207824 */ /* 0x000fe400020e0607 */
[----:B------:R-:W-:Y:S01]  /*b520*/  IMAD.MOV.U32 R31, RZ, RZ, R6 ;  /* 0x000000ffff1f7224 */ /* 0x000fe200078e0006 */
[----:B------:R-:W-:Y:S06]  /*b530*/  BRA `(.L_x_109) ;  /* 0x0000001000447947 */ /* 0x000fec0003800000 */
.L_x_108:
[----:B------:R-:W1:Y:S01]  /*b540*/  LDC.64 R28, c[0x0][0x3b0] ;  /* 0x0000ec00ff1c7b82 */ /* 0x000e620000000a00 */
[----:B------:R-:W-:Y:S01]  /*b550*/  ISETP.NE.AND P4, PT, R52, RZ, PT ;  /* 0x000000ff3400720c */ /* 0x000fe20003f85270 */
[----:B------:R-:W4:Y:S01]  /*b560*/  LDCU UR5, c[0x0][0x370] ;  /* 0x00006e00ff0577ac */ /* 0x000f220008000800 */
[----:B------:R-:W-:-:S11]  /*b570*/  LOP3.LUT R53, RZ, R52, RZ, 0x33, !PT ;  /* 0x00000034ff357212 */ /* 0x000fd600078e33ff */
[----:B------:R-:W-:Y:S01]  /*b580*/  @!P4 IMAD.MOV.U32 R6, RZ, RZ, R56 ;  /* 0x000000ffff06c224 */ /* 0x000fe200078e0038 */
[----:B------:R0:W-:Y:S01]  /*b590*/  @!P4 STS [UR4+0xd0], R54 ;  /* 0x0000d036ff00c988 */ /* 0x0001e20008000804 */
[----:B------:R-:W-:Y:S02]  /*b5a0*/  @!P4 IMAD.MOV.U32 R7, RZ, RZ, R55 ;  /* 0x000000ffff07c224 */ /* 0x000fe400078e0037 */
[----:B------:R-:W-:Y:S02]  /*b5b0*/  @!P4 IMAD.MOV.U32 R4, RZ, RZ, R54 ;  /* 0x000000ffff04c224 */ /* 0x000fe400078e0036 */
[----:B------:R-:W-:Y:S01]  /*b5c0*/  @!P4 IMAD.MOV.U32 R5, RZ, RZ, 0x64 ;  /* 0x00000064ff05c424 */ /* 0x000fe200078e00ff */
[----:B------:R0:W-:Y:S01]  /*b5d0*/  @!P4 STS.64 [UR4+0xc8], R6 ;  /* 0x0000c806ff00c988 */ /* 0x0001e20008000a04 */
[----:B----4-:R-:W-:Y:S01]  /*b5e0*/  UISETP.GT.U32.AND UP0, UPT, UR5, 0x1f3, UPT ;  /* 0x000001f30500788c */ /* 0x010fe2000bf04070 */
[----:B-1----:R-:W-:-:S05]  /*b5f0*/  IMAD.WIDE.U32 R28, R0, 0x10, R28 ;  /* 0x00000010001c7825 */ /* 0x002fca00078e001c */
[----:B------:R1:W-:Y:S03]  /*b600*/  @!P4 ST.E.128.STRONG.GPU desc[UR8][R28.64+0x200], R4 ;  /* 0x000200041c00c985 */ /* 0x0003e6000c10fd08 */
[----:B0-----:R-:W-:Y:S05]  /*b610*/  BRA.U UP0, `(.L_x_110) ;  /* 0x0000000100087547 */ /* 0x001fea000b800000 */
[----:B------:R0:W-:Y:S06]  /*b620*/  MEMBAR.SC.CTA ;  /* 0x0000000000007992 */ /* 0x0001ec0000000000 */
[----:B0-----:R-:W-:Y:S05]  /*b630*/  BRA `(.L_x_111) ;  /* 0x0000000000087947 */ /* 0x001fea0003800000 */
.L_x_110:
[----:B------:R-:W-:Y:S05]  /*b640*/  NANOSLEEP 0x1c2 ;  /* 0x000001c20000795d */ /* 0x000fea0003800000 */
[----:B------:R-:W-:Y:S01]  /*b650*/  NOP ;  /* 0x0000000000007918 */ /* 0x000fe20000000000 */
.L_x_111:
[----:B-1----:R-:W-:-:S07]  /*b660*/  IMAD.WIDE R28, R53, 0x10, R28 ;  /* 0x00000010351c7825 */ /* 0x002fce00078e021c */
.L_x_113:
[----:B------:R-:W4:Y:S01]  /*b670*/  LD.E.128.STRONG.GPU R4, desc[UR8][R28.64+0x200] ;  /* 0x000200081c047980 */ /* 0x000f22000c10fd00 */
[----:B------:R-:W-:Y:S05]  /*b680*/  YIELD ;  /* 0x0000000000007946 */ /* 0x000fea0003800000 */
[----:B------:R-:W-:Y:S01]  /*b690*/  UMOV UR5, 0xffffffff ;  /* 0xffffffff00057882 */ /* 0x000fe20000000000 */
[----:B----4-:R-:W-:Y:S02]  /*b6a0*/  ISETP.NE.AND P4, PT, R5, 0x63, PT ;  /* 0x000000630500780c */ /* 0x010fe40003f85270 */
[----:B------:R-:W-:Y:S11]  /*b6b0*/  BRA.DIV UR5, `(.L_x_112) ;  /* 0x0000003e05987947 */ /* 0x000ff6000b800000 */
[----:B------:R-:W-:-:S13]  /*b6c0*/  VOTE.ANY P4, !P4 ;  /* 0x0000000000ff7806 */ /* 0x000fda0006080100 */
.L_x_266:
        /* <DEDUP_REMOVED lines=13> */
[----:B0-----:R0:W1:Y:S04]  /*b7a0*/  SHFL.DOWN PT, R29, R58, 0x1, R7 ;  /* 0x082000003a1d7989 */ /* 0x00106800000e0007 */
[----:B------:R0:W4:Y:S04]  /*b7b0*/  SHFL.DOWN PT, R28, R59, 0x1, R7 ;  /* 0x082000003b1c7989 */ /* 0x00012800000e0007 */
[----:B------:R0:W0:Y:S02]  /*b7c0*/  SHFL.DOWN PT, R6, R57, 0x1, R7 ;  /* 0x0820000039067989 */ /* 0x00002400000e0007 */
.L_x_272:
[----:B------:R-:W-:Y:S01]  /*b7d0*/  ISETP.GE.AND P5, PT, R49, R7, PT ;  /* 0x000000073100720c */ /* 0x000fe20003fa6270 */
[----:B------:R-:W-:-:S12]  /*b7e0*/  UMOV UR5, 0xffffffff ;  /* 0xffffffff00057882 */ /* 0x000fd80000000000 */
[----:B-1----:R-:W-:-:S05]  /*b7f0*/  @!P5 IADD3 R29, P4, PT, R29, R58, RZ ;  /* 0x0000003a1d1dd210 */ /* 0x002fca0007f9e0ff */
[----:B----4-:R-:W-:Y:S01]  /*b800*/  @!P5 IMAD.X R52, R28, 0x1, R59, P4 ;  /* 0x000000011c34d824 */ /* 0x010fe200020e063b */
[----:B------:R-:W-:Y:S01]  /*b810*/  @!P5 ISETP.NE.U32.AND P4, PT, R58, RZ, PT ;  /* 0x000000ff3a00d20c */ /* 0x000fe20003f85070 */
[----:B0-----:R-:W-:-:S03]  /*b820*/  @!P5 IMAD.MOV.U32 R58, RZ, RZ, R29 ;  /* 0x000000ffff3ad224 */ /* 0x001fc600078e001d */
[----:B------:R-:W-:-:S04]  /*b830*/  @!P5 ISETP.NE.AND.EX P4, PT, R59, RZ, PT, P4 ;  /* 0x000000ff3b00d20c */ /* 0x000fc80003f85340 */
[----:B------:R-:W-:Y:S01]  /*b840*/  @!P5 SEL R28, R6, RZ, !P4 ;  /* 0x000000ff061cd207 */ /* 0x000fe20006000000 */
[----:B------:R-:W-:Y:S08]  /*b850*/  BRA.DIV UR5, `(.L_x_115) ;  /* 0x0000003e05c47947 */ /* 0x000ff0000b800000 */
.L_x_275:
[----:B------:R-:W-:Y:S01]  /*b860*/  UMOV UR5, 0xffffffff ;  /* 0xffffffff00057882 */ /* 0x000fe20000000000 */
[----:B------:R-:W-:Y:S02]  /*b870*/  @!P5 IMAD.MOV.U32 R59, RZ, RZ, R52 ;  /* 0x000000ffff3bd224 */ /* 0x000fe400078e0034 */
[----:B------:R-:W-:Y:S01]  /*b880*/  @!P5 IMAD.IADD R57, R57, 0x1, R28 ;  /* 0x000000013939d824 */ /* 0x000fe200078e021c */
[----:B------:R-:W-:Y:S06]  /*b890*/  BRA.DIV UR5, `(.L_x_116) ;  /* 0x0000003e05d47947 */ /* 0x000fec000b800000 */
[----:B------:R0:W1:Y:S04]  /*b8a0*/  SHFL.DOWN PT, R29, R58, 0x2, R7 ;  /* 0x084000003a1d7989 */ /* 0x00006800000e0007 */
[----:B------:R0:W4:Y:S04]  /*b8b0*/  SHFL.DOWN PT, R28, R59, 0x2, R7 ;  /* 0x084000003b1c7989 */ /* 0x00012800000e0007 */
[----:B------:R0:W0:Y:S02]  /*b8c0*/  SHFL.DOWN PT, R6, R57, 0x2, R7 ;  /* 0x0840000039067989 */ /* 0x00002400000e0007 */
.L_x_280:
[----:B------:R-:W-:Y:S01]  /*b8d0*/  VIADD R63, R49, 0x2 ;  /* 0x00000002313f7836 */ /* 0x000fe20000000000 */
[----:B------:R-:W-:-:S04]  /*b8e0*/  UMOV UR5, 0xffffffff ;  /* 0xffffffff00057882 */ /* 0x000fc80000000000 */
[----:B------:R-:W-:-:S13]  /*b8f0*/  ISETP.GT.AND P5, PT, R63, R7, PT ;  /* 0x000000073f00720c */ /* 0x000fda0003fa4270 */
[----:B------:R-:W-:-:S04]  /*b900*/  @!P5 ISETP.NE.U32.AND P4, PT, R58, RZ, PT ;  /* 0x000000ff3a00d20c */ /* 0x000fc80003f85070 */
[----:B------:R-:W-:-:S04]  /*b910*/  @!P5 ISETP.NE.AND.EX P4, PT, R59, RZ, PT, P4 ;  /* 0x000000ff3b00d20c */ /* 0x000fc80003f85340 */
[----:B0-----:R-:W-:Y:S02]  /*b920*/  @!P5 SEL R52, R6, RZ, !P4 ;  /* 0x000000ff0634d207 */ /* 0x001fe40006000000 */
[----:B-1----:R-:W-:-:S05]  /*b930*/  @!P5 IADD3 R29, P4, PT, R29, R58, RZ ;  /* 0x0000003a1d1dd210 */ /* 0x002fca0007f9e0ff */
[----:B----4-:R-:W-:Y:S01]  /*b940*/  @!P5 IMAD.X R28, R28, 0x1, R59, P4 ;  /* 0x000000011c1cd824 */ /* 0x010fe200020e063b */
[----:B------:R-:W-:Y:S07]  /*b950*/  BRA.DIV UR5, `(.L_x_117) ;  /* 0x0000003e05f87947 */ /* 0x000fee000b800000 */
.L_x_283:
[----:B------:R-:W-:Y:S01]  /*b960*/  UMOV UR5, 0xffffffff ;  /* 0xffffffff00057882 */ /* 0x000fe20000000000 */
[----:B------:R-:W-:Y:S02]  /*b970*/  @!P5 IMAD.MOV.U32 R58, RZ, RZ, R29 ;  /* 0x000000ffff3ad224 */ /* 0x000fe400078e001d */
[----:B------:R-:W-:Y:S02]  /*b980*/  @!P5 IMAD.MOV.U32 R59, RZ, RZ, R28 ;  /* 0x000000ffff3bd224 */ /* 0x000fe400078e001c */
[----:B------:R-:W-:Y:S01]  /*b990*/  @!P5 IMAD.IADD R57, R57, 0x1, R52 ;  /* 0x000000013939d824 */ /* 0x000fe200078e0234 */
[----:B------:R-:W-:Y:S06]  /*b9a0*/  BRA.DIV UR5, `(.L_x_118) ;  /* 0x0000004205047947 */ /* 0x000fec000b800000 */
[----:B------:R0:W1:Y:S04]  /*b9b0*/  SHFL.DOWN PT, R29, R58, 0x4, R7 ;  /* 0x088000003a1d7989 */ /* 0x00006800000e0007 */
[----:B------:R0:W4:Y:S04]  /*b9c0*/  SHFL.DOWN PT, R28, R59, 0x4, R7 ;  /* 0x088000003b1c7989 */ /* 0x00012800000e0007 */
[----:B------:R0:W0:Y:S02]  /*b9d0*/  SHFL.DOWN PT, R6, R57, 0x4, R7 ;  /* 0x0880000039067989 */ /* 0x00002400000e0007 */
.L_x_288:
        /* <DEDUP_REMOVED lines=9> */
.L_x_291:
        /* <DEDUP_REMOVED lines=8> */
.L_x_296:
        /* <DEDUP_REMOVED lines=9> */
.L_x_299:
        /* <DEDUP_REMOVED lines=8> */
.L_x_304:
[----:B------:R-:W-:Y:S01]  /*bc00*/  VIADD R60, R49, 0x10 ;  /* 0x00000010313c7836 */ /* 0x000fe20000000000 */
[----:B------:R-:W5:Y:S01]  /*bc10*/  LDC.64 R28, c[0x0][0x3b0] ;  /* 0x0000ec00ff1c7b82 */ /* 0x000f620000000a00 */
[----:B------:R-:W-:-:S03]  /*bc20*/  UMOV UR5, 0xffffffff ;  /* 0xffffffff00057882 */ /* 0x000fc60000000000 */
[----:B------:R-:W-:-:S13]  /*bc30*/  ISETP.GT.AND P4, PT, R60, R7, PT ;  /* 0x000000073c00720c */ /* 0x000fda0003f84270 */
[----:B-1----:R-:W-:-:S05]  /*bc40*/  @!P4 IADD3 R65, P5, PT, R65, R58, RZ ;  /* 0x0000003a4141c210 */ /* 0x002fca0007fbe0ff */
[----:B----4-:R-:W-:Y:S01]  /*bc50*/  @!P4 IMAD.X R52, R52, 0x1, R59, P5 ;  /* 0x000000013434c824 */ /* 0x010fe200028e063b */
[----:B------:R-:W-:Y:S01]  /*bc60*/  @!P4 ISETP.NE.U32.AND P5, PT, R58, RZ, PT ;  /* 0x000000ff3a00c20c */ /* 0x000fe20003fa5070 */
[----:B0-----:R-:W-:Y:S01]  /*bc70*/  @!P4 IMAD.MOV.U32 R58, RZ, RZ, R65 ;  /* 0x000000ffff3ac224 */ /* 0x001fe200078e0041 */
[----:B-----5:R-:W-:Y:S02]  /*bc80*/  IADD3 R28, P6, PT, R28, 0x200, RZ ;  /* 0x000002001c1c7810 */ /* 0x020fe40007fde0ff */
[----:B------:R-:W-:Y:S01]  /*bc90*/  @!P4 ISETP.NE.AND.EX P5, PT, R59, RZ, PT, P5 ;  /* 0x000000ff3b00c20c */ /* 0x000fe20003fa5350 */
[----:B------:R-:W-:-:S03]  /*bca0*/  @!P4 IMAD.MOV.U32 R59, RZ, RZ, R52 ;  /* 0x000000ffff3bc224 */ /* 0x000fc600078e0034 */
[----:B------:R-:W-:Y:S02]  /*bcb0*/  @!P4 SEL R6, R6, RZ, !P5 ;  /* 0x000000ff0606c207 */ /* 0x000fe40006800000 */
[----:B------:R-:W-:-:S03]  /*bcc0*/  ISETP.NE.AND P5, PT, R5, 0x65, PT ;  /* 0x000000650500780c */ /* 0x000fc60003fa5270 */
[----:B------:R-:W-:Y:S01]  /*bcd0*/  @!P4 IMAD.IADD R57, R57, 0x1, R6 ;  /* 0x000000013939c824 */ /* 0x000fe200078e0206 */
[----:B------:R-:W-:Y:S09]  /*bce0*/  BRA.DIV UR5, `(.L_x_123) ;  /* 0x0000004205707947 */ /* 0x000ff2000b800000 */
.L_x_307:
[----:B------:R-:W-:Y:S01]  /*bcf0*/  UMOV UR5, 0xffffffff ;  /* 0xffffffff00057882 */ /* 0x000fe20000000000 */
[----:B------:R-:W-:Y:S02]  /*bd00*/  IMAD.X R29, RZ, RZ, R29, P6 ;  /* 0x000000ffff1d7224 */ /* 0x000fe400030e061d */
[----:B------:R-:W-:Y:S01]  /*bd10*/  IMAD.IADD R65, R53, 0x1, R0 ;  /* 0x0000000135417824 */ /* 0x000fe200078e0200 */
[----:B------:R-:W-:Y:S06]  /*bd20*/  BRA.DIV UR5, `(.L_x_124) ;  /* 0x0000004205807947 */ /* 0x000fec000b800000 */
[----:B------:R-:W-:-:S13]  /*bd30*/  VOTE.ALL P5, P5 ;  /* 0x0000000000ff7806 */ /* 0x000fda00028a0000 */
.L_x_310:
[----:B------:R-:W-:Y:S05]  /*bd40*/  @!P5 BRA `(.L_x_125) ;  /* 0x0000000400b4d947 */ /* 0x000fea0003800000 */
.L_x_139:
[----:B------:R-:W-:-:S07]  /*bd50*/  IMAD.WIDE R52, R65, 0x10, R28 ;  /* 0x0000001041347825 */ /* 0x000fce00078e021c */
.L_x_127:
[----:B------:R-:W4:Y:S01]  /*bd60*/  LD.E.128.STRONG.GPU R4, desc[UR8][R52.64+-0x200] ;  /* 0xfffe000834047980 */ /* 0x000f22000c10fd00 */
[----:B------:R-:W-:Y:S05]  /*bd70*/  YIELD ;  /* 0x0000000000007946 */ /* 0x000fea0003800000 */
[----:B------:R-:W-:Y:S01]  /*bd80*/  UMOV UR5, 0xffffffff ;  /* 0xffffffff00057882 */ /* 0x000fe20000000000 */
[----:B----4-:R-:W-:Y:S02]  /*bd90*/  ISETP.NE.AND P4, PT, R5, 0x63, PT ;  /* 0x000000630500780c */ /* 0x010fe40003f85270 */
[----:B------:R-:W-:Y:S11]  /*bda0*/  BRA.DIV UR5, `(.L_x_126) ;  /* 0x0000004205847947 */ /* 0x000ff6000b800000 */
[----:B------:R-:W-:-:S13]  /*bdb0*/  VOTE.ANY P4, !P4 ;  /* 0x0000000000ff7806 */ /* 0x000fda0006080100 */
.L_x_313:
        /* <DEDUP_REMOVED lines=12> */
[----:B0-----:R0:W1:Y:S04]  /*be80*/  SHFL.DOWN PT, R68, R53, 0x1, R7 ;  /* 0x0820000035447989 */ /* 0x00106800000e0007 */
[----:B------:R0:W4:Y:S04]  /*be90*/  SHFL.DOWN PT, R67, R52, 0x1, R7 ;  /* 0x0820000034437989 */ /* 0x00012800000e0007 */
[----:B------:R0:W0:Y:S02]  /*bea0*/  SHFL.DOWN PT, R69, R66, 0x1, R7 ;  /* 0x0820000042457989 */ /* 0x00002400000e0007 */
.L_x_319:
[----:B------:R-:W-:Y:S01]  /*beb0*/  ISETP.GE.AND P5, PT, R49, R7, PT ;  /* 0x000000073100720c */ /* 0x000fe20003fa6270 */
[----:B------:R-:W-:-:S12]  /*bec0*/  UMOV UR5, 0xffffffff ;  /* 0xffffffff00057882 */ /* 0x000fd80000000000 */
[----:B-1----:R-:W-:Y:S02]  /*bed0*/  @!P5 IADD3 R68, P4, PT, R68, R53, RZ ;  /* 0x000000354444d210 */ /* 0x002fe40007f9e0ff */
[----:B------:R-:W-:-:S03]  /*bee0*/  @!P5 ISETP.NE.U32.AND P6, PT, R53, RZ, PT ;  /* 0x000000ff3500d20c */ /* 0x000fc60003fc5070 */
[----:B----4-:R-:W-:Y:S01]  /*bef0*/  @!P5 IMAD.X R67, R67, 0x1, R52, P4 ;  /* 0x000000014343d824 */ /* 0x010fe200020e0634 */
[----:B------:R-:W-:Y:S01]  /*bf00*/  @!P5 ISETP.NE.AND.EX P6, PT, R52, RZ, PT, P6 ;  /* 0x000000ff3400d20c */ /* 0x000fe20003fc5360 */
[----:B0-----:R-:W-:Y:S01]  /*bf10*/  @!P5 IMAD.MOV.U32 R53, RZ, RZ, R68 ;  /* 0x000000ffff35d224 */ /* 0x001fe200078e0044 */
[----:B------:R-:W-:Y:S11]  /*bf20*/  BRA.DIV UR5, `(.L_x_129) ;  /* 0x0000004205b87947 */ /* 0x000ff6000b800000 */
.L_x_322:
[----:B------:R-:W-:Y:S01]  /*bf30*/  @!P5 SEL R69, R69, RZ, !P6 ;  /* 0x000000ff4545d207 */ /* 0x000fe20007000000 */
[----:B------:R-:W-:Y:S01]  /*bf40*/  UMOV UR5, 0xffffffff ;  /* 0xffffffff00057882 */ /* 0x000fe20000000000 */
[----:B------:R-:W-:-:S03]  /*bf50*/  @!P5 IMAD.MOV.U32 R52, RZ, RZ, R67 ;  /* 0x000000ffff34d224 */ /* 0x000fc600078e0043 */
[----:B------:R-:W-:Y:S01]  /*bf60*/  @!P5 IMAD.IADD R66, R66, 0x1, R69 ;  /* 0x000000014242d824 */ /* 0x000fe200078e0245 */
[----:B------:R-:W-:Y:S06]  /*bf70*/  BRA.DIV UR5, `(.L_x_130) ;  /* 0x0000004205c47947 */ /* 0x000fec000b800000 */
[----:B------:R0:W1:Y:S04]  /*bf80*/  SHFL.DOWN PT, R68, R53, 0x2, R7 ;  /* 0x0840000035447989 */ /* 0x00006800000e0007 */
[----:B------:R0:W4:Y:S04]  /*bf90*/  SHFL.DOWN PT, R67, R52, 0x2, R7 ;  /* 0x0840000034437989 */ /* 0x00012800000e0007 */
[----:B------:R0:W0:Y:S02]  /*bfa0*/  SHFL.DOWN PT, R69, R66, 0x2, R7 ;  /* 0x0840000042457989 */ /* 0x00002400000e0007 */
.L_x_327:
[----:B------:R-:W-:Y:S01]  /*bfb0*/  ISETP.GT.AND P5, PT, R63, R7, PT ;  /* 0x000000073f00720c */ /* 0x000fe20003fa4270 */
[----:B------:R-:W-:-:S12]  /*bfc0*/  UMOV UR5, 0xffffffff ;  /* 0xffffffff00057882 */ /* 0x000fd80000000000 */
[----:B-1----:R-:W-:Y:S02]  /*bfd0*/  @!P5 IADD3 R68, P4, PT, R68, R53, RZ ;  /* 0x000000354444d210 */ /* 0x002fe40007f9e0ff */
[----:B------:R-:W-:-:S03]  /*bfe0*/  @!P5 ISETP.NE.U32.AND P6, PT, R53, RZ, PT ;  /* 0x000000ff3500d20c */ /* 0x000fc60003fc5070 */
[----:B----4-:R-:W-:Y:S01]  /*bff0*/  @!P5 IMAD.X R67, R67, 0x1, R52, P4 ;  /* 0x000000014343d824 */ /* 0x010fe200020e0634 */
[----:B------:R-:W-:Y:S01]  /*c000*/  @!P5 ISETP.NE.AND.EX P6, PT, R52, RZ, PT, P6 ;  /* 0x000000ff3400d20c */ /* 0x000fe20003fc5360 */
[----:B0-----:R-:W-:Y:S01]  /*c010*/  @!P5 IMAD.MOV.U32 R53, RZ, RZ, R68 ;  /* 0x000000ffff35d224 */ /* 0x001fe200078e0044 */
[----:B------:R-:W-:Y:S11]  /*c020*/  BRA.DIV UR5, `(.L_x_131) ;  /* 0x0000004205f07947 */ /* 0x000ff6000b800000 */
.L_x_330:
        /* <DEDUP_REMOVED lines=8> */
.L_x_335:
        /* <DEDUP_REMOVED lines=8> */
.L_x_338:
        /* <DEDUP_REMOVED lines=8> */
.L_x_343:
        /* <DEDUP_REMOVED lines=8> */
.L_x_346:
        /* <DEDUP_REMOVED lines=8> */
.L_x_351:
[----:B------:R-:W-:Y:S01]  /*c2b0*/  UMOV UR5, 0xffffffff ;  /* 0xffffffff00057882 */ /* 0x000fe20000000000 */
[----:B------:R-:W-:Y:S02]  /*c2c0*/  ISETP.GT.AND P5, PT, R60, R7, PT ;  /* 0x000000073c00720c */ /* 0x000fe40003fa4270 */
[----:B------:R-:W-:Y:S11]  /*c2d0*/  BRA.DIV UR5, `(.L_x_137) ;  /* 0x0000004605ac7947 */ /* 0x000ff6000b800000 */
.L_x_354:
[----:B------:R-:W-:Y:S01]  /*c2e0*/  @!P5 ISETP.NE.U32.AND P4, PT, R53, RZ, PT ;  /* 0x000000ff3500d20c */ /* 0x000fe20003f85070 */
[----:B------:R-:W-:Y:S01]  /*c2f0*/  UMOV UR5, 0xffffffff ;  /* 0xffffffff00057882 */ /* 0x000fe20000000000 */
[----:B------:R-:W-:Y:S02]  /*c300*/  VIADD R65, R65, 0xffffffe0 ;  /* 0xffffffe041417836 */ /* 0x000fe40000000000 */
[----:B------:R-:W-:-:S04]  /*c310*/  @!P5 ISETP.NE.AND.EX P4, PT, R52, RZ, PT, P4 ;  /* 0x000000ff3400d20c */ /* 0x000fc80003f85340 */
[----:B0-----:R-:W-:Y:S02]  /*c320*/  @!P5 SEL R69, R69, RZ, !P4 ;  /* 0x000000ff4545d207 */ /* 0x001fe40006000000 */
[----:B-1----:R-:W-:-:S03]  /*c330*/  @!P5 IADD3 R68, P4, PT, R68, R53, RZ ;  /* 0x000000354444d210 */ /* 0x002fc60007f9e0ff */
[----:B------:R-:W-:Y:S02]  /*c340*/  @!P5 IMAD.IADD R66, R66, 0x1, R69 ;  /* 0x000000014242d824 */ /* 0x000fe400078e0245 */
[----:B----4-:R-:W-:Y:S01]  /*c350*/  @!P5 IMAD.X R67, R67, 0x1, R52, P4 ;  /* 0x000000014343d824 */ /* 0x010fe200020e0634 */
[C---:B------:R-:W-:Y:S01]  /*c360*/  ISETP.NE.U32.AND P4, PT, R58.reuse, RZ, PT ;  /* 0x000000ff3a00720c */ /* 0x040fe20003f85070 */
[----:B------:R-:W-:Y:S02]  /*c370*/  @!P5 IMAD.MOV.U32 R53, RZ, RZ, R68 ;  /* 0x000000ffff35d224 */ /* 0x000fe400078e0044 */
[----:B------:R-:W-:Y:S01]  /*c380*/  @!P5 IMAD.MOV.U32 R52, RZ, RZ, R67 ;  /* 0x000000ffff34d224 */ /* 0x000fe200078e0043 */
[----:B------:R-:W-:Y:S02]  /*c390*/  ISETP.NE.AND.EX P4, PT, R59, RZ, PT, P4 ;  /* 0x000000ff3b00720c */ /* 0x000fe40003f85340 */
[----:B------:R-:W-:Y:S02]  /*c3a0*/  IADD3 R58, P5, PT, R58, R53, RZ ;  /* 0x000000353a3a7210 */ /* 0x000fe40007fbe0ff */
[----:B------:R-:W-:-:S02]  /*c3b0*/  SEL R66, R66, RZ, !P4 ;  /* 0x000000ff42427207 */ /* 0x000fc40006000000 */
[----:B------:R-:W-:Y:S01]  /*c3c0*/  ISETP.NE.AND P4, PT, R5, 0x65, PT ;  /* 0x000000650500780c */ /* 0x000fe20003f85270 */
[----:B------:R-:W-:Y:S02]  /*c3d0*/  IMAD.X R59, R59, 0x1, R52, P5 ;  /* 0x000000013b3b7824 */ /* 0x000fe400028e0634 */
[----:B------:R-:W-:Y:S01]  /*c3e0*/  IMAD.IADD R57, R66, 0x1, R57 ;  /* 0x0000000142397824 */ /* 0x000fe200078e0239 */
[----:B------:R-:W-:Y:S09]  /*c3f0*/  BRA.DIV UR5, `(.L_x_138) ;  /* 0x0000004605847947 */ /* 0x000ff2000b800000 */
[----:B------:R-:W-:-:S13]  /*c400*/  VOTE.ALL P4, P4 ;  /* 0x0000000000ff7806 */ /* 0x000fda0002080000 */
.L_x_357:
[----:B------:R-:W-:Y:S05]  /*c410*/  @P4 BRA `(.L_x_139) ;  /* 0xfffffff8004c4947 */ /* 0x000fea000383ffff */
.L_x_125:
[----:B------:R-:W0:Y:S01]  /*c420*/  S2R R2, SR_TID.X ;  /* 0x0000000000027919 */ /* 0x000e220000002100 */
[----:B------:R-:W-:Y:S01]  /*c430*/  BSSY.RECONVERGENT B0, `(.L_x_140) ;  /* 0x0000018000007945 */ /* 0x000fe20003800200 */
[----:B------:R-:W-:Y:S01]  /*c440*/  IMAD.MOV.U32 R3, RZ, RZ, R59 ;  /* 0x000000ffff037224 */ /* 0x000fe200078e003b */
[----:B0-----:R-:W-:Y:S01]  /*c450*/  ISETP.NE.AND P4, PT, R2, RZ, PT ;  /* 0x000000ff0200720c */ /* 0x001fe20003f85270 */
[----:B------:R-:W-:-:S12]  /*c460*/  IMAD.MOV.U32 R2, RZ, RZ, R58 ;  /* 0x000000ffff027224 */ /* 0x000fd800078e003a */
[----:B------:R-:W-:Y:S05]  /*c470*/  @P4 BRA `(.L_x_141) ;  /* 0x00000000004c4947 */ /* 0x000fea0003800000 */
[----:B------:R-:W0:Y:S01]  /*c480*/  S2UR UR6, SR_CgaCtaId ;  /* 0x00000000000679c3 */ /* 0x000e220000008800 */
[----:B------:R-:W-:Y:S01]  /*c490*/  ISETP.NE.U32.AND P4, PT, R56, RZ, PT ;  /* 0x000000ff3800720c */ /* 0x000fe20003f85070 */
[----:B------:R-:W-:Y:S01]  /*c4a0*/  UMOV UR5, 0x400 ;  /* 0x0000040000057882 */ /* 0x000fe20000000000 */
[----:B------:R-:W-:Y:S02]  /*c4b0*/  IADD3 R6, P5, PT, R2, R56, RZ ;  /* 0x0000003802067210 */ /* 0x000fe40007fbe0ff */
[----:B------:R-:W-:-:S03]  /*c4c0*/  ISETP.NE.AND.EX P4, PT, R55, RZ, PT, P4 ;  /* 0x000000ff3700720c */ /* 0x000fc60003f85340 */
[----:B------:R-:W1:Y:S01]  /*c4d0*/  LDC.64 R4, c[0x0][0x3b0] ;  /* 0x0000ec00ff047b82 */ /* 0x000e620000000a00 */
[----:B------:R-:W-:Y:S01]  /*c4e0*/  SEL R7, R57, RZ, !P4 ;  /* 0x000000ff39077207 */ /* 0x000fe20006000000 */
[----:B------:R-:W-:-:S04]  /*c4f0*/  IMAD.X R55, R3, 0x1, R55, P5 ;  /* 0x0000000103377824 */ /* 0x000fc800028e0637 */
[----:B------:R-:W-:Y:S02]  /*c500*/  IMAD.IADD R54, R54, 0x1, R7 ;  /* 0x0000000136367824 */ /* 0x000fe400078e0207 */
[----:B------:R-:W-:Y:S01]  /*c510*/  IMAD.MOV.U32 R7, RZ, RZ, R55 ;  /* 0x000000ffff077224 */ /* 0x000fe200078e0037 */
[----:B0-----:R-:W-:Y:S01]  /*c520*/  ULEA UR5, UR6, UR5, 0x18 ;  /* 0x0000000506057291 */ /* 0x001fe2000f8ec0ff */
[----:B-1----:R-:W-:-:S04]  /*c530*/  IMAD.WIDE.U32 R28, R0, 0x10, R4 ;  /* 0x00000010001c7825 */ /* 0x002fc800078e0004 */
[----:B------:R-:W-:Y:S02]  /*c540*/  IMAD.MOV.U32 R4, RZ, RZ, R54 ;  /* 0x000000ffff047224 */ /* 0x000fe400078e0036 */
[----:B------:R-:W-:-:S05]  /*c550*/  IMAD.MOV.U32 R5, RZ, RZ, 0x65 ;  /* 0x00000065ff057424 */ /* 0x000fca00078e00ff */
[----:B------:R0:W-:Y:S04]  /*c560*/  ST.E.128.STRONG.GPU desc[UR8][R28.64+0x200], R4 ;  /* 0x000200041c007985 */ /* 0x0001e8000c10fd08 */
[----:B------:R0:W-:Y:S04]  /*c570*/  STS.64 [UR5+0xb8], R6 ;  /* 0x0000b806ff007988 */ /* 0x0001e80008000a05 */
[----:B------:R0:W-:Y:S04]  /*c580*/  STS [UR5+0xc0], R54 ;  /* 0x0000c036ff007988 */ /* 0x0001e80008000805 */
[----:B------:R0:W-:Y:S04]  /*c590*/  STS.64 [UR5+0xa8], R2 ;  /* 0x0000a802ff007988 */ /* 0x0001e80008000a05 */
[----:B------:R0:W-:Y:S02]  /*c5a0*/  STS [UR5+0xb0], R57 ;  /* 0x0000b039ff007988 */ /* 0x0001e40008000805 */
.L_x_141:
[----:B------:R-:W-:Y:S05]  /*c5b0*/  BSYNC.RECONVERGENT B0 ;  /* 0x0000000000007941 */ /* 0x000fea0003800200 */
.L_x_140:
[----:B------:R-:W-:-:S13]  /*c5c0*/  ISETP.NE.AND P4, PT, R49, RZ, PT ;  /* 0x000000ff3100720c */ /* 0x000fda0003f85270 */
[----:B0-----:R-:W0:Y:S01]  /*c5d0*/  @!P4 S2R R5, SR_CgaCtaId ;  /* 0x000000000005c919 */ /* 0x001e220000008800 */
[----:B------:R-:W-:Y:S01]  /*c5e0*/  @!P4 MOV R0, 0x400 ;  /* 0x000004000000c802 */ /* 0x000fe20000000f00 */
[----:B--2---:R-:W-:Y:S02]  /*c5f0*/  @!P4 IMAD.MOV.U32 R33, RZ, RZ, R2 ;  /* 0x000000ffff21c224 */ /* 0x004fe400078e0002 */
[----:B---3--:R-:W-:Y:S02]  /*c600*/  @!P4 IMAD.MOV.U32 R32, RZ, RZ, R3 ;  /* 0x000000ffff20c224 */ /* 0x008fe400078e0003 */
[----:B------:R-:W-:Y:S01]  /*c610*/  @!P4 IMAD.MOV.U32 R31, RZ, RZ, R57 ;  /* 0x000000ffff1fc224 */ /* 0x000fe200078e0039 */
[----:B0-----:R-:W-:-:S05]  /*c620*/  @!P4 LEA R0, R5, R0, 0x18 ;  /* 0x000000000500c211 */ /* 0x001fca00078ec0ff */
[----:B------:R0:W-:Y:S04]  /*c630*/  @!P4 STS.64 [R0+0x88], R2 ;  /* 0x000088020000c388 */ /* 0x0001e80000000a00 */
[----:B------:R0:W-:Y:S02]  /*c640*/  @!P4 STS [R0+0x90], R57 ;  /* 0x000090390000c388 */ /* 0x0001e40000000800 */
.L_x_109:
[----:B------:R-:W1:Y:S01]  /*c650*/  S2R R29, SR_TID.X ;  /* 0x00000000001d7919 */ /* 0x000e620000002100 */
[----:B------:R-:W-:Y:S01]  /*c660*/  ISETP.NE.U32.AND P4, PT, R8, R26, PT ;  /* 0x0000001a0800720c */ /* 0x000fe20003f85070 */
[----:B------:R-:W-:Y:S05]  /*c670*/  WARPSYNC.ALL ;  /* 0x0000000000007948 */ /* 0x000fea0003800000 */
[----:B------:R-:W-:Y:S01]  /*c680*/  BAR.SYNC.DEFER_BLOCKING 0x0 ;  /* 0x0000000000007b1d */ /* 0x000fe20000010000 */
[----:B------:R-:W-:-:S05]  /*c690*/  ISETP.NE.AND.EX P4, PT, R9, R27, PT, P4 ;  /* 0x0000001b0900720c */ /* 0x000fca0003f85340 */
[----:B------:R-:W-:Y:S01]  /*c6a0*/  BSSY.RECONVERGENT B0, `(.L_x_142) ;  /* 0x0000011000007945 */ /* 0x000fe20003800200 */
[----:B-1----:R-:W-:-:S05]  /*c6b0*/  IMAD R7, R29, 0x9, RZ ;  /* 0x000000091d077824 */ /* 0x002fca00078e02ff */
[----:B------:R-:W-:-:S04]  /*c6c0*/  ISETP.EQ.U32.AND P6, PT, R30, R7, PT ;  /* 0x000000071e00720c */ /* 0x000fc80003fc2070 */
[----:B------:R-:W-:Y:S02]  /*c6d0*/  ISETP.EQ.OR.EX P6, PT, R50, RZ, P4, P6 ;  /* 0x000000ff3200720c */ /* 0x000fe400027c2760 */
[----:B------:R-:W-:-:S13]  /*c6e0*/  ISETP.NE.AND P4, PT, R29, RZ, PT ;  /* 0x000000ff1d00720c */ /* 0x000fda0003f85270 */
[----:B------:R-:W-:Y:S05]  /*c6f0*/  @!P4 BRA `(.L_x_143) ;  /* 0x00000000002cc947 */ /* 0x000fea0003800000 */
[----:B------:R-:W1:Y:S01]  /*c700*/  S2UR UR6, SR_CgaCtaId ;  /* 0x00000000000679c3 */ /* 0x000e620000008800 */
[----:B------:R-:W-:Y:S01]  /*c710*/  UMOV UR5, 0x400 ;  /* 0x0000040000057882 */ /* 0x000fe20000000000 */
[----:B------:R-:W-:-:S04]  /*c720*/  ISETP.NE.U32.AND P4, PT, R33, RZ, PT ;  /* 0x000000ff2100720c */ /* 0x000fc80003f85070 */
[----:B------:R-:W-:Y:S01]  /*c730*/  ISETP.NE.AND.EX P4, PT, R32, RZ, PT, P4 ;  /* 0x000000ff2000720c */ /* 0x000fe20003f85340 */
[----:B-1----:R-:W-:-:S09]  /*c740*/  ULEA UR5, UR6, UR5, 0x18 ;  /* 0x0000000506057291 */ /* 0x002fd2000f8ec0ff */
[----:B0-----:R-:W0:Y:S04]  /*c750*/  LDS R0, [UR5+0x90] ;  /* 0x00009005ff007984 */ /* 0x001e280008000800 */
[----:B------:R-:W1:Y:S01]  /*c760*/  LDS.64 R2, [UR5+0x88] ;  /* 0x00008805ff027984 */ /* 0x000e620008000a00 */
[----:B0-----:R-:W-:Y:S02]  /*c770*/  SEL R0, R0, RZ, !P4 ;  /* 0x000000ff00007207 */ /* 0x001fe40006000000 */
[----:B-1----:R-:W-:-:S03]  /*c780*/  IADD3 R33, P4, PT, R2, R33, RZ ;  /* 0x0000002102217210 */ /* 0x002fc60007f9e0ff */
[----:B------:R-:W-:Y:S02]  /*c790*/  IMAD.IADD R31, R31, 0x1, R0 ;  /* 0x000000011f1f7824 */ /* 0x000fe400078e0200 */
[----:B------:R-:W-:-:S08]  /*c7a0*/  IMAD.X R32, R3, 0x1, R32, P4 ;  /* 0x0000000103207824 */ /* 0x000fd000020e0620 */
.L_x_143:
[----:B------:R-:W-:Y:S05]  /*c7b0*/  BSYNC.RECONVERGENT B0 ;  /* 0x0000000000007941 */ /* 0x000fea0003800200 */
.L_x_142:
[----:B0-----:R-:W-:Y:S01]  /*c7c0*/  IMAD R3, R29, 0x9, RZ ;  /* 0x000000091d037824 */ /* 0x001fe200078e02ff */
[----:B------:R-:W-:Y:S01]  /*c7d0*/  ISETP.NE.U32.AND P4, PT, R8, R26, PT ;  /* 0x0000001a0800720c */ /* 0x000fe20003f85070 */
[----:B------:R-:W0:Y:S01]  /*c7e0*/  S2UR UR5, SR_CgaCtaId ;  /* 0x00000000000579c3 */ /* 0x000e220000008800 */
[----:B------:R-:W-:Y:S01]  /*c7f0*/  SEL R0, RZ, 0x1, !P6 ;  /* 0x00000001ff007807 */ /* 0x000fe20007000000 */
[----:B------:R-:W-:Y:S01]  /*c800*/  UMOV UR4, 0x400 ;  /* 0x0000040000047882 */ /* 0x000fe20000000000 */
[----:B------:R-:W-:Y:S01]  /*c810*/  ISETP.NE.AND.EX P4, PT, R9, R27, PT, P4 ;  /* 0x0000001b0900720c */ /* 0x000fe20003f85340 */
[----:B------:R-:W-:Y:S01]  /*c820*/  BSSY.RECONVERGENT B0, `(.L_x_144) ;  /* 0x000015d000007945 */ /* 0x000fe20003800200 */
[----:B------:R-:W-:Y:S01]  /*c830*/  ISETP.EQ.U32.AND P5, PT, R30, R3, PT ;  /* 0x000000031e00720c */ /* 0x000fe20003fa2070 */
[----:B------:R-:W-:Y:S01]  /*c840*/  VIADD R3, R7, 0x5 ;  /* 0x0000000507037836 */ /* 0x000fe20000000000 */
[----:B------:R-:W-:Y:S02]  /*c850*/  SEL R53, RZ, 0x1, !P1 ;  /* 0x00000001ff357807 */ /* 0x000fe40004800000 */
[----:B------:R-:W-:-:S02]  /*c860*/  ISETP.EQ.OR.EX P5, PT, R50, RZ, P4, P5 ;  /* 0x000000ff3200720c */ /* 0x000fc400027a2750 */
[----:B------:R-:W-:Y:S02]  /*c870*/  ISETP.NE.U32.AND P4, PT, R16, R14, PT ;  /* 0x0000000e1000720c */ /* 0x000fe40003f85070 */
[----:B------:R-:W-:Y:S02]  /*c880*/  P2R R2, PR, RZ, 0x20 ;  /* 0x00000020ff027803 */ /* 0x000fe40000000000 */
[----:B------:R-:W-:Y:S02]  /*c890*/  ISETP.EQ.U32.AND P5, PT, R30, R3, PT ;  /* 0x000000031e00720c */ /* 0x000fe40003fa2070 */
[----:B------:R-:W-:Y:S02]  /*c8a0*/  SEL R3, R31, RZ, !P6 ;  /* 0x000000ff1f037207 */ /* 0x000fe40007000000 */
[----:B------:R-:W-:Y:S02]  /*c8b0*/  ISETP.NE.AND P6, PT, R2, RZ, PT ;  /* 0x000000ff0200720c */ /* 0x000fe40003fc5270 */
[----:B------:R-:W-:Y:S01]  /*c8c0*/  ISETP.NE.AND.EX P4, PT, R17, R15, PT, P4 ;  /* 0x0000000f1100720c */ /* 0x000fe20003f85340 */
[----:B------:R-:W-:Y:S01]  /*c8d0*/  IMAD.IADD R48, R48, 0x1, R3 ;  /* 0x0000000130307824 */ /* 0x000fe200078e0203 */
[----:B0-----:R-:W-:-:S02]  /*c8e0*/  ULEA UR4, UR5, UR4, 0x18 ;  /* 0x0000000405047291 */ /* 0x001fc4000f8ec0ff */
[----:B------:R-:W-:Y:S02]  /*c8f0*/  ISETP.EQ.OR.EX P4, PT, R50, RZ, P4, P5 ;  /* 0x000000ff3200720c */ /* 0x000fe40002782750 */
[----:B------:R-:W-:Y:S02]  /*c900*/  SEL R2, R48, RZ, !P3 ;  /* 0x000000ff30027207 */ /* 0x000fe40005800000 */
[----:B------:R-:W-:-:S03]  /*c910*/  IADD3 R0, P5, PT, R33, R0, RZ ;  /* 0x0000000021007210 */ /* 0x000fc60007fbe0ff */
[----:B------:R-:W-:Y:S01]  /*c920*/  IMAD.IADD R47, R47, 0x1, R2 ;  /* 0x000000012f2f7824 */ /* 0x000fe200078e0202 */
[----:B------:R-:W0:Y:S01]  /*c930*/  LDS.64 R4, [UR4+0xc8] ;  /* 0x0000c804ff047984 */ /* 0x000e220008000a00 */
[----:B------:R-:W-:Y:S01]  /*c940*/  IMAD.X R59, RZ, RZ, R32, P5 ;  /* 0x000000ffff3b7224 */ /* 0x000fe200028e0620 */
[----:B------:R-:W-:Y:S02]  /*c950*/  ISETP.NE.U32.AND P5, PT, R14, R12, PT ;  /* 0x0000000c0e00720c */ /* 0x000fe40003fa5070 */
[----:B------:R-:W-:Y:S01]  /*c960*/  SEL R3, R47, RZ, !P2 ;  /* 0x000000ff2f037207 */ /* 0x000fe20005000000 */
[----:B------:R-:W1:Y:S01]  /*c970*/  LDS R28, [UR4+0xc0] ;  /* 0x0000c004ff1c7984 */ /* 0x000e620008000800 */
[----:B------:R-:W-:-:S03]  /*c980*/  ISETP.NE.AND.EX P5, PT, R15, R13, PT, P5 ;  /* 0x0000000d0f00720c */ /* 0x000fc60003fa5350 */
[----:B------:R-:W-:Y:S02]  /*c990*/  IMAD.IADD R46, R46, 0x1, R3 ;  /* 0x000000012e2e7824 */ /* 0x000fe400078e0203 */
[----:B------:R-:W-:-:S03]  /*c9a0*/  VIADD R3, R7, 0x6 ;  /* 0x0000000607037836 */ /* 0x000fc60000000000 */
[----:B------:R-:W-:-:S05]  /*c9b0*/  SEL R2, R46, RZ, !P1 ;  /* 0x000000ff2e027207 */ /* 0x000fca0004800000 */
[----:B------:R-:W-:-:S05]  /*c9c0*/  IMAD.IADD R45, R45, 0x1, R2 ;  /* 0x000000012d2d7824 */ /* 0x000fca00078e0202 */
[----:B------:R-:W-:-:S05]  /*c9d0*/  SEL R49, R45, RZ, !P0 ;  /* 0x000000ff2d317207 */ /* 0x000fca0004000000 */
[----:B------:R-:W-:-:S05]  /*c9e0*/  IMAD.IADD R49, R44, 0x1, R49 ;  /* 0x000000012c317824 */ /* 0x000fca00078e0231 */
[----:B------:R-:W-:-:S05]  /*c9f0*/  SEL R2, R49, RZ, !P4 ;  /* 0x000000ff31027207 */ /* 0x000fca0006000000 */
[----:B------:R-:W-:-:S05]  /*ca00*/  IMAD.IADD R43, R43, 0x1, R2 ;  /* 0x000000012b2b7824 */ /* 0x000fca00078e0202 */
[----:B------:R-:W-:Y:S02]  /*ca10*/  SEL R2, R43, RZ, !P5 ;  /* 0x000000ff2b027207 */ /* 0x000fe40006800000 */
[----:B------:R-:W-:Y:S02]  /*ca20*/  ISETP.NE.U32.AND P5, PT, R30, R3, PT ;  /* 0x000000031e00720c */ /* 0x000fe40003fa5070 */
[----:B------:R-:W-:Y:S02]  /*ca30*/  SEL R3, RZ, 0x1, !P3 ;  /* 0x00000001ff037807 */ /* 0x000fe40005800000 */
[----:B------:R-:W-:-:S04]  /*ca40*/  ISETP.NE.AND.EX P5, PT, R50, RZ, PT, P5 ;  /* 0x000000ff3200720c */ /* 0x000fc80003fa5350 */
[----:B------:R-:W-:Y:S02]  /*ca50*/  SEL R63, R2, RZ, P5 ;  /* 0x000000ff023f7207 */ /* 0x000fe40002800000 */
[----:B------:R-:W-:Y:S02]  /*ca60*/  SEL R2, RZ, 0x1, !P6 ;  /* 0x00000001ff027807 */ /* 0x000fe40007000000 */
[----:B------:R-:W-:Y:S01]  /*ca70*/  ISETP.NE.AND P6, PT, R51, RZ, PT ;  /* 0x000000ff3300720c */ /* 0x000fe20003fc5270 */
[----:B------:R-:W-:Y:S01]  /*ca80*/  IMAD.IADD R42, R42, 0x1, R63 ;  /* 0x000000012a2a7824 */ /* 0x000fe200078e023f */
[----:B------:R-:W-:Y:S02]  /*ca90*/  IADD3 R3, P5, PT, R3, R2, RZ ;  /* 0x0000000203037210 */ /* 0x000fe40007fbe0ff */
[----:B------:R-:W-:-:S03]  /*caa0*/  SEL R2, RZ, 0x1, !P2 ;  /* 0x00000001ff027807 */ /* 0x000fc60005000000 */
[----:B------:R-:W-:Y:S01]  /*cab0*/  IMAD.X R61, RZ, RZ, RZ, P5 ;  /* 0x000000ffff3d7224 */ /* 0x000fe200028e06ff */
[----:B------:R-:W-:-:S05]  /*cac0*/  IADD3 R2, P5, PT, R3, R2, RZ ;  /* 0x0000000203027210 */ /* 0x000fca0007fbe0ff */
[----:B------:R-:W-:Y:S01]  /*cad0*/  IMAD.X R55, RZ, RZ, R61, P5 ;  /* 0x000000ffff377224 */ /* 0x000fe200028e063d */
[----:B------:R-:W-:Y:S02]  /*cae0*/  IADD3 R54, P5, PT, R33, R3, RZ ;  /* 0x0000000321367210 */ /* 0x000fe40007fbe0ff */
[----:B------:R-:W-:-:S03]  /*caf0*/  SEL R3, RZ, 0x1, !P0 ;  /* 0x00000001ff037807 */ /* 0x000fc60004000000 */
[----:B------:R-:W-:Y:S01]  /*cb00*/  IMAD.X R61, R32, 0x1, R61, P5 ;  /* 0x00000001203d7824 */ /* 0x000fe200028e063d */
[----:B------:R-:W-:-:S05]  /*cb10*/  IADD3 R52, P5, PT, R2, R53, RZ ;  /* 0x0000003502347210 */ /* 0x000fca0007fbe0ff */
[----:B------:R-:W-:Y:S01]  /*cb20*/  IMAD.X R57, RZ, RZ, R55, P5 ;  /* 0x000000ffff397224 */ /* 0x000fe200028e0637 */
[C---:B------:R-:W-:Y:S01]  /*cb30*/  IADD3 R53, P5, PT, R33.reuse, R2, RZ ;  /* 0x0000000221357210 */ /* 0x040fe20007fbe0ff */
[----:B------:R-:W-:Y:S02]  /*cb40*/  IMAD.IADD R44, R52, 0x1, R3 ;  /* 0x00000001342c7824 */ /* 0x000fe400078e0203 */
[----:B------:R-:W2:Y:S02]  /*cb50*/  LDS.64 R2, [UR4+0xb8] ;  /* 0x0000b804ff027984 */ /* 0x000ea40008000a00 */
        /* <DEDUP_REMOVED lines=11> */
[----:B0-----:R-:W-:Y:S02]  /*cc10*/  ISETP.GE.U32.AND P5, PT, R4, 0x101, PT ;  /* 0x000001010400780c */ /* 0x001fe40003fa6070 */
[----:B------:R-:W-:Y:S02]  /*cc20*/  SEL R35, R42, RZ, !P6 ;  /* 0x000000ff2a237207 */ /* 0x000fe40007000000 */
[----:B------:R-:W-:-:S03]  /*cc30*/  ISETP.GE.AND.EX P5, PT, R5, RZ, PT, P5 ;  /* 0x000000ff0500720c */ /* 0x000fc60003fa6350 */
[----:B------:R-:W-:-:S10]  /*cc40*/  IMAD.IADD R40, R40, 0x1, R35 ;  /* 0x0000000128287824 */ /* 0x000fd400078e0223 */
[----:B-12---:R-:W-:Y:S05]  /*cc50*/  @!P5 BRA `(.L_x_145) ;  /* 0x000000080058d947 */ /* 0x006fea0003800000 */
[----:B------:R-:W-:Y:S01]  /*cc60*/  ISETP.NE.U32.AND P5, PT, R30, R7, PT ;  /* 0x000000071e00720c */ /* 0x000fe20003fa5070 */
[----:B------:R-:W-:Y:S01]  /*cc70*/  IMAD.MOV.U32 R32, RZ, RZ, 0x9 ;  /* 0x00000009ff207424 */ /* 0x000fe200078e00ff */
[----:B------:R-:W0:Y:S01]  /*cc80*/  LDS.64 R6, [UR4+0xa8] ;  /* 0x0000a804ff067984 */ /* 0x000e220008000a00 */
[----:B------:R-:W-:Y:S01]  /*cc90*/  ISETP.NE.U32.AND P6, PT, R8, R26, PT ;  /* 0x0000001a0800720c */ /* 0x000fe20003fc5070 */
[----:B------:R-:W1:Y:S01]  /*cca0*/  LDCU.64 UR12, c[0x0][0x398] ;  /* 0x00007300ff0c77ac */ /* 0x000e620008000a00 */
[----:B------:R-:W-:Y:S01]  /*ccb0*/  BSSY.RECONVERGENT B1, `(.L_x_146) ;  /* 0x000008f000017945 */ /* 0x000fe20003800200 */
[----:B------:R-:W-:Y:S01]  /*ccc0*/  BAR.SYNC.DEFER_BLOCKING 0x0 ;  /* 0x0000000000007b1d */ /* 0x000fe20000010000 */
[----:B------:R-:W-:-:S04]  /*ccd0*/  ISETP.NE.AND.EX P6, PT, R9, R27, PT, P6 ;  /* 0x0000001b0900720c */ /* 0x000fc80003fc5360 */
[----:B------:R-:W-:Y:S01]  /*cce0*/  ISETP.NE.AND.EX P5, PT, R50, RZ, !P6, P5 ;  /* 0x000000ff3200720c */ /* 0x000fe200077a5350 */
[----:B------:R-:W2:Y:S01]  /*ccf0*/  LDCU.64 UR14, c[0x0][0x3a0] ;  /* 0x00007400ff0e77ac */ /* 0x000ea20008000a00 */
[----:B------:R-:W-:Y:S01]  /*cd00*/  ISETP.NE.AND P6, PT, R51, RZ, PT ;  /* 0x000000ff3300720c */ /* 0x000fe20003fc5270 */
[----:B------:R-:W-:-:S10]  /*cd10*/  IMAD R51, R29, R32, 0x6 ;  /* 0x000000061d337424 */ /* 0x000fd400078e0220 */
[--C-:B0-----:R-:W-:Y:S02]  /*cd20*/  @!P5 IMAD.IADD R33, R33, 0x1, -R6.reuse ;  /* 0x000000012121d824 */ /* 0x101fe400078e0a06 */
[--C-:B------:R-:W-:Y:S02]  /*cd30*/  @P3 IMAD.IADD R0, R0, 0x1, -R6.reuse ;  /* 0x0000000100003824 */ /* 0x100fe400078e0a06 */
[--C-:B------:R-:W-:Y:S01]  /*cd40*/  @P2 IMAD.IADD R54, R54, 0x1, -R6.reuse ;  /* 0x0000000136362824 */ /* 0x100fe200078e0a06 */
[----:B------:R-:W-:Y:S01]  /*cd50*/  @!P5 LEA R33, R33, UR4, 0x4 ;  /* 0x000000042121dc11 */ /* 0x000fe2000f8e20ff */
[--C-:B------:R-:W-:Y:S01]  /*cd60*/  @P1 IMAD.IADD R53, R53, 0x1, -R6.reuse ;  /* 0x0000000135351824 */ /* 0x100fe200078e0a06 */
[----:B------:R-:W-:Y:S01]  /*cd70*/  @P3 LEA R35, R0, UR4, 0x4 ;  /* 0x0000000400233c11 */ /* 0x000fe2000f8e20ff */
[--C-:B------:R-:W-:Y:S01]  /*cd80*/  @P0 IMAD.IADD R52, R52, 0x1, -R6.reuse ;  /* 0x0000000134340824 */ /* 0x100fe200078e0a06 */
[----:B------:R-:W-:Y:S01]  /*cd90*/  @P2 LEA R54, R54, UR4, 0x4 ;  /* 0x0000000436362c11 */ /* 0x000fe2000f8e20ff */
[----:B------:R0:W-:Y:S01]  /*cda0*/  @!P5 STS.64 [R33], R8 ;  /* 0x000000082100d388 */ /* 0x0001e20000000a00 */
[----:B------:R-:W-:Y:S01]  /*cdb0*/  @P1 LEA R53, R53, UR4, 0x4 ;  /* 0x0000000435351c11 */ /* 0x000fe2000f8e20ff */
[--C-:B------:R-:W-:Y:S01]  /*cdc0*/  @P4 IMAD.IADD R44, R44, 0x1, -R6.reuse ;  /* 0x000000012c2c4824 */ /* 0x100fe200078e0a06 */
[----:B------:R-:W-:Y:S01]  /*cdd0*/  @P0 LEA R52, R52, UR4, 0x4 ;  /* 0x0000000434340c11 */ /* 0x000fe2000f8e20ff */
[----:B------:R3:W-:Y:S01]  /*cde0*/  @!P5 STS [R33+0x8], R31 ;  /* 0x0000081f2100d388 */ /* 0x0007e20000000800 */
[----:B------:R-:W-:Y:S01]  /*cdf0*/  ISETP.NE.U32.AND P5, PT, R14, R12, PT ;  /* 0x0000000c0e00720c */ /* 0x000fe20003fa5070 */
[----:B------:R-:W-:Y:S01]  /*ce00*/  @P6 IMAD.IADD R39, R39, 0x1, -R6 ;  /* 0x0000000127276824 */ /* 0x000fe200078e0a06 */
[----:B------:R-:W-:Y:S01]  /*ce10*/  @P4 LEA R44, R44, UR4, 0x4 ;  /* 0x000000042c2c4c11 */ /* 0x000fe2000f8e20ff */
[----:B------:R3:W-:Y:S01]  /*ce20*/  @P3 STS.64 [R35], R26 ;  /* 0x0000001a23003388 */ /* 0x0007e20000000a00 */
[----:B------:R-:W-:-:S02]  /*ce30*/  ISETP.NE.AND.EX P5, PT, R15, R13, PT, P5 ;  /* 0x0000000d0f00720c */ /* 0x000fc40003fa5350 */
[----:B------:R-:W-:Y:S01]  /*ce40*/  @P6 LEA R39, R39, UR4, 0x4 ;  /* 0x0000000427276c11 */ /* 0x000fe2000f8e20ff */
[----:B------:R3:W-:Y:S01]  /*ce50*/  @P3 STS [R35+0x8], R48 ;  /* 0x0000083023003388 */ /* 0x0007e20000000800 */
[----:B------:R-:W-:Y:S01]  /*ce60*/  ISETP.NE.U32.AND P3, PT, R30, R51, PT ;  /* 0x000000331e00720c */ /* 0x000fe20003f65070 */
[----:B0-----:R-:W-:Y:S02]  /*ce70*/  IMAD R9, R29, R32, 0x8 ;  /* 0x000000081d097424 */ /* 0x001fe400078e0220 */
[----:B------:R3:W-:Y:S01]  /*ce80*/  @P2 STS.64 [R54], R24 ;  /* 0x0000001836002388 */ /* 0x0007e20000000a00 */
[----:B------:R-:W-:Y:S02]  /*ce90*/  ISETP.NE.AND.EX P3, PT, R50, RZ, !P5, P3 ;  /* 0x000000ff3200720c */ /* 0x000fe40006f65330 */
[----:B------:R-:W-:Y:S01]  /*cea0*/  ISETP.NE.U32.AND P5, PT, R30, R9, PT ;  /* 0x000000091e00720c */ /* 0x000fe20003fa5070 */
[----:B------:R3:W-:Y:S01]  /*ceb0*/  @P2 STS [R54+0x8], R47 ;  /* 0x0000082f36002388 */ /* 0x0007e20000000800 */
[----:B------:R-:W-:-:S03]  /*cec0*/  ISETP.NE.U32.AND P2, PT, R10, R18, PT ;  /* 0x000000120a00720c */ /* 0x000fc60003f45070 */
[----:B------:R3:W-:Y:S01]  /*ced0*/  @P1 STS.64 [R53], R22 ;  /* 0x0000001635001388 */ /* 0x0007e20000000a00 */
[----:B------:R-:W-:-:S03]  /*cee0*/  ISETP.NE.AND.EX P2, PT, R11, R19, PT, P2 ;  /* 0x000000130b00720c */ /* 0x000fc60003f45320 */
[----:B------:R3:W-:Y:S01]  /*cef0*/  @P1 STS [R53+0x8], R46 ;  /* 0x0000082e35001388 */ /* 0x0007e20000000800 */
[----:B------:R-:W-:Y:S01]  /*cf00*/  ISETP.NE.AND.EX P5, PT, R50, RZ, !P2, P5 ;  /* 0x000000ff3200720c */ /* 0x000fe200057a5350 */
[----:B------:R-:W-:Y:S02]  /*cf10*/  @!P3 IMAD.IADD R41, R41, 0x1, -R6 ;  /* 0x000000012929b824 */ /* 0x000fe400078e0a06 */
[----:B------:R3:W-:Y:S03]  /*cf20*/  @P0 STS.64 [R52], R20 ;  /* 0x0000001434000388 */ /* 0x0007e60000000a00 */
[----:B------:R-:W-:Y:S01]  /*cf30*/  @!P3 LEA R41, R41, UR4, 0x4 ;  /* 0x000000042929bc11 */ /* 0x000fe2000f8e20ff */
[----:B------:R3:W-:Y:S01]  /*cf40*/  @P0 STS [R52+0x8], R45 ;  /* 0x0000082d34000388 */ /* 0x0007e20000000800 */
[----:B------:R-:W-:-:S03]  /*cf50*/  ISETP.GT.U32.AND P0, PT, R4, R29, PT ;  /* 0x0000001d0400720c */ /* 0x000fc60003f04070 */
[----:B------:R3:W-:Y:S01]  /*cf60*/  @P4 STS.64 [R44], R16 ;  /* 0x000000102c004388 */ /* 0x0007e20000000a00 */
[----:B------:R-:W-:Y:S01]  /*cf70*/  ISETP.GT.U32.AND.EX P0, PT, R5, RZ, PT, P0 ;  /* 0x000000ff0500720c */ /* 0x000fe20003f04100 */
[----:B------:R-:W-:Y:S02]  /*cf80*/  @!P5 IMAD.IADD R37, R37, 0x1, -R6 ;  /* 0x000000012525d824 */ /* 0x000fe400078e0a06 */
[----:B------:R3:W-:Y:S03]  /*cf90*/  @P4 STS [R44+0x8], R49 ;  /* 0x000008312c004388 */ /* 0x0007e60000000800 */
[----:B------:R-:W-:Y:S01]  /*cfa0*/  @!P5 LEA R37, R37, UR4, 0x4 ;  /* 0x000000042525dc11 */ /* 0x000fe2000f8e20ff */
[----:B------:R3:W-:Y:S04]  /*cfb0*/  @!P3 STS.64 [R41], R14 ;  /* 0x0000000e2900b388 */ /* 0x0007e80000000a00 */
[----:B------:R3:W-:Y:S04]  /*cfc0*/  @!P3 STS [R41+0x8], R43 ;  /* 0x0000082b2900b388 */ /* 0x0007e80000000800 */
[----:B------:R3:W-:Y:S04]  /*cfd0*/  @P6 STS.64 [R39], R12 ;  /* 0x0000000c27006388 */ /* 0x0007e80000000a00 */
[----:B------:R3:W-:Y:S04]  /*cfe0*/  @P6 STS [R39+0x8], R42 ;  /* 0x0000082a27006388 */ /* 0x0007e80000000800 */
[----:B------:R3:W-:Y:S04]  /*cff0*/  @!P5 STS.64 [R37], R10 ;  /* 0x0000000a2500d388 */ /* 0x0007e80000000a00 */
[----:B------:R3:W-:Y:S01]  /*d000*/  @!P5 STS [R37+0x8], R40 ;  /* 0x000008282500d388 */ /* 0x0007e20000000800 */
[----:B------:R-:W-:Y:S06]  /*d010*/  BAR.SYNC.DEFER_BLOCKING 0x0 ;  /* 0x0000000000007b1d */ /* 0x000fec0000010000 */
[----:B-12---:R-:W-:Y:S05]  /*d020*/  @!P0 BRA `(.L_x_147) ;  /* 0x00000004005c8947 */ /* 0x006fea0003800000 */
[----:B---3--:R-:W-:Y:S01]  /*d030*/  IMAD.MOV.U32 R37, RZ, RZ, R29 ;  /* 0x000000ffff257224 */ /* 0x008fe200078e001d */
[----:B------:R-:W-:Y:S01]  /*d040*/  BSSY.RECONVERGENT B2, `(.L_x_148) ;  /* 0x0000030000027945 */ /* 0x000fe20003800200 */
[----:B------:R-:W-:-:S03]  /*d050*/  IMAD.MOV.U32 R39, RZ, RZ, RZ ;  /* 0x000000ffff277224 */ /* 0x000fc600078e00ff */
[----:B------:R-:W-:-:S04]  /*d060*/  LOP3.LUT R9, RZ, R37, RZ, 0x33, !PT ;  /* 0x00000025ff097212 */ /* 0x000fc800078e33ff */
[----:B------:R-:W-:Y:S02]  /*d070*/  IADD3 R16, P0, PT, R4, R9, RZ ;  /* 0x0000000904107210 */ /* 0x000fe40007f1e0ff */
[----:B------:R-:W-:Y:S02]  /*d080*/  LOP3.LUT R9, RZ, R39, RZ, 0x33, !PT ;  /* 0x00000027ff097212 */ /* 0x000fe400078e33ff */
[----:B------:R-:W-:-:S03]  /*d090*/  LOP3.LUT R0, R16, 0x300, RZ, 0xc0, !PT ;  /* 0x0000030010007812 */ /* 0x000fc600078ec0ff */
[----:B------:R-:W-:Y:S01]  /*d0a0*/  IMAD.X R9, R5, 0x1, R9, P0 ;  /* 0x0000000105097824 */ /* 0x000fe200000e0609 */
[----:B------:R-:W-:Y:S02]  /*d0b0*/  ISETP.NE.U32.AND P1, PT, R0, 0x300, PT ;  /* 0x000003000000780c */ /* 0x000fe40003f25070 */
[----:B------:R-:W-:Y:S02]  /*d0c0*/  ISETP.GE.U32.AND P0, PT, R16, 0x300, PT ;  /* 0x000003001000780c */ /* 0x000fe40003f06070 */
[----:B------:R-:W-:Y:S02]  /*d0d0*/  ISETP.NE.AND.EX P1, PT, RZ, RZ, PT, P1 ;  /* 0x000000ffff00720c */ /* 0x000fe40003f25310 */
[----:B------:R-:W-:-:S11]  /*d0e0*/  ISETP.GE.U32.AND.EX P0, PT, R9, RZ, PT, P0 ;  /* 0x000000ff0900720c */ /* 0x000fd60003f06100 */
[----:B------:R-:W-:Y:S05]  /*d0f0*/  @!P1 BRA `(.L_x_149) ;  /* 0x0000000000909947 */ /* 0x000fea0003800000 */
        /* <DEDUP_REMOVED lines=18> */
.L_x_150:
        /* <DEDUP_REMOVED lines=18> */
.L_x_149:
[----:B------:R-:W-:Y:S05]  /*d340*/  BSYNC.RECONVERGENT B2 ;  /* 0x0000000000027941 */ /* 0x000fea0003800200 */
.L_x_148:
[----:B------:R-:W-:Y:S05]  /*d350*/  @!P0 BRA `(.L_x_147) ;  /* 0x0000000000908947 */ /* 0x000fea0003800000 */
.L_x_151:
        /* <DEDUP_REMOVED lines=36> */
.L_x_147:
[----:B------:R-:W-:Y:S05]  /*d5a0*/  BSYNC.RECONVERGENT B1 ;  /* 0x0000000000017941 */ /* 0x000fea0003800200 */
.L_x_146:
[----:B------:R-:W-:Y:S05]  /*d5b0*/  BRA `(.L_x_152) ;  /* 0x00000008000c7947 */ /* 0x000fea0003800000 */
.L_x_145:
[----:B------:R-:W-:Y:S01]  /*d5c0*/  ISETP.NE.U32.AND P6, PT, R8, R26, PT ;  /* 0x0000001a0800720c */ /* 0x000fe20003fc5070 */
[----:B------:R-:W-:Y:S01]  /*d5d0*/  BSSY.RECONVERGENT B1, `(.L_x_153) ;  /* 0x000000f000017945 */ /* 0x000fe20003800200 */
[----:B------:R-:W-:Y:S02]  /*d5e0*/  ISETP.NE.U32.AND P5, PT, R30, R7, PT ;  /* 0x000000071e00720c */ /* 0x000fe40003fa5070 */
[----:B------:R-:W-:Y:S02]  /*d5f0*/  ISETP.NE.AND.EX P6, PT, R9, R27, PT, P6 ;  /* 0x0000001b0900720c */ /* 0x000fe40003fc5360 */
[----:B------:R-:W-:-:S13]  /*d600*/  ISETP.NE.AND.EX P5, PT, R50, RZ, PT, P5 ;  /* 0x000000ff3200720c */ /* 0x000fda0003fa5350 */
[----:B------:R-:W-:Y:S05]  /*d610*/  @!P6 BRA P5, `(.L_x_154) ;  /* 0x000000000028e947 */ /* 0x000fea0002800000 */
[----:B------:R-:W0:Y:S01]  /*d620*/  LDCU.64 UR6, c[0x0][0x398] ;  /* 0x00007300ff0677ac */ /* 0x000e220008000a00 */
[C---:B------:R-:W-:Y:S01]  /*d630*/  IMAD.SHL.U32 R6, R33.reuse, 0x4, RZ ;  /* 0x0000000421067824 */ /* 0x040fe200078e00ff */
[----:B------:R-:W-:Y:S01]  /*d640*/  SHF.L.U64.HI R32, R33, 0x2, R32 ;  /* 0x0000000221207819 */ /* 0x000fe20000010220 */
[----:B------:R-:W1:Y:S03]  /*d650*/  LDCU.64 UR10, c[0x0][0x3a0] ;  /* 0x00007400ff0a77ac */ /* 0x000e660008000a00 */
[----:B0-----:R-:W-:-:S04]  /*d660*/  IADD3 R4, P5, PT, R6, UR6, RZ ;  /* 0x0000000606047c10 */ /* 0x001fc8000ffbe0ff */
[----:B------:R-:W-:Y:S02]  /*d670*/  IADD3.X R5, PT, PT, R32, UR7, RZ, P5, !PT ;  /* 0x0000000720057c10 */ /* 0x000fe4000affe4ff */
[----:B-1----:R-:W-:-:S03]  /*d680*/  IADD3 R6, P5, PT, R6, UR10, RZ ;  /* 0x0000000a06067c10 */ /* 0x002fc6000ffbe0ff */
[----:B------:R0:W-:Y:S01]  /*d690*/  STG.E desc[UR8][R4.64], R8 ;  /* 0x0000000804007986 */ /* 0x0001e2000c101908 */
[----:B------:R-:W-:-:S05]  /*d6a0*/  IADD3.X R7, PT, PT, R32, UR11, RZ, P5, !PT ;  /* 0x0000000b20077c10 */ /* 0x000fca000affe4ff */
[----:B------:R0:W-:Y:S04]  /*d6b0*/  STG.E desc[UR8][R6.64], R31 ;  /* 0x0000001f06007986 */ /* 0x0001e8000c101908 */
.L_x_154:
[----:B------:R-:W-:Y:S05]  /*d6c0*/  BSYNC.RECONVERGENT B1 ;  /* 0x0000000000017941 */ /* 0x000fea0003800200 */
.L_x_153:
[----:B0-----:R-:W-:Y:S01]  /*d6d0*/  IMAD.MOV.U32 R8, RZ, RZ, 0x9 ;  /* 0x00000009ff087424 */ /* 0x001fe200078e00ff */
[----:B------:R-:W-:Y:S01]  /*d6e0*/  BSSY.RECONVERGENT B1, `(.L_x_155) ;  /* 0x000000e000017945 */ /* 0x000fe20003800200 */
[----:B------:R-:W-:Y:S02]  /*d6f0*/  ISETP.NE.U32.AND P5, PT, R14, R12, PT ;  /* 0x0000000c0e00720c */ /* 0x000fe40003fa5070 */
[----:B------:R-:W-:Y:S01]  /*d700*/  IMAD R9, R29, R8, 0x6 ;  /* 0x000000061d097424 */ /* 0x000fe200078e0208 */
[----:B------:R-:W-:Y:S10]  /*d710*/  @!P3 BRA `(.L_x_156) ;  /* 0x000000000028b947 */ /* 0x000ff40003800000 */
        /* <DEDUP_REMOVED lines=10> */
.L_x_156:
[----:B------:R-:W-:Y:S05]  /*d7c0*/  BSYNC.RECONVERGENT B1 ;  /* 0x0000000000017941 */ /* 0x000fea0003800200 */
.L_x_155:
[----:B------:R-:W-:Y:S01]  /*d7d0*/  BSSY.RECONVERGENT B1, `(.L_x_157) ;  /* 0x000000d000017945 */ /* 0x000fe20003800200 */
[----:B------:R-:W-:-:S03]  /*d7e0*/  ISETP.NE.U32.AND P3, PT, R30, R9, PT ;  /* 0x000000091e00720c */ /* 0x000fc60003f65070 */
[----:B------:R-:W-:Y:S10]  /*d7f0*/  @!P2 BRA `(.L_x_158) ;  /* 0x000000000028a947 */ /* 0x000ff40003800000 */
        /* <DEDUP_REMOVED lines=10> */
.L_x_158:
[----:B------:R-:W-:Y:S05]  /*d8a0*/  BSYNC.RECONVERGENT B1 ;  /* 0x0000000000017941 */ /* 0x000fea0003800200 */
.L_x_157:
[----:B------:R-:W-:Y:S01]  /*d8b0*/  BSSY.RECONVERGENT B1, `(.L_x_159) ;  /* 0x000000e000017945 */ /* 0x000fe20003800200 */
[----:B------:R-:W-:Y:S01]  /*d8c0*/  ISETP.NE.U32.AND P2, PT, R10, R18, PT ;  /* 0x000000120a00720c */ /* 0x000fe20003f45070 */
[----:B------:R-:W-:Y:S02]  /*d8d0*/  IMAD R9, R29, R8, 0x8 ;  /* 0x000000081d097424 */ /* 0x000fe400078e0208 */
[----:B------:R-:W-:Y:S10]  /*d8e0*/  @!P1 BRA `(.L_x_160) ;  /* 0x0000000000289947 */ /* 0x000ff40003800000 */
        /* <DEDUP_REMOVED lines=10> */
.L_x_160:
[----:B------:R-:W-:Y:S05]  /*d990*/  BSYNC.RECONVERGENT B1 ;  /* 0x0000000000017941 */ /* 0x000fea0003800200 */
.L_x_159:
[----:B------:R-:W-:Y:S01]  /*d9a0*/  ISETP.NE.U32.AND P1, PT, R30, R9, PT ;  /* 0x000000091e00720c */ /* 0x000fe20003f25070 */
[----:B------:R-:W-:Y:S01]  /*d9b0*/  BSSY.RECONVERGENT B1, `(.L_x_161) ;  /* 0x0000010000017945 */ /* 0x000fe20003800200 */
[----:B------:R-:W-:Y:S02]  /*d9c0*/  ISETP.NE.AND.EX P5, PT, R15, R13, PT, P5 ;  /* 0x0000000d0f00720c */ /* 0x000fe40003fa5350 */
[----:B------:R-:W-:Y:S02]  /*d9d0*/  ISETP.NE.AND.EX P2, PT, R11, R19, PT, P2 ;  /* 0x000000130b00720c */ /* 0x000fe40003f45320 */
[C---:B------:R-:W-:Y:S02]  /*d9e0*/  ISETP.NE.AND.EX P3, PT, R50.reuse, RZ, PT, P3 ;  /* 0x000000ff3200720c */ /* 0x040fe40003f65330 */
[----:B------:R-:W-:Y:S01]  /*d9f0*/  ISETP.NE.AND.EX P1, PT, R50, RZ, PT, P1 ;  /* 0x000000ff3200720c */ /* 0x000fe20003f25310 */
[----:B------:R-:W-:-:S12]  /*da00*/  @!P0 BRA `(.L_x_162) ;  /* 0x0000000000288947 */ /* 0x000fd80003800000 */
[----:B------:R-:W3:Y:S01]  /*da10*/  LDCU.64 UR6, c[0x0][0x398] ;  /* 0x00007300ff0677ac */ /* 0x000ee20008000a00 */
[C---:B012---:R-:W-:Y:S01]  /*da20*/  IMAD.SHL.U32 R6, R52.reuse, 0x4, RZ ;  /* 0x0000000434067824 */ /* 0x047fe200078e00ff */
[----:B------:R-:W-:Y:S01]  /*da30*/  SHF.L.U64.HI R55, R52, 0x2, R55 ;  /* 0x0000000234377819 */ /* 0x000fe20000010237 */
[----:B------:R-:W0:Y:S03]  /*da40*/  LDCU.64 UR10, c[0x0][0x3a0] ;  /* 0x00007400ff0a77ac */ /* 0x000e260008000a00 */
[----:B---3--:R-:W-:-:S04]  /*da50*/  IADD3 R4, P0, PT, R6, UR6, RZ ;  /* 0x0000000606047c10 */ /* 0x008fc8000ff1e0ff */
[----:B------:R-:W-:Y:S02]  /*da60*/  IADD3.X R5, PT, PT, R55, UR7, RZ, P0, !PT ;  /* 0x0000000737057c10 */ /* 0x000fe400087fe4ff */
[----:B0-----:R-:W-:-:S03]  /*da70*/  IADD3 R6, P0, PT, R6, UR10, RZ ;  /* 0x0000000a06067c10 */ /* 0x001fc6000ff1e0ff */
[----:B------:R3:W-:Y:S01]  /*da80*/  STG.E desc[UR8][R4.64], R20 ;  /* 0x0000001404007986 */ /* 0x0007e2000c101908 */
[----:B------:R-:W-:-:S05]  /*da90*/  IADD3.X R7, PT, PT, R55, UR11, RZ, P0, !PT ;  /* 0x0000000b37077c10 */ /* 0x000fca00087fe4ff */
[----:B------:R3:W-:Y:S04]  /*daa0*/  STG.E desc[UR8][R6.64], R45 ;  /* 0x0000002d06007986 */ /* 0x0007e8000c101908 */
.L_x_162:
[----:B------:R-:W-:Y:S05]  /*dab0*/  BSYNC.RECONVERGENT B1 ;  /* 0x0000000000017941 */ /* 0x000fea0003800200 */
.L_x_161:
        /* <DEDUP_REMOVED lines=12> */
.L_x_164:
[----:B------:R-:W-:Y:S05]  /*db80*/  BSYNC.RECONVERGENT B1 ;  /* 0x0000000000017941 */ /* 0x000fea0003800200 */
.L_x_163:
[----:B------:R-:W-:Y:S04]  /*db90*/  BSSY.RECONVERGENT B1, `(.L_x_165) ;  /* 0x000000c000017945 */ /* 0x000fe80003800200 */
[----:B------:R-:W-:Y:S05]  /*dba0*/  @!P5 BRA P3, `(.L_x_166) ;  /* 0x000000000028d947 */ /* 0x000fea0001800000 */
        /* <DEDUP_REMOVED lines=10> */
.L_x_166:
[----:B------:R-:W-:Y:S05]  /*dc50*/  BSYNC.RECONVERGENT B1 ;  /* 0x0000000000017941 */ /* 0x000fea0003800200 */
.L_x_165:
[----:B------:R-:W-:Y:S01]  /*dc60*/  ISETP.NE.AND P0, PT, R51, RZ, PT ;  /* 0x000000ff3300720c */ /* 0x000fe20003f05270 */
[----:B------:R-:W-:-:S12]  /*dc70*/  BSSY.RECONVERGENT B1, `(.L_x_167) ;  /* 0x000000c000017945 */ /* 0x000fd80003800200 */
        /* <DEDUP_REMOVED lines=11> */
.L_x_168:
[----:B------:R-:W-:Y:S05]  /*dd30*/  BSYNC.RECONVERGENT B1 ;  /* 0x0000000000017941 */ /* 0x000fea0003800200 */
.L_x_167:
        /* <DEDUP_REMOVED lines=11> */
.L_x_152:
[----:B------:R-:W-:Y:S05]  /*ddf0*/  BSYNC.RECONVERGENT B0 ;  /* 0x0000000000007941 */ /* 0x000fea0003800200 */
.L_x_144:
[----:B------:R-:W-:-:S13]  /*de00*/  ISETP.NE.AND P0, PT, R29, 0xff, PT ;  /* 0x000000ff1d00780c */ /* 0x000fda0003f05270 */
[----:B------:R-:W-:Y:S05]  /*de10*/  @P0 EXIT ;  /* 0x000000000000094d */ /* 0x000fea0003800000 */
[----:B0-----:R-:W0:Y:S01]  /*de20*/  LDC.64 R8, c[0x0][0x3a8] ;  /* 0x0000ea00ff087b82 */ /* 0x001e220000000a00 */
[----:B------:R-:W-:-:S04]  /*de30*/  ISETP.NE.U32.AND P0, PT, R30, 0x900, PT ;  /* 0x000009001e00780c */ /* 0x000fc80003f05070 */
[----:B------:R-:W-:-:S13]  /*de40*/  ISETP.NE.AND.EX P0, PT, R50, RZ, PT, P0 ;  /* 0x000000ff3200720c */ /* 0x000fda0003f05300 */
[----:B------:R-:W-:Y:S05]  /*de50*/  @P0 BRA `(.L_x_169) ;  /* 0x0000000000300947 */ /* 0x000fea0003800000 */
[----:B------:R-:W5:Y:S01]  /*de60*/  LDCU.64 UR4, c[0x0][0x398] ;  /* 0x00007300ff0477ac */ /* 0x000f620008000a00 */
[C---:B-1234-:R-:W-:Y:S01]  /*de70*/  IMAD.SHL.U32 R6, R2.reuse, 0x4, RZ ;  /* 0x0000000402067824 */ /* 0x05efe200078e00ff */
[----:B------:R-:W-:Y:S01]  /*de80*/  SHF.L.U64.HI R0, R2, 0x2, R3 ;  /* 0x0000000202007819 */ /* 0x000fe20000010203 */
[----:B------:R-:W1:Y:S03]  /*de90*/  LDCU.64 UR6, c[0x0][0x3a0] ;  /* 0x00007400ff0677ac */ /* 0x000e660008000a00 */
[C---:B-----5:R-:W-:Y:S02]  /*dea0*/  IADD3 R4, P0, PT, R6.reuse, UR4, RZ ;  /* 0x0000000406047c10 */ /* 0x060fe4000ff1e0ff */
[----:B-1----:R-:W-:Y:S02]  /*deb0*/  IADD3 R6, P1, PT, R6, UR6, RZ ;  /* 0x0000000606067c10 */ /* 0x002fe4000ff3e0ff */
[----:B------:R-:W-:-:S02]  /*dec0*/  IADD3.X R5, PT, PT, R0, UR5, RZ, P0, !PT ;  /* 0x0000000500057c10 */ /* 0x000fc400087fe4ff */
[----:B------:R-:W-:Y:S02]  /*ded0*/  IADD3.X R7, PT, PT, R0, UR7, RZ, P1, !PT ;  /* 0x0000000700077c10 */ /* 0x000fe40008ffe4ff */
[----:B------:R-:W-:Y:S01]  /*dee0*/  IADD3 R2, P0, PT, R2, 0x1, RZ ;  /* 0x0000000102027810 */ /* 0x000fe20007f1e0ff */
[----:B------:R1:W-:Y:S04]  /*def0*/  STG.E desc[UR8][R4.64], R18 ;  /* 0x0000001204007986 */ /* 0x0003e8000c101908 */
[----:B------:R1:W-:Y:S01]  /*df00*/  STG.E desc[UR8][R6.64], R28 ;  /* 0x0000001c06007986 */ /* 0x0003e2000c101908 */
[----:B------:R-:W-:-:S07]  /*df10*/  IMAD.X R3, RZ, RZ, R3, P0 ;  /* 0x000000ffff037224 */ /* 0x000fce00000e0603 */
.L_x_169:
[----:B0-----:R-:W-:Y:S01]  /*df20*/  STG.E.64 desc[UR8][R8.64], R2 ;  /* 0x0000000208007986 */ /* 0x001fe2000c101b08 */
[----:B------:R-:W-:Y:S05]  /*df30*/  EXIT ;  /* 0x000000000000794d */ /* 0x000fea0003800000 */
.L_x_28:
[----:B------:R-:W-:Y:S01]  /*df40*/  BSSY B0, `(.L_x_170) ;  /* 0x0000006000007945 */ /* 0x000fe20003800000 */
[----:B------:R-:W-:Y:S01]  /*df50*/  PLOP3.LUT P4, PT, P0, PT, PT, 0x8, 0x80 ;  /* 0x000000000080781c */ /* 0x000fe2000078e170 */
[----:B------:R-:W-:-:S12]  /*df60*/  IMAD.MOV.U32 R2, RZ, RZ, -0x1 ;  /* 0xffffffffff027424 */ /* 0x000fd800078e00ff */
[----:B-1-3--:R-:W-:Y:S05]  /*df70*/  WARPSYNC.COLLECTIVE R2, `(.L_x_171) ;  /* 0x0000000002087348 */ /* 0x00afea0003c00000 */
[----:B------:R-:W-:Y:S01]  /*df80*/  VOTE.ANY P4, P4 ;  /* 0x0000000000ff7806 */ /* 0x000fe20002080100 */
[----:B-1-3--:R-:W-:-:S12]  /*df90*/  ENDCOLLECTIVE ;  /* 0x000000000000791b */ /* 0x00afd80003800000 */
.L_x_171:
[----:B------:R-:W-:Y:S05]  /*dfa0*/  BSYNC B0 ;  /* 0x0000000000007941 */ /* 0x000fea0003800000 */
.L_x_170:
[----:B------:R-:W-:Y:S01]  /*dfb0*/  PLOP3.LUT P0, PT, P4, PT, PT, 0x80, 0x8 ;  /* 0x000000000008781c */ /* 0x000fe2000270f070 */
[----:B------:R-:W-:-:S12]  /*dfc0*/  BRA `(.L_x_172) ;  /* 0xffffff6000a07947 */ /* 0x000fd8000383ffff */
.L_x_30:
[----:B------:R-:W0:Y:S01]  /*dfd0*/  S2R R67, SR_GEMASK ;  /* 0x0000000000437919 */ /* 0x000e220000003c00 */
[----:B------:R-:W-:Y:S01]  /*dfe0*/  BSSY B0, `(.L_x_173) ;  /* 0x0000006000007945 */ /* 0x000fe20003800000 */
[----:B------:R-:W-:Y:S01]  /*dff0*/  PLOP3.LUT P4, PT, P0, PT, PT, 0x8, 0x80 ;  /* 0x000000000080781c */ /* 0x000fe2000078e170 */
[----:B------:R-:W-:-:S12]  /*e000*/  IMAD.MOV.U32 R2, RZ, RZ, -0x1 ;  /* 0xffffffffff027424 */ /* 0x000fd800078e00ff */
[----:B01-3--:R-:W-:Y:S05]  /*e010*/  WARPSYNC.COLLECTIVE R2, `(.L_x_174) ;  /* 0x0000000002087348 */ /* 0x00bfea0003c00000 */
[----:B------:R-:W-:Y:S01]  /*e020*/  VOTE.ANY R2, PT, P4 ;  /* 0x0000000000027806 */ /* 0x000fe200020e0100 */
[----:B01-3--:R-:W-:Y:S06]  /*e030*/  ENDCOLLECTIVE ;  /* 0x000000000000791b */ /* 0x00bfec0003800000 */
.L_x_174:
[----:B------:R-:W-:Y:S05]  /*e040*/  BSYNC B0 ;  /* 0x0000000000007941 */ /* 0x000fea0003800000 */
.L_x_173:
[----:B------:R-:W-:Y:S01]  /*e050*/  LOP3.LUT R2, R2, 0x80000000, R67, 0xec, !PT ;  /* 0x8000000002027812 */ /* 0x000fe200078eec43 */
[----:B------:R-:W-:-:S04]  /*e060*/  IMAD.MOV.U32 R4, RZ, RZ, 0x1 ;  /* 0x00000001ff047424 */ /* 0x000fc800078e00ff */
[----:B------:R-:W-:-:S05]  /*e070*/  VIADD R3, R2, 0xffffffff ;  /* 0xffffffff02037836 */ /* 0x000fca0000000000 */
[----:B------:R-:W-:Y:S01]  /*e080*/  LOP3.LUT R31, R2, R3, RZ, 0xc, !PT ;  /* 0x00000003021f7212 */ /* 0x000fe200078e0cff */
[----:B------:R-:W-:Y:S02]  /*e090*/  IMAD.MOV.U32 R3, RZ, RZ, R61 ;  /* 0x000000ffff037224 */ /* 0x000fe400078e003d */
[----:B------:R-:W-:Y:S01]  /*e0a0*/  IMAD.MOV.U32 R2, RZ, RZ, -0x1 ;  /* 0xffffffffff027424 */ /* 0x000fe200078e00ff */
[----:B------:R0:W1:Y:S06]  /*e0b0*/  POPC R7, R31 ;  /* 0x0000001f00077309 */ /* 0x00006c0000000000 */
[----:B01----:R-:W-:Y:S05]  /*e0c0*/  WARPSYNC.COLLECTIVE R2, `(.L_x_175) ;  /* 0x0000000002087348 */ /* 0x003fea0003c00000 */
[----:B-1----:R1:W2:Y:S02]  /*e0d0*/  SHFL.DOWN P4, R6, R3, R4, R7 ;  /* 0x0800000403067389 */ /* 0x0022a40000080007 */
[----:B012---:R-:W-:Y:S05]  /*e0e0*/  ENDCOLLECTIVE ;  /* 0x000000000000791b */ /* 0x007fea0003800000 */
.L_x_175:
[----:B------:R-:W-:Y:S02]  /*e0f0*/  IMAD.MOV.U32 R3, RZ, RZ, R62 ;  /* 0x000000ffff037224 */ /* 0x000fe400078e003e */
[----:B------:R-:W-:-:S07]  /*e100*/  IMAD.MOV.U32 R30, RZ, RZ, R6 ;  /* 0x000000ffff1e7224 */ /* 0x000fce00078e0006 */
[----:B------:R-:W-:Y:S05]  /*e110*/  WARPSYNC.COLLECTIVE R2, `(.L_x_176) ;  /* 0x0000000002087348 */ /* 0x000fea0003c00000 */
[----:B------:R0:W1:Y:S02]  /*e120*/  SHFL.DOWN P4, R6, R3, R4, R7 ;  /* 0x0800000403067389 */ /* 0x0000640000080007 */
[----:B01----:R-:W-:Y:S05]  /*e130*/  ENDCOLLECTIVE ;  /* 0x000000000000791b */ /* 0x003fea0003800000 */
.L_x_176:
[----:B------:R-:W-:Y:S02]  /*e140*/  IMAD.MOV.U32 R3, RZ, RZ, R60 ;  /* 0x000000ffff037224 */ /* 0x000fe400078e003c */
[----:B------:R-:W-:-:S07]  /*e150*/  IMAD.MOV.U32 R31, RZ, RZ, R6 ;  /* 0x000000ffff1f7224 */ /* 0x000fce00078e0006 */
[----:B------:R-:W-:Y:S05]  /*e160*/  WARPSYNC.COLLECTIVE R2, `(.L_x_177) ;  /* 0x0000000002087348 */ /* 0x000fea0003c00000 */
[----:B------:R0:W1:Y:S02]  /*e170*/  SHFL.DOWN P4, R6, R3, R4, R7 ;  /* 0x0800000403067389 */ /* 0x0000640000080007 */
[----:B01----:R-:W-:Y:S05]  /*e180*/  ENDCOLLECTIVE ;  /* 0x000000000000791b */ /* 0x003fea0003800000 */
.L_x_177:
[----:B------:R-:W-:Y:S05]  /*e190*/  BRA `(.L_x_178) ;  /* 0xffffff60006c7947 */ /* 0x000fea000383ffff */
.L_x_31:
[----:B------:R-:W-:Y:S01]  /*e1a0*/  BSSY B0, `(.L_x_179) ;  /* 0x0000006000007945 */ /* 0x000fe20003800000 */
[----:B------:R-:W-:Y:S02]  /*e1b0*/  IMAD.MOV.U32 R4, RZ, RZ, 0x1 ;  /* 0x00000001ff047424 */ /* 0x000fe400078e00ff */
[----:B------:R-:W-:-:S07]  /*e1c0*/  IMAD.MOV.U32 R2, RZ, RZ, -0x1 ;  /* 0xffffffffff027424 */ /* 0x000fce00078e00ff */
[----:B-1-3--:R-:W-:Y:S05]  /*e1d0*/  WARPSYNC.COLLECTIVE R2, `(.L_x_180) ;  /* 0x0000000002087348 */ /* 0x00afea0003c00000 */
[----:B------:R0:W2:Y:S02]  /*e1e0*/  SHFL.DOWN P4, R6, R3, R4, R7 ;  /* 0x0800000403067389 */ /* 0x0000a40000080007 */
[----:B0123--:R-:W-:Y:S05]  /*e1f0*/  ENDCOLLECTIVE ;  /* 0x000000000000791b */ /* 0x00ffea0003800000 */
.L_x_180:
[----:B------:R-:W-:Y:S05]  /*e200*/  BSYNC B0 ;  /* 0x0000000000007941 */ /* 0x000fea0003800000 */
.L_x_179:
[----:B------:R-:W-:Y:S05]  /*e210*/  BRA `(.L_x_181) ;  /* 0xffffff6000707947 */ /* 0x000fea000383ffff */
.L_x_32:
[----:B------:R-:W-:Y:S01]  /*e220*/  BSSY B0, `(.L_x_182) ;  /* 0x0000007000007945 */ /* 0x000fe20003800000 */
[----:B------:R-:W-:Y:S02]  /*e230*/  IMAD.MOV.U32 R3, RZ, RZ, R61 ;  /* 0x000000ffff037224 */ /* 0x000fe400078e003d */
[----:B------:R-:W-:Y:S02]  /*e240*/  IMAD.MOV.U32 R4, RZ, RZ, 0x2 ;  /* 0x00000002ff047424 */ /* 0x000fe400078e00ff */
[----:B------:R-:W-:-:S07]  /*e250*/  IMAD.MOV.U32 R2, RZ, RZ, -0x1 ;  /* 0xffffffffff027424 */ /* 0x000fce00078e00ff */
[----:B-1-3--:R-:W-:Y:S05]  /*e260*/  WARPSYNC.COLLECTIVE R2, `(.L_x_183) ;  /* 0x0000000002087348 */ /* 0x00afea0003c00000 */
[----:B------:R0:W2:Y:S02]  /*e270*/  SHFL.DOWN P4, R6, R3, R4, R7 ;  /* 0x0800000403067389 */ /* 0x0000a40000080007 */
[----:B0123--:R-:W-:Y:S05]  /*e280*/  ENDCOLLECTIVE ;  /* 0x000000000000791b */ /* 0x00ffea0003800000 */
.L_x_183:
[----:B------:R-:W-:Y:S05]  /*e290*/  BSYNC B0 ;  /* 0x0000000000007941 */ /* 0x000fea0003800000 */
.L_x_182:
[----:B------:R-:W-:Y:S02]  /*e2a0*/  IMAD.MOV.U32 R3, RZ, RZ, R62 ;  /* 0x000000ffff037224 */ /* 0x000fe400078e003e */
[----:B------:R-:W-:Y:S02]  /*e2b0*/  IMAD.MOV.U32 R4, RZ, RZ, 0x2 ;  /* 0x00000002ff047424 */ /* 0x000fe400078e00ff */
[----:B------:R-:W-:Y:S02]  /*e2c0*/  IMAD.MOV.U32 R2, RZ, RZ, -0x1 ;  /* 0xffffffffff027424 */ /* 0x000fe400078e00ff */
[----:B------:R-:W-:-:S07]  /*e2d0*/  IMAD.MOV.U32 R30, RZ, RZ, R6 ;  /* 0x000000ffff1e7224 */ /* 0x000fce00078e0006 */
[----:B------:R-:W-:Y:S05]  /*e2e0*/  WARPSYNC.COLLECTIVE R2, `(.L_x_184) ;  /* 0x0000000002087348 */ /* 0x000fea0003c00000 */
[----:B------:R0:W1:Y:S02]  /*e2f0*/  SHFL.DOWN P4, R6, R3, R4, R7 ;  /* 0x0800000403067389 */ /* 0x0000640000080007 */
[----:B01----:R-:W-:Y:S05]  /*e300*/  ENDCOLLECTIVE ;  /* 0x000000000000791b */ /* 0x003fea0003800000 */
.L_x_184:
[----:B------:R-:W-:Y:S02]  /*e310*/  IMAD.MOV.U32 R3, RZ, RZ, R60 ;  /* 0x000000ffff037224 */ /* 0x000fe400078e003c */
[----:B------:R-:W-:-:S07]  /*e320*/  IMAD.MOV.U32 R31, RZ, RZ, R6 ;  /* 0x000000ffff1f7224 */ /* 0x000fce00078e0006 */
[----:B------:R-:W-:Y:S05]  /*e330*/  WARPSYNC.COLLECTIVE R2, `(.L_x_185) ;  /* 0x0000000002087348 */ /* 0x000fea0003c00000 */
[----:B------:R0:W1:Y:S02]  /*e340*/  SHFL.DOWN P4, R6, R3, R4, R7 ;  /* 0x0800000403067389 */ /* 0x0000640000080007 */
[----:B01----:R-:W-:Y:S05]  /*e350*/  ENDCOLLECTIVE ;  /* 0x000000000000791b */ /* 0x003fea0003800000 */
.L_x_185:
[----:B------:R-:W-:Y:S01]  /*e360*/  IMAD.MOV.U32 R54, RZ, RZ, R6 ;  /* 0x000000ffff367224 */ /* 0x000fe200078e0006 */
[----:B------:R-:W-:Y:S06]  /*e370*/  BRA `(.L_x_186) ;  /* 0xffffff6000347947 */ /* 0x000fec000383ffff */
.L_x_33:
[----:B------:R-:W-:Y:S01]  /*e380*/  BSSY B0, `(.L_x_187) ;  /* 0x0000006000007945 */ /* 0x000fe20003800000 */
[----:B------:R-:W-:Y:S02]  /*e390*/  IMAD.MOV.U32 R4, RZ, RZ, 0x2 ;  /* 0x00000002ff047424 */ /* 0x000fe400078e00ff */
[----:B------:R-:W-:-:S07]  /*e3a0*/  IMAD.MOV.U32 R2, RZ, RZ, -0x1 ;  /* 0xffffffffff027424 */ /* 0x000fce00078e00ff */
[----:B01-34-:R-:W-:Y:S05]  /*e3b0*/  WARPSYNC.COLLECTIVE R2, `(.L_x_188) ;  /* 0x0000000002087348 */ /* 0x01bfea0003c00000 */
[----:B------:R2:W0:Y:S02]  /*e3c0*/  SHFL.DOWN P4, R6, R3, R4, R7 ;  /* 0x0800000403067389 */ /* 0x0004240000080007 */
[----:B01234-:R-:W-:Y:S05]  /*e3d0*/  ENDCOLLECTIVE ;  /* 0x000000000000791b */ /* 0x01ffea0003800000 */
.L_x_188:
[----:B------:R-:W-:Y:S05]  /*e3e0*/  BSYNC B0 ;  /* 0x0000000000007941 */ /* 0x000fea0003800000 */
.L_x_187:
[----:B------:R-:W-:Y:S05]  /*e3f0*/  BRA `(.L_x_189) ;  /* 0xffffff6000307947 */ /* 0x000fea000383ffff */
.L_x_34:
[----:B------:R-:W-:Y:S01]  /*e400*/  BSSY B0, `(.L_x_190) ;  /* 0x0000007000007945 */ /* 0x000fe20003800000 */
[----:B------:R-:W-:Y:S02]  /*e410*/  IMAD.MOV.U32 R3, RZ, RZ, R61 ;  /* 0x000000ffff037224 */ /* 0x000fe400078e003d */
[----:B------:R-:W-:Y:S02]  /*e420*/  IMAD.MOV.U32 R4, RZ, RZ, 0x4 ;  /* 0x00000004ff047424 */ /* 0x000fe400078e00ff */
[----:B------:R-:W-:-:S07]  /*e430*/  IMAD.MOV.U32 R2, RZ, RZ, -0x1 ;  /* 0xffffffffff027424 */ /* 0x000fce00078e00ff */
[----:B-1-3--:R-:W-:Y:S05]  /*e440*/  WARPSYNC.COLLECTIVE R2, `(.L_x_191) ;  /* 0x0000000002087348 */ /* 0x00afea0003c00000 */
[----:B------:R0:W2:Y:S02]  /*e450*/  SHFL.DOWN P4, R6, R3, R4, R7 ;  /* 0x0800000403067389 */ /* 0x0000a40000080007 */
[----:B0123--:R-:W-:Y:S05]  /*e460*/  ENDCOLLECTIVE ;  /* 0x000000000000791b */ /* 0x00ffea0003800000 */
.L_x_191:
[----:B------:R-:W-:Y:S05]  /*e470*/  BSYNC B0 ;  /* 0x0000000000007941 */ /* 0x000fea0003800000 */
.L_x_190:
[----:B------:R-:W-:Y:S02]  /*e480*/  IMAD.MOV.U32 R3, RZ, RZ, R62 ;  /* 0x000000ffff037224 */ /* 0x000fe400078e003e */
[----:B------:R-:W-:Y:S02]  /*e490*/  IMAD.MOV.U32 R4, RZ, RZ, 0x4 ;  /* 0x00000004ff047424 */ /* 0x000fe400078e00ff */
[----:B------:R-:W-:Y:S02]  /*e4a0*/  IMAD.MOV.U32 R2, RZ, RZ, -0x1 ;  /* 0xffffffffff027424 */ /* 0x000fe400078e00ff */
[----:B------:R-:W-:-:S07]  /*e4b0*/  IMAD.MOV.U32 R30, RZ, RZ, R6 ;  /* 0x000000ffff1e7224 */ /* 0x000fce00078e0006 */
[----:B------:R-:W-:Y:S05]  /*e4c0*/  WARPSYNC.COLLECTIVE R2, `(.L_x_192) ;  /* 0x0000000002087348 */ /* 0x000fea0003c00000 */
[----:B------:R0:W1:Y:S02]  /*e4d0*/  SHFL.DOWN P4, R6, R3, R4, R7 ;  /* 0x0800000403067389 */ /* 0x0000640000080007 */
[----:B01----:R-:W-:Y:S05]  /*e4e0*/  ENDCOLLECTIVE ;  /* 0x000000000000791b */ /* 0x003fea0003800000 */
.L_x_192:
[----:B------:R-:W-:Y:S02]  /*e4f0*/  IMAD.MOV.U32 R3, RZ, RZ, R60 ;  /* 0x000000ffff037224 */ /* 0x000fe400078e003c */
[----:B------:R-:W-:-:S07]  /*e500*/  IMAD.MOV.U32 R31, RZ, RZ, R6 ;  /* 0x000000ffff1f7224 */ /* 0x000fce00078e0006 */
[----:B------:R-:W-:Y:S05]  /*e510*/  WARPSYNC.COLLECTIVE R2, `(.L_x_193) ;  /* 0x0000000002087348 */ /* 0x000fea0003c00000 */
[----:B------:R0:W1:Y:S02]  /*e520*/  SHFL.DOWN P4, R6, R3, R4, R7 ;  /* 0x0800000403067389 */ /* 0x0000640000080007 */
[----:B01----:R-:W-:Y:S05]  /*e530*/  ENDCOLLECTIVE ;  /* 0x000000000000791b */ /* 0x003fea0003800000 */
.L_x_193:
[----:B------:R-:W-:Y:S01]  /*e540*/  IMAD.MOV.U32 R54, RZ, RZ, R6 ;  /* 0x000000ffff367224 */ /* 0x000fe200078e0006 */
[----:B------:R-:W-:Y:S06]  /*e550*/  BRA `(.L_x_194) ;  /* 0xffffff6000007947 */ /* 0x000fec000383ffff */
.L_x_35:
[----:B------:R-:W-:Y:S01]  /*e560*/  BSSY B0, `(.L_x_195) ;  /* 0x0000006000007945 */ /* 0x000fe20003800000 */
[----:B------:R-:W-:Y:S02]  /*e570*/  IMAD.MOV.U32 R4, RZ, RZ, 0x4 ;  /* 0x00000004ff047424 */ /* 0x000fe400078e00ff */
[----:B------:R-:W-:-:S07]  /*e580*/  IMAD.MOV.U32 R2, RZ, RZ, -0x1 ;  /* 0xffffffffff027424 */ /* 0x000fce00078e00ff */
[----:B01234-:R-:W-:Y:S05]  /*e590*/  WARPSYNC.COLLECTIVE R2, `(.L_x_196) ;  /* 0x0000000002087348 */ /* 0x01ffea0003c00000 */
[----:B------:R0:W0:Y:S02]  /*e5a0*/  SHFL.DOWN P4, R6, R3, R4, R7 ;  /* 0x0800000403067389 */ /* 0x0000240000080007 */
[----:B01234-:R-:W-:Y:S05]  /*e5b0*/  ENDCOLLECTIVE ;  /* 0x000000000000791b */ /* 0x01ffea0003800000 */
.L_x_196:
[----:B------:R-:W-:Y:S05]  /*e5c0*/  BSYNC B0 ;  /* 0x0000000000007941 */ /* 0x000fea0003800000 */
.L_x_195:
[----:B------:R-:W-:Y:S05]  /*e5d0*/  BRA `(.L_x_197) ;  /* 0xffffff5c00f07947 */ /* 0x000fea000383ffff */
.L_x_36:
[----:B------:R-:W-:Y:S01]  /*e5e0*/  BSSY B0, `(.L_x_198) ;  /* 0x0000007000007945 */ /* 0x000fe20003800000 */
[----:B------:R-:W-:Y:S02]  /*e5f0*/  IMAD.MOV.U32 R3, RZ, RZ, R61 ;  /* 0x000000ffff037224 */ /* 0x000fe400078e003d */
[----:B------:R-:W-:Y:S02]  /*e600*/  IMAD.MOV.U32 R4, RZ, RZ, 0x8 ;  /* 0x00000008ff047424 */ /* 0x000fe400078e00ff */
[----:B------:R-:W-:-:S07]  /*e610*/  IMAD.MOV.U32 R2, RZ, RZ, -0x1 ;  /* 0xffffffffff027424 */ /* 0x000fce00078e00ff */
[----:B-1-3--:R-:W-:Y:S05]  /*e620*/  WARPSYNC.COLLECTIVE R2, `(.L_x_199) ;  /* 0x0000000002087348 */ /* 0x00afea0003c00000 */
[----:B------:R0:W2:Y:S02]  /*e630*/  SHFL.DOWN P4, R6, R3, R4, R7 ;  /* 0x0800000403067389 */ /* 0x0000a40000080007 */
[----:B0123--:R-:W-:Y:S05]  /*e640*/  ENDCOLLECTIVE ;  /* 0x000000000000791b */ /* 0x00ffea0003800000 */
.L_x_199:
[----:B------:R-:W-:Y:S05]  /*e650*/  BSYNC B0 ;  /* 0x0000000000007941 */ /* 0x000fea0003800000 */
.L_x_198:
[----:B------:R-:W-:Y:S02]  /*e660*/  IMAD.MOV.U32 R3, RZ, RZ, R62 ;  /* 0x000000ffff037224 */ /* 0x000fe400078e003e */
[----:B------:R-:W-:Y:S02]  /*e670*/  IMAD.MOV.U32 R4, RZ, RZ, 0x8 ;  /* 0x00000008ff047424 */ /* 0x000fe400078e00ff */
[----:B------:R-:W-:Y:S02]  /*e680*/  IMAD.MOV.U32 R2, RZ, RZ, -0x1 ;  /* 0xffffffffff027424 */ /* 0x000fe400078e00ff */
[----:B------:R-:W-:-:S07]  /*e690*/  IMAD.MOV.U32 R30, RZ, RZ, R6 ;  /* 0x000000ffff1e7224 */ /* 0x000fce00078e0006 */
[----:B------:R-:W-:Y:S05]  /*e6a0*/  WARPSYNC.COLLECTIVE R2, `(.L_x_200) ;  /* 0x0000000002087348 */ /* 0x000fea0003c00000 */
[----:B------:R0:W1:Y:S02]  /*e6b0*/  SHFL.DOWN P4, R6, R3, R4, R7 ;  /* 0x0800000403067389 */ /* 0x0000640000080007 */
[----:B01----:R-:W-:Y:S05]  /*e6c0*/  ENDCOLLECTIVE ;  /* 0x000000000000791b */ /* 0x003fea0003800000 */
.L_x_200:
[----:B------:R-:W-:Y:S02]  /*e6d0*/  IMAD.MOV.U32 R3, RZ, RZ, R60 ;  /* 0x000000ffff037224 */ /* 0x000fe400078e003c */
[----:B------:R-:W-:-:S07]  /*e6e0*/  IMAD.MOV.U32 R31, RZ, RZ, R6 ;  /* 0x000000ffff1f7224 */ /* 0x000fce00078e0006 */
[----:B------:R-:W-:Y:S05]  /*e6f0*/  WARPSYNC.COLLECTIVE R2, `(.L_x_201) ;  /* 0x0000000002087348 */ /* 0x000fea0003c00000 */
[----:B------:R0:W1:Y:S02]  /*e700*/  SHFL.DOWN P4, R6, R3, R4, R7 ;  /* 0x0800000403067389 */ /* 0x0000640000080007 */
[----:B01----:R-:W-:Y:S05]  /*e710*/  ENDCOLLECTIVE ;  /* 0x000000000000791b */ /* 0x003fea0003800000 */
.L_x_201:
[----:B------:R-:W-:Y:S01]  /*e720*/  IMAD.MOV.U32 R54, RZ, RZ, R6 ;  /* 0x000000ffff367224 */ /* 0x000fe200078e0006 */
[----:B------:R-:W-:Y:S06]  /*e730*/  BRA `(.L_x_202) ;  /* 0xffffff5c00cc7947 */ /* 0x000fec000383ffff */
.L_x_37:
[----:B------:R-:W-:Y:S01]  /*e740*/  BSSY B0, `(.L_x_203) ;  /* 0x0000006000007945 */ /* 0x000fe20003800000 */
[----:B------:R-:W-:Y:S02]  /*e750*/  IMAD.MOV.U32 R4, RZ, RZ, 0x8 ;  /* 0x00000008ff047424 */ /* 0x000fe400078e00ff */
[----:B------:R-:W-:-:S07]  /*e760*/  IMAD.MOV.U32 R2, RZ, RZ, -0x1 ;  /* 0xffffffffff027424 */ /* 0x000fce00078e00ff */
[----:B01234-:R-:W-:Y:S05]  /*e770*/  WARPSYNC.COLLECTIVE R2, `(.L_x_204) ;  /* 0x0000000002087348 */ /* 0x01ffea0003c00000 */
[----:B------:R0:W0:Y:S02]  /*e780*/  SHFL.DOWN P4, R6, R3, R4, R7 ;  /* 0x0800000403067389 */ /* 0x0000240000080007 */
[----:B01234-:R-:W-:Y:S05]  /*e790*/  ENDCOLLECTIVE ;  /* 0x000000000000791b */ /* 0x01ffea0003800000 */
.L_x_204:
[----:B------:R-:W-:Y:S05]  /*e7a0*/  BSYNC B0 ;  /* 0x0000000000007941 */ /* 0x000fea0003800000 */
.L_x_203:
[----:B------:R-:W-:Y:S05]  /*e7b0*/  BRA `(.L_x_205) ;  /* 0xffffff5c00bc7947 */ /* 0x000fea000383ffff */
.L_x_38:
[----:B------:R-:W-:Y:S01]  /*e7c0*/  BSSY B0, `(.L_x_206) ;  /* 0x0000007000007945 */ /* 0x000fe20003800000 */
[----:B------:R-:W-:Y:S02]  /*e7d0*/  IMAD.MOV.U32 R3, RZ, RZ, R61 ;  /* 0x000000ffff037224 */ /* 0x000fe400078e003d */
[----:B------:R-:W-:Y:S02]  /*e7e0*/  IMAD.MOV.U32 R4, RZ, RZ, 0x10 ;  /* 0x00000010ff047424 */ /* 0x000fe400078e00ff */
[----:B------:R-:W-:-:S07]  /*e7f0*/  IMAD.MOV.U32 R2, RZ, RZ, -0x1 ;  /* 0xffffffffff027424 */ /* 0x000fce00078e00ff */
[----:B-1-3--:R-:W-:Y:S05]  /*e800*/  WARPSYNC.COLLECTIVE R2, `(.L_x_207) ;  /* 0x0000000002087348 */ /* 0x00afea0003c00000 */
[----:B------:R0:W2:Y:S02]  /*e810*/  SHFL.DOWN P4, R6, R3, R4, R7 ;  /* 0x0800000403067389 */ /* 0x0000a40000080007 */
[----:B0123--:R-:W-:Y:S05]  /*e820*/  ENDCOLLECTIVE ;  /* 0x000000000000791b */ /* 0x00ffea0003800000 */
.L_x_207:
[----:B------:R-:W-:Y:S05]  /*e830*/  BSYNC B0 ;  /* 0x0000000000007941 */ /* 0x000fea0003800000 */
.L_x_206:
[----:B------:R-:W-:Y:S02]  /*e840*/  IMAD.MOV.U32 R3, RZ, RZ, R62 ;  /* 0x000000ffff037224 */ /* 0x000fe400078e003e */
[----:B------:R-:W-:Y:S02]  /*e850*/  IMAD.MOV.U32 R4, RZ, RZ, 0x10 ;  /* 0x00000010ff047424 */ /* 0x000fe400078e00ff */
[----:B------:R-:W-:Y:S02]  /*e860*/  IMAD.MOV.U32 R2, RZ, RZ, -0x1 ;  /* 0xffffffffff027424 */ /* 0x000fe400078e00ff */
[----:B------:R-:W-:-:S07]  /*e870*/  IMAD.MOV.U32 R54, RZ, RZ, R6 ;  /* 0x000000ffff367224 */ /* 0x000fce00078e0006 */
[----:B------:R-:W-:Y:S05]  /*e880*/  WARPSYNC.COLLECTIVE R2, `(.L_x_208) ;  /* 0x0000000002087348 */ /* 0x000fea0003c00000 */
[----:B------:R0:W1:Y:S02]  /*e890*/  SHFL.DOWN P4, R6, R3, R4, R7 ;  /* 0x0800000403067389 */ /* 0x0000640000080007 */
[----:B01----:R-:W-:Y:S05]  /*e8a0*/  ENDCOLLECTIVE ;  /* 0x000000000000791b */ /* 0x003fea0003800000 */
.L_x_208:
[----:B------:R-:W-:Y:S02]  /*e8b0*/  IMAD.MOV.U32 R3, RZ, RZ, R60 ;  /* 0x000000ffff037224 */ /* 0x000fe400078e003c */
[----:B------:R-:W-:-:S07]  /*e8c0*/  IMAD.MOV.U32 R69, RZ, RZ, R6 ;  /* 0x000000ffff457224 */ /* 0x000fce00078e0006 */
[----:B------:R-:W-:Y:S05]  /*e8d0*/  WARPSYNC.COLLECTIVE R2, `(.L_x_209) ;  /* 0x0000000002087348 */ /* 0x000fea0003c00000 */
[----:B------:R0:W1:Y:S02]  /*e8e0*/  SHFL.DOWN P4, R6, R3, R4, R7 ;  /* 0x0800000403067389 */ /* 0x0000640000080007 */
[----:B01----:R-:W-:Y:S05]  /*e8f0*/  ENDCOLLECTIVE ;  /* 0x000000000000791b */ /* 0x003fea0003800000 */
.L_x_209:
[----:B------:R-:W-:Y:S01]  /*e900*/  IMAD.MOV.U32 R68, RZ, RZ, R6 ;  /* 0x000000ffff447224 */ /* 0x000fe200078e0006 */
[----:B------:R-:W-:Y:S06]  /*e910*/  BRA `(.L_x_210) ;  /* 0xffffff5c00987947 */ /* 0x000fec000383ffff */
.L_x_39:
[----:B------:R-:W-:Y:S01]  /*e920*/  BSSY B0, `(.L_x_211) ;  /* 0x0000006000007945 */ /* 0x000fe20003800000 */
[----:B------:R-:W-:Y:S02]  /*e930*/  IMAD.MOV.U32 R4, RZ, RZ, 0x10 ;  /* 0x00000010ff047424 */ /* 0x000fe400078e00ff */
[----:B------:R-:W-:-:S07]  /*e940*/  IMAD.MOV.U32 R2, RZ, RZ, -0x1 ;  /* 0xffffffffff027424 */ /* 0x000fce00078e00ff */
[----:B01234-:R-:W-:Y:S05]  /*e950*/  WARPSYNC.COLLECTIVE R2, `(.L_x_212) ;  /* 0x0000000002087348 */ /* 0x01ffea0003c00000 */
[----:B------:R0:W0:Y:S02]  /*e960*/  SHFL.DOWN P4, R6, R3, R4, R7 ;  /* 0x0800000403067389 */ /* 0x0000240000080007 */
[----:B01234-:R-:W-:Y:S05]  /*e970*/  ENDCOLLECTIVE ;  /* 0x000000000000791b */ /* 0x01ffea0003800000 */
.L_x_212:
[----:B------:R-:W-:Y:S05]  /*e980*/  BSYNC B0 ;  /* 0x0000000000007941 */ /* 0x000fea0003800000 */
.L_x_211:
[----:B------:R-:W-:Y:S05]  /*e990*/  BRA `(.L_x_213) ;  /* 0xffffff5c00807947 */ /* 0x000fea000383ffff */
.L_x_40:
[----:B------:R-:W-:Y:S01]  /*e9a0*/  BSSY B0, `(.L_x_214) ;  /* 0x0000006000007945 */ /* 0x000fe20003800000 */
[----:B------:R-:W-:Y:S01]  /*e9b0*/  PLOP3.LUT P4, PT, P0, PT, PT, 0x80, 0x8 ;  /* 0x000000000008781c */ /* 0x000fe2000078f070 */
[----:B------:R-:W-:-:S12]  /*e9c0*/  IMAD.MOV.U32 R2, RZ, RZ, -0x1 ;  /* 0xffffffffff027424 */ /* 0x000fd800078e00ff */
[----:B-1-3--:R-:W-:Y:S05]  /*e9d0*/  WARPSYNC.COLLECTIVE R2, `(.L_x_215) ;  /* 0x0000000002087348 */ /* 0x00afea0003c00000 */
[----:B------:R-:W-:Y:S01]  /*e9e0*/  VOTE.ALL P4, P4 ;  /* 0x0000000000ff7806 */ /* 0x000fe20002080000 */
[----:B-1-3--:R-:W-:-:S12]  /*e9f0*/  ENDCOLLECTIVE ;  /* 0x000000000000791b */ /* 0x00afd80003800000 */
.L_x_215:
[----:B------:R-:W-:Y:S05]  /*ea00*/  BSYNC B0 ;  /* 0x0000000000007941 */ /* 0x000fea0003800000 */
.L_x_214:
[----:B------:R-:W-:Y:S01]  /*ea10*/  PLOP3.LUT P0, PT, P4, PT, PT, 0x80, 0x8 ;  /* 0x000000000008781c */ /* 0x000fe2000270f070 */
[----:B------:R-:W-:-:S12]  /*ea20*/  BRA `(.L_x_216) ;  /* 0xffffff5c00a47947 */ /* 0x000fd8000383ffff */
.L_x_42:
[----:B------:R-:W-:Y:S01]  /*ea30*/  BSSY B0, `(.L_x_217) ;  /* 0x0000006000007945 */ /* 0x000fe20003800000 */
[----:B------:R-:W-:Y:S01]  /*ea40*/  PLOP3.LUT P4, PT, P0, PT, PT, 0x8, 0x80 ;  /* 0x000000000080781c */ /* 0x000fe2000078e170 */
[----:B------:R-:W-:-:S12]  /*ea50*/  IMAD.MOV.U32 R2, RZ, RZ, -0x1 ;  /* 0xffffffffff027424 */ /* 0x000fd800078e00ff */
[----:B-1-3--:R-:W-:Y:S05]  /*ea60*/  WARPSYNC.COLLECTIVE R2, `(.L_x_218) ;  /* 0x0000000002087348 */ /* 0x00afea0003c00000 */
[----:B------:R-:W-:Y:S01]  /*ea70*/  VOTE.ANY P4, P4 ;  /* 0x0000000000ff7806 */ /* 0x000fe20002080100 */
[----:B-1-3--:R-:W-:-:S12]  /*ea80*/  ENDCOLLECTIVE ;  /* 0x000000000000791b */ /* 0x00afd80003800000 */
.L_x_218:
[----:B------:R-:W-:Y:S05]  /*ea90*/  BSYNC B0 ;  /* 0x0000000000007941 */ /* 0x000fea0003800000 */
.L_x_217:
[----:B------:R-:W-:Y:S01]  /*eaa0*/  PLOP3.LUT P0, PT, P4, PT, PT, 0x80, 0x8 ;  /* 0x000000000008781c */ /* 0x000fe2000270f070 */
[----:B------:R-:W-:-:S12]  /*eab0*/  BRA `(.L_x_219) ;  /* 0xffffff5c00a47947 */ /* 0x000fd8000383ffff */
.L_x_44:
[----:B------:R-:W-:Y:S01]  /*eac0*/  BSSY B0, `(.L_x_220) ;  /* 0x0000006000007945 */ /* 0x000fe20003800000 */
[----:B------:R-:W-:Y:S01]  /*ead0*/  PLOP3.LUT P4, PT, P0, PT, PT, 0x8, 0x80 ;  /* 0x000000000080781c */ /* 0x000fe2000078e170 */
[----:B------:R-:W-:-:S12]  /*eae0*/  IMAD.MOV.U32 R2, RZ, RZ, -0x1 ;  /* 0xffffffffff027424 */ /* 0x000fd800078e00ff */
[----:B-1-3--:R-:W-:Y:S05]  /*eaf0*/  WARPSYNC.COLLECTIVE R2, `(.L_x_221) ;  /* 0x0000000002087348 */ /* 0x00afea0003c00000 */
[----:B------:R-:W-:Y:S01]  /*eb00*/  VOTE.ANY R2, PT, P4 ;  /* 0x0000000000027806 */ /* 0x000fe200020e0100 */
[----:B-1-3--:R-:W-:Y:S06]  /*eb10*/  ENDCOLLECTIVE ;  /* 0x000000000000791b */ /* 0x00afec0003800000 */
.L_x_221:
[----:B------:R-:W-:Y:S05]  /*eb20*/  BSYNC B0 ;  /* 0x0000000000007941 */ /* 0x000fea0003800000 */
.L_x_220:
        /* <DEDUP_REMOVED lines=10> */
.L_x_222:
[----:B------:R-:W-:Y:S02]  /*ebd0*/  IMAD.MOV.U32 R3, RZ, RZ, R55 ;  /* 0x000000ffff037224 */ /* 0x000fe400078e0037 */
[----:B------:R-:W-:-:S07]  /*ebe0*/  IMAD.MOV.U32 R71, RZ, RZ, R6 ;  /* 0x000000ffff477224 */ /* 0x000fce00078e0006 */
[----:B------:R-:W-:Y:S05]  /*ebf0*/  WARPSYNC.COLLECTIVE R2, `(.L_x_223) ;  /* 0x0000000002087348 */ /* 0x000fea0003c00000 */
[----:B------:R0:W1:Y:S02]  /*ec00*/  SHFL.DOWN P4, R6, R3, R4, R7 ;  /* 0x0800000403067389 */ /* 0x0000640000080007 */
[----:B01----:R-:W-:Y:S05]  /*ec10*/  ENDCOLLECTIVE ;  /* 0x000000000000791b */ /* 0x003fea0003800000 */
.L_x_223:
[----:B------:R-:W-:Y:S02]  /*ec20*/  IMAD.MOV.U32 R3, RZ, RZ, R54 ;  /* 0x000000ffff037224 */ /* 0x000fe400078e0036 */
[----:B------:R-:W-:-:S07]  /*ec30*/  IMAD.MOV.U32 R68, RZ, RZ, R6 ;  /* 0x000000ffff447224 */ /* 0x000fce00078e0006 */
[----:B------:R-:W-:Y:S05]  /*ec40*/  WARPSYNC.COLLECTIVE R2, `(.L_x_224) ;  /* 0x0000000002087348 */ /* 0x000fea0003c00000 */
[----:B------:R0:W1:Y:S02]  /*ec50*/  SHFL.DOWN P4, R6, R3, R4, R7 ;  /* 0x0800000403067389 */ /* 0x0000640000080007 */
[----:B01----:R-:W-:Y:S05]  /*ec60*/  ENDCOLLECTIVE ;  /* 0x000000000000791b */ /* 0x003fea0003800000 */
.L_x_224:
[----:B------:R-:W-:Y:S01]  /*ec70*/  IMAD.MOV.U32 R70, RZ, RZ, R6 ;  /* 0x000000ffff467224 */ /* 0x000fe200078e0006 */
[----:B------:R-:W-:Y:S06]  /*ec80*/  BRA `(.L_x_225) ;  /* 0xffffff5c006c7947 */ /* 0x000fec000383ffff */
.L_x_45:
[----:B------:R-:W-:Y:S01]  /*ec90*/  BSSY B0, `(.L_x_226) ;  /* 0x0000006000007945 */ /* 0x000fe20003800000 */
[----:B------:R-:W-:Y:S02]  /*eca0*/  IMAD.MOV.U32 R4, RZ, RZ, 0x1 ;  /* 0x00000001ff047424 */ /* 0x000fe400078e00ff */
[----:B------:R-:W-:-:S07]  /*ecb0*/  IMAD.MOV.U32 R2, RZ, RZ, -0x1 ;  /* 0xffffffffff027424 */ /* 0x000fce00078e00ff */
[----:B01234-:R-:W-:Y:S05]  /*ecc0*/  WARPSYNC.COLLECTIVE R2, `(.L_x_227) ;  /* 0x0000000002087348 */ /* 0x01ffea0003c00000 */
[----:B------:R0:W0:Y:S02]  /*ecd0*/  SHFL.DOWN P4, R6, R3, R4, R7 ;  /* 0x0800000403067389 */ /* 0x0000240000080007 */
[----:B01234-:R-:W-:Y:S05]  /*ece0*/  ENDCOLLECTIVE ;  /* 0x000000000000791b */ /* 0x01ffea0003800000 */
.L_x_227:
[----:B------:R-:W-:Y:S05]  /*ecf0*/  BSYNC B0 ;  /* 0x0000000000007941 */ /* 0x000fea0003800000 */
.L_x_226:
[----:B------:R-:W-:Y:S05]  /*ed00*/  BRA `(.L_x_228) ;  /* 0xffffff5c00547947 */ /* 0x000fea000383ffff */
.L_x_46:
[----:B------:R-:W-:Y:S01]  /*ed10*/  BSSY B0, `(.L_x_229) ;  /* 0x0000007000007945 */ /* 0x000fe20003800000 */
[----:B------:R-:W-:Y:S02]  /*ed20*/  IMAD.MOV.U32 R3, RZ, RZ, R0 ;  /* 0x000000ffff037224 */ /* 0x000fe400078e0000 */
[----:B------:R-:W-:Y:S02]  /*ed30*/  IMAD.MOV.U32 R4, RZ, RZ, 0x2 ;  /* 0x00000002ff047424 */ /* 0x000fe400078e00ff */
[----:B------:R-:W-:-:S07]  /*ed40*/  IMAD.MOV.U32 R2, RZ, RZ, -0x1 ;  /* 0xffffffffff027424 */ /* 0x000fce00078e00ff */
[----:B-1-3--:R-:W-:Y:S05]  /*ed50*/  WARPSYNC.COLLECTIVE R2, `(.L_x_230) ;  /* 0x0000000002087348 */ /* 0x00afea0003c00000 */
[----:B------:R0:W2:Y:S02]  /*ed60*/  SHFL.DOWN P4, R6, R3, R4, R7 ;  /* 0x0800000403067389 */ /* 0x0000a40000080007 */
[----:B0123--:R-:W-:Y:S05]  /*ed70*/  ENDCOLLECTIVE ;  /* 0x000000000000791b */ /* 0x00ffea0003800000 */
.L_x_230:
[----:B------:R-:W-:Y:S05]  /*ed80*/  BSYNC B0 ;  /* 0x0000000000007941 */ /* 0x000fea0003800000 */
.L_x_229:
[----:B------:R-:W-:Y:S02]  /*ed90*/  IMAD.MOV.U32 R3, RZ, RZ, R55 ;  /* 0x000000ffff037224 */ /* 0x000fe400078e0037 */
[----:B------:R-:W-:Y:S02]  /*eda0*/  IMAD.MOV.U32 R4, RZ, RZ, 0x2 ;  /* 0x00000002ff047424 */ /* 0x000fe400078e00ff */
[----:B------:R-:W-:Y:S02]  /*edb0*/  IMAD.MOV.U32 R2, RZ, RZ, -0x1 ;  /* 0xffffffffff027424 */ /* 0x000fe400078e00ff */
[----:B------:R-:W-:-:S07]  /*edc0*/  IMAD.MOV.U32 R71, RZ, RZ, R6 ;  /* 0x000000ffff477224 */ /* 0x000fce00078e0006 */
[----:B------:R-:W-:Y:S05]  /*edd0*/  WARPSYNC.COLLECTIVE R2, `(.L_x_231) ;  /* 0x0000000002087348 */ /* 0x000fea0003c00000 */
[----:B------:R0:W1:Y:S02]  /*ede0*/  SHFL.DOWN P4, R6, R3, R4, R7 ;  /* 0x0800000403067389 */ /* 0x0000640000080007 */
[----:B01----:R-:W-:Y:S05]  /*edf0*/  ENDCOLLECTIVE ;  /* 0x000000000000791b */ /* 0x003fea0003800000 */
.L_x_231:
[----:B------:R-:W-:Y:S02]  /*ee00*/  IMAD.MOV.U32 R3, RZ, RZ, R54 ;  /* 0x000000ffff037224 */ /* 0x000fe400078e0036 */
[----:B------:R-:W-:-:S07]  /*ee10*/  IMAD.MOV.U32 R68, RZ, RZ, R6 ;  /* 0x000000ffff447224 */ /* 0x000fce00078e0006 */
[----:B------:R-:W-:Y:S05]  /*ee20*/  WARPSYNC.COLLECTIVE R2, `(.L_x_232) ;  /* 0x0000000002087348 */ /* 0x000fea0003c00000 */
[----:B------:R0:W1:Y:S02]  /*ee30*/  SHFL.DOWN P4, R6, R3, R4, R7 ;  /* 0x0800000403067389 */ /* 0x0000640000080007 */
[----:B01----:R-:W-:Y:S05]  /*ee40*/  ENDCOLLECTIVE ;  /* 0x000000000000791b */ /* 0x003fea0003800000 */
.L_x_232:
[----:B------:R-:W-:Y:S01]  /*ee50*/  IMAD.MOV.U32 R70, RZ, RZ, R6 ;  /* 0x000000ffff467224 */ /* 0x000fe200078e0006 */
[----:B------:R-:W-:Y:S06]  /*ee60*/  BRA `(.L_x_233) ;  /* 0xffffff5c00347947 */ /* 0x000fec000383ffff */
.L_x_47:
[----:B------:R-:W-:Y:S01]  /*ee70*/  BSSY B0, `(.L_x_234) ;  /* 0x0000006000007945 */ /* 0x000fe20003800000 */
[----:B------:R-:W-:Y:S02]  /*ee80*/  IMAD.MOV.U32 R4, RZ, RZ, 0x2 ;  /* 0x00000002ff047424 */ /* 0x000fe400078e00ff */
[----:B------:R-:W-:-:S07]  /*ee90*/  IMAD.MOV.U32 R2, RZ, RZ, -0x1 ;  /* 0xffffffffff027424 */ /* 0x000fce00078e00ff */
[----:B01234-:R-:W-:Y:S05]  /*eea0*/  WARPSYNC.COLLECTIVE R2, `(.L_x_235) ;  /* 0x0000000002087348 */ /* 0x01ffea0003c00000 */
[----:B------:R0:W0:Y:S02]  /*eeb0*/  SHFL.DOWN P4, R6, R3, R4, R7 ;  /* 0x0800000403067389 */ /* 0x0000240000080007 */
[----:B01234-:R-:W-:Y:S05]  /*eec0*/  ENDCOLLECTIVE ;  /* 0x000000000000791b */ /* 0x01ffea0003800000 */
.L_x_235:
[----:B------:R-:W-:Y:S05]  /*eed0*/  BSYNC B0 ;  /* 0x0000000000007941 */ /* 0x000fea0003800000 */
.L_x_234:
[----:B------:R-:W-:Y:S05]  /*eee0*/  BRA `(.L_x_236) ;  /* 0xffffff5c001c7947 */ /* 0x000fea000383ffff */
.L_x_48:
[----:B------:R-:W-:Y:S01]  /*eef0*/  BSSY B0, `(.L_x_237) ;  /* 0x0000007000007945 */ /* 0x000fe20003800000 */
[----:B------:R-:W-:Y:S02]  /*ef00*/  IMAD.MOV.U32 R3, RZ, RZ, R0 ;  /* 0x000000ffff037224 */ /* 0x000fe400078e0000 */
[----:B------:R-:W-:Y:S02]  /*ef10*/  IMAD.MOV.U32 R4, RZ, RZ, 0x4 ;  /* 0x00000004ff047424 */ /* 0x000fe400078e00ff */
[----:B------:R-:W-:-:S07]  /*ef20*/  IMAD.MOV.U32 R2, RZ, RZ, -0x1 ;  /* 0xffffffffff027424 */ /* 0x000fce00078e00ff */
[----:B-1-3--:R-:W-:Y:S05]  /*ef30*/  WARPSYNC.COLLECTIVE R2, `(.L_x_238) ;  /* 0x0000000002087348 */ /* 0x00afea0003c00000 */
[----:B------:R0:W2:Y:S02]  /*ef40*/  SHFL.DOWN P4, R6, R3, R4, R7 ;  /* 0x0800000403067389 */ /* 0x0000a40000080007 */
[----:B0123--:R-:W-:Y:S05]  /*ef50*/  ENDCOLLECTIVE ;  /* 0x000000000000791b */ /* 0x00ffea0003800000 */
.L_x_238:
[----:B------:R-:W-:Y:S05]  /*ef60*/  BSYNC B0 ;  /* 0x0000000000007941 */ /* 0x000fea0003800000 */
.L_x_237:
[----:B------:R-:W-:Y:S02]  /*ef70*/  IMAD.MOV.U32 R3, RZ, RZ, R55 ;  /* 0x000000ffff037224 */ /* 0x000fe400078e0037 */
[----:B------:R-:W-:Y:S02]  /*ef80*/  IMAD.MOV.U32 R4, RZ, RZ, 0x4 ;  /* 0x00000004ff047424 */ /* 0x000fe400078e00ff */
[----:B------:R-:W-:Y:S02]  /*ef90*/  IMAD.MOV.U32 R2, RZ, RZ, -0x1 ;  /* 0xffffffffff027424 */ /* 0x000fe400078e00ff */
[----:B------:R-:W-:-:S07]  /*efa0*/  IMAD.MOV.U32 R71, RZ, RZ, R6 ;  /* 0x000000ffff477224 */ /* 0x000fce00078e0006 */
[----:B------:R-:W-:Y:S05]  /*efb0*/  WARPSYNC.COLLECTIVE R2, `(.L_x_239) ;  /* 0x0000000002087348 */ /* 0x000fea0003c00000 */
[----:B------:R0:W1:Y:S02]  /*efc0*/  SHFL.DOWN P4, R6, R3, R4, R7 ;  /* 0x0800000403067389 */ /* 0x0000640000080007 */
[----:B01----:R-:W-:Y:S05]  /*efd0*/  ENDCOLLECTIVE ;  /* 0x000000000000791b */ /* 0x003fea0003800000 */
.L_x_239:
[----:B------:R-:W-:Y:S02]  /*efe0*/  IMAD.MOV.U32 R3, RZ, RZ, R54 ;  /* 0x000000ffff037224 */ /* 0x000fe400078e0036 */
[----:B------:R-:W-:-:S07]  /*eff0*/  IMAD.MOV.U32 R68, RZ, RZ, R6 ;  /* 0x000000ffff447224 */ /* 0x000fce00078e0006 */
[----:B------:R-:W-:Y:S05]  /*f000*/  WARPSYNC.COLLECTIVE R2, `(.L_x_240) ;  /* 0x0000000002087348 */ /* 0x000fea0003c00000 */
[----:B------:R0:W1:Y:S02]  /*f010*/  SHFL.DOWN P4, R6, R3, R4, R7 ;  /* 0x0800000403067389 */ /* 0x0000640000080007 */
[----:B01----:R-:W-:Y:S05]  /*f020*/  ENDCOLLECTIVE ;  /* 0x000000000000791b */ /* 0x003fea0003800000 */
.L_x_240:
[----:B------:R-:W-:Y:S01]  /*f030*/  IMAD.MOV.U32 R70, RZ, RZ, R6 ;  /* 0x000000ffff467224 */ /* 0x000fe200078e0006 */
[----:B------:R-:W-:Y:S06]  /*f040*/  BRA `(.L_x_241) ;  /* 0xffffff5800fc7947 */ /* 0x000fec000383ffff */
.L_x_49:
[----:B------:R-:W-:Y:S01]  /*f050*/  BSSY B0, `(.L_x_242) ;  /* 0x0000006000007945 */ /* 0x000fe20003800000 */
[----:B------:R-:W-:Y:S02]  /*f060*/  IMAD.MOV.U32 R4, RZ, RZ, 0x4 ;  /* 0x00000004ff047424 */ /* 0x000fe400078e00ff */
[----:B------:R-:W-:-:S07]  /*f070*/  IMAD.MOV.U32 R2, RZ, RZ, -0x1 ;  /* 0xffffffffff027424 */ /* 0x000fce00078e00ff */
[----:B01234-:R-:W-:Y:S05]  /*f080*/  WARPSYNC.COLLECTIVE R2, `(.L_x_243) ;  /* 0x0000000002087348 */ /* 0x01ffea0003c00000 */
[----:B------:R0:W0:Y:S02]  /*f090*/  SHFL.DOWN P4, R6, R3, R4, R7 ;  /* 0x0800000403067389 */ /* 0x0000240000080007 */
[----:B01234-:R-:W-:Y:S05]  /*f0a0*/  ENDCOLLECTIVE ;  /* 0x000000000000791b */ /* 0x01ffea0003800000 */
.L_x_243:
[----:B------:R-:W-:Y:S05]  /*f0b0*/  BSYNC B0 ;  /* 0x0000000000007941 */ /* 0x000fea0003800000 */
.L_x_242:
[----:B------:R-:W-:Y:S05]  /*f0c0*/  BRA `(.L_x_244) ;  /* 0xffffff5800e47947 */ /* 0x000fea000383ffff */
.L_x_50:
[----:B------:R-:W-:Y:S01]  /*f0d0*/  BSSY B0, `(.L_x_245) ;  /* 0x0000007000007945 */ /* 0x000fe20003800000 */
[----:B------:R-:W-:Y:S02]  /*f0e0*/  IMAD.MOV.U32 R3, RZ, RZ, R0 ;  /* 0x000000ffff037224 */ /* 0x000fe400078e0000 */
[----:B------:R-:W-:Y:S02]  /*f0f0*/  IMAD.MOV.U32 R4, RZ, RZ, 0x8 ;  /* 0x00000008ff047424 */ /* 0x000fe400078e00ff */
[----:B------:R-:W-:-:S07]  /*f100*/  IMAD.MOV.U32 R2, RZ, RZ, -0x1 ;  /* 0xffffffffff027424 */ /* 0x000fce00078e00ff */
[----:B-1-3--:R-:W-:Y:S05]  /*f110*/  WARPSYNC.COLLECTIVE R2, `(.L_x_246) ;  /* 0x0000000002087348 */ /* 0x00afea0003c00000 */
[----:B------:R0:W2:Y:S02]  /*f120*/  SHFL.DOWN P4, R6, R3, R4, R7 ;  /* 0x0800000403067389 */ /* 0x0000a40000080007 */
[----:B0123--:R-:W-:Y:S05]  /*f130*/  ENDCOLLECTIVE ;  /* 0x000000000000791b */ /* 0x00ffea0003800000 */
.L_x_246:
[----:B------:R-:W-:Y:S05]  /*f140*/  BSYNC B0 ;  /* 0x0000000000007941 */ /* 0x000fea0003800000 */
.L_x_245:
[----:B------:R-:W-:Y:S02]  /*f150*/  IMAD.MOV.U32 R3, RZ, RZ, R55 ;  /* 0x000000ffff037224 */ /* 0x000fe400078e0037 */
[----:B------:R-:W-:Y:S02]  /*f160*/  IMAD.MOV.U32 R4, RZ, RZ, 0x8 ;  /* 0x00000008ff047424 */ /* 0x000fe400078e00ff */
[----:B------:R-:W-:Y:S02]  /*f170*/  IMAD.MOV.U32 R2, RZ, RZ, -0x1 ;  /* 0xffffffffff027424 */ /* 0x000fe400078e00ff */
[----:B------:R-:W-:-:S07]  /*f180*/  IMAD.MOV.U32 R71, RZ, RZ, R6 ;  /* 0x000000ffff477224 */ /* 0x000fce00078e0006 */
[----:B------:R-:W-:Y:S05]  /*f190*/  WARPSYNC.COLLECTIVE R2, `(.L_x_247) ;  /* 0x0000000002087348 */ /* 0x000fea0003c00000 */
[----:B------:R0:W1:Y:S02]  /*f1a0*/  SHFL.DOWN P4, R6, R3, R4, R7 ;  /* 0x0800000403067389 */ /* 0x0000640000080007 */
[----:B01----:R-:W-:Y:S05]  /*f1b0*/  ENDCOLLECTIVE ;  /* 0x000000000000791b */ /* 0x003fea0003800000 */
.L_x_247:
[----:B------:R-:W-:Y:S02]  /*f1c0*/  IMAD.MOV.U32 R3, RZ, RZ, R54 ;  /* 0x000000ffff037224 */ /* 0x000fe400078e0036 */
[----:B------:R-:W-:-:S07]  /*f1d0*/  IMAD.MOV.U32 R68, RZ, RZ, R6 ;  /* 0x000000ffff447224 */ /* 0x000fce00078e0006 */
[----:B------:R-:W-:Y:S05]  /*f1e0*/  WARPSYNC.COLLECTIVE R2, `(.L_x_248) ;  /* 0x0000000002087348 */ /* 0x000fea0003c00000 */
[----:B------:R0:W1:Y:S02]  /*f1f0*/  SHFL.DOWN P4, R6, R3, R4, R7 ;  /* 0x0800000403067389 */ /* 0x0000640000080007 */
[----:B01----:R-:W-:Y:S05]  /*f200*/  ENDCOLLECTIVE ;  /* 0x000000000000791b */ /* 0x003fea0003800000 */
.L_x_248:
[----:B------:R-:W-:Y:S01]  /*f210*/  IMAD.MOV.U32 R70, RZ, RZ, R6 ;  /* 0x000000ffff467224 */ /* 0x000fe200078e0006 */
[----:B------:R-:W-:Y:S06]  /*f220*/  BRA `(.L_x_249) ;  /* 0xffffff5800c47947 */ /* 0x000fec000383ffff */
.L_x_51:
[----:B------:R-:W-:Y:S01]  /*f230*/  BSSY B0, `(.L_x_250) ;  /* 0x0000006000007945 */ /* 0x000fe20003800000 */
[----:B------:R-:W-:Y:S02]  /*f240*/  IMAD.MOV.U32 R4, RZ, RZ, 0x8 ;  /* 0x00000008ff047424 */ /* 0x000fe400078e00ff */
[----:B------:R-:W-:-:S07]  /*f250*/  IMAD.MOV.U32 R2, RZ, RZ, -0x1 ;  /* 0xffffffffff027424 */ /* 0x000fce00078e00ff */
[----:B01234-:R-:W-:Y:S05]  /*f260*/  WARPSYNC.COLLECTIVE R2, `(.L_x_251) ;  /* 0x0000000002087348 */ /* 0x01ffea0003c00000 */
[----:B------:R0:W0:Y:S02]  /*f270*/  SHFL.DOWN P4, R6, R3, R4, R7 ;  /* 0x0800000403067389 */ /* 0x0000240000080007 */
[----:B01234-:R-:W-:Y:S05]  /*f280*/  ENDCOLLECTIVE ;  /* 0x000000000000791b */ /* 0x01ffea0003800000 */
.L_x_251:
[----:B------:R-:W-:Y:S05]  /*f290*/  BSYNC B0 ;  /* 0x0000000000007941 */ /* 0x000fea0003800000 */
.L_x_250:
[----:B------:R-:W-:Y:S05]  /*f2a0*/  BRA `(.L_x_252) ;  /* 0xffffff5800ac7947 */ /* 0x000fea000383ffff */
.L_x_52:
[----:B------:R-:W-:Y:S01]  /*f2b0*/  BSSY B0, `(.L_x_253) ;  /* 0x0000007000007945 */ /* 0x000fe20003800000 */
[----:B------:R-:W-:Y:S02]  /*f2c0*/  IMAD.MOV.U32 R3, RZ, RZ, R0 ;  /* 0x000000ffff037224 */ /* 0x000fe400078e0000 */
[----:B------:R-:W-:Y:S02]  /*f2d0*/  IMAD.MOV.U32 R4, RZ, RZ, 0x10 ;  /* 0x00000010ff047424 */ /* 0x000fe400078e00ff */
[----:B------:R-:W-:-:S07]  /*f2e0*/  IMAD.MOV.U32 R2, RZ, RZ, -0x1 ;  /* 0xffffffffff027424 */ /* 0x000fce00078e00ff */
[----:B-1-3--:R-:W-:Y:S05]  /*f2f0*/  WARPSYNC.COLLECTIVE R2, `(.L_x_254) ;  /* 0x0000000002087348 */ /* 0x00afea0003c00000 */
[----:B------:R0:W2:Y:S02]  /*f300*/  SHFL.DOWN P4, R6, R3, R4, R7 ;  /* 0x0800000403067389 */ /* 0x0000a40000080007 */
[----:B0123--:R-:W-:Y:S05]  /*f310*/  ENDCOLLECTIVE ;  /* 0x000000000000791b */ /* 0x00ffea0003800000 */
.L_x_254:
[----:B------:R-:W-:Y:S05]  /*f320*/  BSYNC B0 ;  /* 0x0000000000007941 */ /* 0x000fea0003800000 */
.L_x_253:
[----:B------:R-:W-:Y:S02]  /*f330*/  IMAD.MOV.U32 R3, RZ, RZ, R55 ;  /* 0x000000ffff037224 */ /* 0x000fe400078e0037 */
[----:B------:R-:W-:Y:S02]  /*f340*/  IMAD.MOV.U32 R4, RZ, RZ, 0x10 ;  /* 0x00000010ff047424 */ /* 0x000fe400078e00ff */
[----:B------:R-:W-:Y:S02]  /*f350*/  IMAD.MOV.U32 R2, RZ, RZ, -0x1 ;  /* 0xffffffffff027424 */ /* 0x000fe400078e00ff */
[----:B------:R-:W-:-:S07]  /*f360*/  IMAD.MOV.U32 R71, RZ, RZ, R6 ;  /* 0x000000ffff477224 */ /* 0x000fce00078e0006 */
[----:B------:R-:W-:Y:S05]  /*f370*/  WARPSYNC.COLLECTIVE R2, `(.L_x_255) ;  /* 0x0000000002087348 */ /* 0x000fea0003c00000 */
[----:B------:R0:W1:Y:S02]  /*f380*/  SHFL.DOWN P4, R6, R3, R4, R7 ;  /* 0x0800000403067389 */ /* 0x0000640000080007 */
[----:B01----:R-:W-:Y:S05]  /*f390*/  ENDCOLLECTIVE ;  /* 0x000000000000791b */ /* 0x003fea0003800000 */
.L_x_255:
[----:B------:R-:W-:Y:S02]  /*f3a0*/  IMAD.MOV.U32 R3, RZ, RZ, R54 ;  /* 0x000000ffff037224 */ /* 0x000fe400078e0036 */
[----:B------:R-:W-:-:S07]  /*f3b0*/  IMAD.MOV.U32 R68, RZ, RZ, R6 ;  /* 0x000000ffff447224 */ /* 0x000fce00078e0006 */
[----:B------:R-:W-:Y:S05]  /*f3c0*/  WARPSYNC.COLLECTIVE R2, `(.L_x_256) ;  /* 0x0000000002087348 */ /* 0x000fea0003c00000 */
[----:B------:R0:W1:Y:S02]  /*f3d0*/  SHFL.DOWN P4, R6, R3, R4, R7 ;  /* 0x0800000403067389 */ /* 0x0000640000080007 */
[----:B01----:R-:W-:Y:S05]  /*f3e0*/  ENDCOLLECTIVE ;  /* 0x000000000000791b */ /* 0x003fea0003800000 */
.L_x_256:
[----:B------:R-:W-:Y:S01]  /*f3f0*/  IMAD.MOV.U32 R70, RZ, RZ, R6 ;  /* 0x000000ffff467224 */ /* 0x000fe200078e0006 */
[----:B------:R-:W-:Y:S06]  /*f400*/  BRA `(.L_x_257) ;  /* 0xffffff58008c7947 */ /* 0x000fec000383ffff */
.L_x_53:
[----:B------:R-:W-:Y:S01]  /*f410*/  BSSY B0, `(.L_x_258) ;  /* 0x0000006000007945 */ /* 0x000fe20003800000 */
[----:B------:R-:W-:Y:S02]  /*f420*/  IMAD.MOV.U32 R4, RZ, RZ, 0x10 ;  /* 0x00000010ff047424 */ /* 0x000fe400078e00ff */
[----:B------:R-:W-:-:S07]  /*f430*/  IMAD.MOV.U32 R2, RZ, RZ, -0x1 ;  /* 0xffffffffff027424 */ /* 0x000fce00078e00ff */
[----:B01234-:R-:W-:Y:S05]  /*f440*/  WARPSYNC.COLLECTIVE R2, `(.L_x_259) ;  /* 0x0000000002087348 */ /* 0x01ffea0003c00000 */
[----:B------:R0:W0:Y:S02]  /*f450*/  SHFL.DOWN P4, R6, R3, R4, R7 ;  /* 0x0800000403067389 */ /* 0x0000240000080007 */
[----:B01234-:R-:W-:Y:S05]  /*f460*/  ENDCOLLECTIVE ;  /* 0x000000000000791b */ /* 0x01ffea0003800000 */
.L_x_259:
[----:B------:R-:W-:Y:S05]  /*f470*/  BSYNC B0 ;  /* 0x0000000000007941 */ /* 0x000fea0003800000 */
.L_x_258:
[----:B------:R-:W-:Y:S05]  /*f480*/  BRA `(.L_x_260) ;  /* 0xffffff5800747947 */ /* 0x000fea000383ffff */
.L_x_54:
[----:B------:R-:W-:Y:S01]  /*f490*/  BSSY B0, `(.L_x_261) ;  /* 0x0000006000007945 */ /* 0x000fe20003800000 */
[----:B------:R-:W-:Y:S01]  /*f4a0*/  PLOP3.LUT P4, PT, P0, PT, PT, 0x80, 0x8 ;  /* 0x000000000008781c */ /* 0x000fe2000078f070 */
[----:B------:R-:W-:-:S12]  /*f4b0*/  IMAD.MOV.U32 R2, RZ, RZ, -0x1 ;  /* 0xffffffffff027424 */ /* 0x000fd800078e00ff */
[----:B-1-3--:R-:W-:Y:S05]  /*f4c0*/  WARPSYNC.COLLECTIVE R2, `(.L_x_262) ;  /* 0x0000000002087348 */ /* 0x00afea0003c00000 */
[----:B------:R-:W-:Y:S01]  /*f4d0*/  VOTE.ALL P4, P4 ;  /* 0x0000000000ff7806 */ /* 0x000fe20002080000 */
[----:B-1-3--:R-:W-:-:S12]  /*f4e0*/  ENDCOLLECTIVE ;  /* 0x000000000000791b */ /* 0x00afd80003800000 */
.L_x_262:
[----:B------:R-:W-:Y:S05]  /*f4f0*/  BSYNC B0 ;  /* 0x0000000000007941 */ /* 0x000fea0003800000 */
.L_x_261:
[----:B------:R-:W-:Y:S01]  /*f500*/  PLOP3.LUT P0, PT, P4, PT, PT, 0x80, 0x8 ;  /* 0x000000000008781c */ /* 0x000fe2000270f070 */
[----:B------:R-:W-:-:S12]  /*f510*/  BRA `(.L_x_263) ;  /* 0xffffff5800a07947 */ /* 0x000fd8000383ffff */
.L_x_112:
[----:B------:R-:W-:Y:S01]  /*f520*/  BSSY B0, `(.L_x_264) ;  /* 0x0000006000007945 */ /* 0x000fe20003800000 */
[----:B------:R-:W-:Y:S01]  /*f530*/  PLOP3.LUT P4, PT, P4, PT, PT, 0x8, 0x80 ;  /* 0x000000000080781c */ /* 0x000fe2000278e170 */
[----:B------:R-:W-:-:S12]  /*f540*/  IMAD.MOV.U32 R2, RZ, RZ, -0x1 ;  /* 0xffffffffff027424 */ /* 0x000fd800078e00ff */
[----:B--23--:R-:W-:Y:S05]  /*f550*/  WARPSYNC.COLLECTIVE R2, `(.L_x_265) ;  /* 0x0000000002087348 */ /* 0x00cfea0003c00000 */
[----:B------:R-:W-:Y:S01]  /*f560*/  VOTE.ANY P4, P4 ;  /* 0x0000000000ff7806 */ /* 0x000fe20002080100 */
[----:B--23--:R-:W-:-:S12]  /*f570*/  ENDCOLLECTIVE ;  /* 0x000000000000791b */ /* 0x00cfd80003800000 */
.L_x_265:
[----:B------:R-:W-:Y:S05]  /*f580*/  BSYNC B0 ;  /* 0x0000000000007941 */ /* 0x000fea0003800000 */
.L_x_264:
[----:B------:R-:W-:Y:S05]  /*f590*/  BRA `(.L_x_266) ;  /* 0xffffffc0004c7947 */ /* 0x000fea000383ffff */
.L_x_114:
[----:B------:R-:W0:Y:S01]  /*f5a0*/  S2R R64, SR_GEMASK ;  /* 0x0000000000407919 */ /* 0x000e220000003c00 */
[----:B------:R-:W-:Y:S01]  /*f5b0*/  BSSY B0, `(.L_x_267) ;  /* 0x0000006000007945 */ /* 0x000fe20003800000 */
[----:B------:R-:W-:Y:S01]  /*f5c0*/  PLOP3.LUT P4, PT, P4, PT, PT, 0x8, 0x80 ;  /* 0x000000000080781c */ /* 0x000fe2000278e170 */
[----:B------:R-:W-:-:S12]  /*f5d0*/  IMAD.MOV.U32 R2, RZ, RZ, -0x1 ;  /* 0xffffffffff027424 */ /* 0x000fd800078e00ff */
[----:B0-23--:R-:W-:Y:S05]  /*f5e0*/  WARPSYNC.COLLECTIVE R2, `(.L_x_268) ;  /* 0x0000000002087348 */ /* 0x00dfea0003c00000 */
[----:B------:R-:W-:Y:S01]  /*f5f0*/  VOTE.ANY R2, PT, P4 ;  /* 0x0000000000027806 */ /* 0x000fe200020e0100 */
[----:B0-23--:R-:W-:Y:S06]  /*f600*/  ENDCOLLECTIVE ;  /* 0x000000000000791b */ /* 0x00dfec0003800000 */
.L_x_268:
[----:B------:R-:W-:Y:S05]  /*f610*/  BSYNC B0 ;  /* 0x0000000000007941 */ /* 0x000fea0003800000 */
.L_x_267:
        /* <DEDUP_REMOVED lines=10> */
.L_x_269:
[----:B------:R-:W-:Y:S02]  /*f6c0*/  IMAD.MOV.U32 R3, RZ, RZ, R59 ;  /* 0x000000ffff037224 */ /* 0x000fe400078e003b */
[----:B------:R-:W-:-:S07]  /*f6d0*/  IMAD.MOV.U32 R29, RZ, RZ, R6 ;  /* 0x000000ffff1d7224 */ /* 0x000fce00078e0006 */
[----:B------:R-:W-:Y:S05]  /*f6e0*/  WARPSYNC.COLLECTIVE R2, `(.L_x_270) ;  /* 0x0000000002087348 */ /* 0x000fea0003c00000 */
[----:B------:R0:W1:Y:S02]  /*f6f0*/  SHFL.DOWN P4, R6, R3, R4, R7 ;  /* 0x0800000403067389 */ /* 0x0000640000080007 */
[----:B01----:R-:W-:Y:S05]  /*f700*/  ENDCOLLECTIVE ;  /* 0x000000000000791b */ /* 0x003fea0003800000 */
.L_x_270:
[----:B------:R-:W-:Y:S02]  /*f710*/  IMAD.MOV.U32 R3, RZ, RZ, R57 ;  /* 0x000000ffff037224 */ /* 0x000fe400078e0039 */
[----:B------:R-:W-:-:S07]  /*f720*/  IMAD.MOV.U32 R28, RZ, RZ, R6 ;  /* 0x000000ffff1c7224 */ /* 0x000fce00078e0006 */
[----:B------:R-:W-:Y:S05]  /*f730*/  WARPSYNC.COLLECTIVE R2, `(.L_x_271) ;  /* 0x0000000002087348 */ /* 0x000fea0003c00000 */
[----:B------:R0:W1:Y:S02]  /*f740*/  SHFL.DOWN P4, R6, R3, R4, R7 ;  /* 0x0800000403067389 */ /* 0x0000640000080007 */
[----:B01----:R-:W-:Y:S05]  /*f750*/  ENDCOLLECTIVE ;  /* 0x000000000000791b */ /* 0x003fea0003800000 */
.L_x_271:
[----:B------:R-:W-:Y:S05]  /*f760*/  BRA `(.L_x_272) ;  /* 0xffffffc000187947 */ /* 0x000fea000383ffff */
.L_x_115:
[----:B------:R-:W-:Y:S01]  /*f770*/  BSSY B0, `(.L_x_273) ;  /* 0x0000006000007945 */ /* 0x000fe20003800000 */
[----:B------:R-:W-:Y:S02]  /*f780*/  IMAD.MOV.U32 R4, RZ, RZ, 0x1 ;  /* 0x00000001ff047424 */ /* 0x000fe400078e00ff */
[----:B------:R-:W-:-:S07]  /*f790*/  IMAD.MOV.U32 R2, RZ, RZ, -0x1 ;  /* 0xffffffffff027424 */ /* 0x000fce00078e00ff */
[----:B--23--:R-:W-:Y:S05]  /*f7a0*/  WARPSYNC.COLLECTIVE R2, `(.L_x_274) ;  /* 0x0000000002087348 */ /* 0x00cfea0003c00000 */
[----:B------:R0:W1:Y:S02]  /*f7b0*/  SHFL.DOWN P4, R6, R3, R4, R7 ;  /* 0x0800000403067389 */ /* 0x0000640000080007 */
[----:B0123--:R-:W-:Y:S05]  /*f7c0*/  ENDCOLLECTIVE ;  /* 0x000000000000791b */ /* 0x00ffea0003800000 */
.L_x_274:
[----:B------:R-:W-:Y:S05]  /*f7d0*/  BSYNC B0 ;  /* 0x0000000000007941 */ /* 0x000fea0003800000 */
.L_x_273:
[----:B------:R-:W-:Y:S05]  /*f7e0*/  BRA `(.L_x_275) ;  /* 0xffffffc0001c7947 */ /* 0x000fea000383ffff */
.L_x_116:
[----:B------:R-:W-:Y:S01]  /*f7f0*/  BSSY B0, `(.L_x_276) ;  /* 0x0000007000007945 */ /* 0x000fe20003800000 */
[----:B------:R-:W-:Y:S02]  /*f800*/  IMAD.MOV.U32 R3, RZ, RZ, R58 ;  /* 0x000000ffff037224 */ /* 0x000fe400078e003a */
[----:B------:R-:W-:Y:S02]  /*f810*/  IMAD.MOV.U32 R4, RZ, RZ, 0x2 ;  /* 0x00000002ff047424 */ /* 0x000fe400078e00ff */
[----:B------:R-:W-:-:S07]  /*f820*/  IMAD.MOV.U32 R2, RZ, RZ, -0x1 ;  /* 0xffffffffff027424 */ /* 0x000fce00078e00ff */
[----:B--23--:R-:W-:Y:S05]  /*f830*/  WARPSYNC.COLLECTIVE R2, `(.L_x_277) ;  /* 0x0000000002087348 */ /* 0x00cfea0003c00000 */
[----:B------:R0:W1:Y:S02]  /*f840*/  SHFL.DOWN P4, R6, R3, R4, R7 ;  /* 0x0800000403067389 */ /* 0x0000640000080007 */
[----:B0123--:R-:W-:Y:S05]  /*f850*/  ENDCOLLECTIVE ;  /* 0x000000000000791b */ /* 0x00ffea0003800000 */
.L_x_277:
[----:B------:R-:W-:Y:S05]  /*f860*/  BSYNC B0 ;  /* 0x0000000000007941 */ /* 0x000fea0003800000 */
.L_x_276:
[----:B------:R-:W-:Y:S02]  /*f870*/  IMAD.MOV.U32 R3, RZ, RZ, R59 ;  /* 0x000000ffff037224 */ /* 0x000fe400078e003b */
[----:B------:R-:W-:Y:S02]  /*f880*/  IMAD.MOV.U32 R4, RZ, RZ, 0x2 ;  /* 0x00000002ff047424 */ /* 0x000fe400078e00ff */
[----:B------:R-:W-:Y:S02]  /*f890*/  IMAD.MOV.U32 R2, RZ, RZ, -0x1 ;  /* 0xffffffffff027424 */ /* 0x000fe400078e00ff */
[----:B------:R-:W-:-:S07]  /*f8a0*/  IMAD.MOV.U32 R29, RZ, RZ, R6 ;  /* 0x000000ffff1d7224 */ /* 0x000fce00078e0006 */
[----:B------:R-:W-:Y:S05]  /*f8b0*/  WARPSYNC.COLLECTIVE R2, `(.L_x_278) ;  /* 0x0000000002087348 */ /* 0x000fea0003c00000 */
[----:B------:R0:W1:Y:S02]  /*f8c0*/  SHFL.DOWN P4, R6, R3, R4, R7 ;  /* 0x0800000403067389 */ /* 0x0000640000080007 */
[----:B01----:R-:W-:Y:S05]  /*f8d0*/  ENDCOLLECTIVE ;  /* 0x000000000000791b */ /* 0x003fea0003800000 */
.L_x_278:
[----:B------:R-:W-:Y:S02]  /*f8e0*/  IMAD.MOV.U32 R3, RZ, RZ, R57 ;  /* 0x000000ffff037224 */ /* 0x000fe400078e0039 */
[----:B------:R-:W-:-:S07]  /*f8f0*/  IMAD.MOV.U32 R28, RZ, RZ, R6 ;  /* 0x000000ffff1c7224 */ /* 0x000fce00078e0006 */
[----:B------:R-:W-:Y:S05]  /*f900*/  WARPSYNC.COLLECTIVE R2, `(.L_x_279) ;  /* 0x0000000002087348 */ /* 0x000fea0003c00000 */
[----:B------:R0:W1:Y:S02]  /*f910*/  SHFL.DOWN P4, R6, R3, R4, R7 ;  /* 0x0800000403067389 */ /* 0x0000640000080007 */
[----:B01----:R-:W-:Y:S05]  /*f920*/  ENDCOLLECTIVE ;  /* 0x000000000000791b */ /* 0x003fea0003800000 */
.L_x_279:
[----:B------:R-:W-:Y:S05]  /*f930*/  BRA `(.L_x_280) ;  /* 0xffffffbc00e47947 */ /* 0x000fea000383ffff */
.L_x_117:
[----:B------:R-:W-:Y:S01]  /*f940*/  BSSY B0, `(.L_x_281) ;  /* 0x0000006000007945 */ /* 0x000fe20003800000 */
[----:B------:R-:W-:Y:S02]  /*f950*/  IMAD.MOV.U32 R4, RZ, RZ, 0x2 ;  /* 0x00000002ff047424 */ /* 0x000fe400078e00ff */
[----:B------:R-:W-:-:S07]  /*f960*/  IMAD.MOV.U32 R2, RZ, RZ, -0x1 ;  /* 0xffffffffff027424 */ /* 0x000fce00078e00ff */
[----:B--23--:R-:W-:Y:S05]  /*f970*/  WARPSYNC.COLLECTIVE R2, `(.L_x_282) ;  /* 0x0000000002087348 */ /* 0x00cfea0003c00000 */
[----:B------:R0:W1:Y:S02]  /*f980*/  SHFL.DOWN P4, R6, R3, R4, R7 ;  /* 0x0800000403067389 */ /* 0x0000640000080007 */
[----:B0123--:R-:W-:Y:S05]  /*f990*/  ENDCOLLECTIVE ;  /* 0x000000000000791b */ /* 0x00ffea0003800000 */
.L_x_282:
[----:B------:R-:W-:Y:S05]  /*f9a0*/  BSYNC B0 ;  /* 0x0000000000007941 */ /* 0x000fea0003800000 */
.L_x_281:
[----:B------:R-:W-:Y:S05]  /*f9b0*/  BRA `(.L_x_283) ;  /* 0xffffffbc00e87947 */ /* 0x000fea000383ffff */
.L_x_118:
[----:B------:R-:W-:Y:S01]  /*f9c0*/  BSSY B0, `(.L_x_284) ;  /* 0x0000007000007945 */ /* 0x000fe20003800000 */
[----:B------:R-:W-:Y:S02]  /*f9d0*/  IMAD.MOV.U32 R3, RZ, RZ, R58 ;  /* 0x000000ffff037224 */ /* 0x000fe400078e003a */
[----:B------:R-:W-:Y:S02]  /*f9e0*/  IMAD.MOV.U32 R4, RZ, RZ, 0x4 ;  /* 0x00000004ff047424 */ /* 0x000fe400078e00ff */
[----:B------:R-:W-:-:S07]  /*f9f0*/  IMAD.MOV.U32 R2, RZ, RZ, -0x1 ;  /* 0xffffffffff027424 */ /* 0x000fce00078e00ff */
[----:B--23--:R-:W-:Y:S05]  /*fa00*/  WARPSYNC.COLLECTIVE R2, `(.L_x_285) ;  /* 0x0000000002087348 */ /* 0x00cfea0003c00000 */
[----:B------:R0:W1:Y:S02]  /*fa10*/  SHFL.DOWN P4, R6, R3, R4, R7 ;  /* 0x0800000403067389 */ /* 0x0000640000080007 */
[----:B0123--:R-:W-:Y:S05]  /*fa20*/  ENDCOLLECTIVE ;  /* 0x000000000000791b */ /* 0x00ffea0003800000 */
.L_x_285:
[----:B------:R-:W-:Y:S05]  /*fa30*/  BSYNC B0 ;  /* 0x0000000000007941 */ /* 0x000fea0003800000 */
.L_x_284:
[----:B------:R-:W-:Y:S02]  /*fa40*/  IMAD.MOV.U32 R3, RZ, RZ, R59 ;  /* 0x000000ffff037224 */ /* 0x000fe400078e003b */
[----:B------:R-:W-:Y:S02]  /*fa50*/  IMAD.MOV.U32 R4, RZ, RZ, 0x4 ;  /* 0x00000004ff047424 */ /* 0x000fe400078e00ff */
[----:B------:R-:W-:Y:S02]  /*fa60*/  IMAD.MOV.U32 R2, RZ, RZ, -0x1 ;  /* 0xffffffffff027424 */ /* 0x000fe400078e00ff */
[----:B------:R-:W-:-:S07]  /*fa70*/  IMAD.MOV.U32 R29, RZ, RZ, R6 ;  /* 0x000000ffff1d7224 */ /* 0x000fce00078e0006 */
[----:B------:R-:W-:Y:S05]  /*fa80*/  WARPSYNC.COLLECTIVE R2, `(.L_x_286) ;  /* 0x0000000002087348 */ /* 0x000fea0003c00000 */
[----:B------:R0:W1:Y:S02]  /*fa90*/  SHFL.DOWN P4, R6, R3, R4, R7 ;  /* 0x0800000403067389 */ /* 0x0000640000080007 */
[----:B01----:R-:W-:Y:S05]  /*faa0*/  ENDCOLLECTIVE ;  /* 0x000000000000791b */ /* 0x003fea0003800000 */
.L_x_286:
[----:B------:R-:W-:Y:S02]  /*fab0*/  IMAD.MOV.U32 R3, RZ, RZ, R57 ;  /* 0x000000ffff037224 */ /* 0x000fe400078e0039 */
[----:B------:R-:W-:-:S07]  /*fac0*/  IMAD.MOV.U32 R28, RZ, RZ, R6 ;  /* 0x000000ffff1c7224 */ /* 0x000fce00078e0006 */
[----:B------:R-:W-:Y:S05]  /*fad0*/  WARPSYNC.COLLECTIVE R2, `(.L_x_287) ;  /* 0x0000000002087348 */ /* 0x000fea0003c00000 */
[----:B------:R0:W1:Y:S02]  /*fae0*/  SHFL.DOWN P4, R6, R3, R4, R7 ;  /* 0x0800000403067389 */ /* 0x0000640000080007 */
[----:B01----:R-:W-:Y:S05]  /*faf0*/  ENDCOLLECTIVE ;  /* 0x000000000000791b */ /* 0x003fea0003800000 */
.L_x_287:
[----:B------:R-:W-:Y:S05]  /*fb00*/  BRA `(.L_x_288) ;  /* 0xffffffbc00b47947 */ /* 0x000fea000383ffff */
.L_x_119:
[----:B------:R-:W-:Y:S01]  /*fb10*/  BSSY B0, `(.L_x_289) ;  /* 0x0000006000007945 */ /* 0x000fe20003800000 */
[----:B------:R-:W-:Y:S02]  /*fb20*/  IMAD.MOV.U32 R4, RZ, RZ, 0x4 ;  /* 0x00000004ff047424 */ /* 0x000fe400078e00ff */
[----:B------:R-:W-:-:S07]  /*fb30*/  IMAD.MOV.U32 R2, RZ, RZ, -0x1 ;  /* 0xffffffffff027424 */ /* 0x000fce00078e00ff */
[----:B--23--:R-:W-:Y:S05]  /*fb40*/  WARPSYNC.COLLECTIVE R2, `(.L_x_290) ;  /* 0x0000000002087348 */ /* 0x00cfea0003c00000 */
[----:B------:R0:W1:Y:S02]  /*fb50*/  SHFL.DOWN P4, R6, R3, R4, R7 ;  /* 0x0800000403067389 */ /* 0x0000640000080007 */
[----:B0123--:R-:W-:Y:S05]  /*fb60*/  ENDCOLLECTIVE ;  /* 0x000000000000791b */ /* 0x00ffea0003800000 */
.L_x_290:
[----:B------:R-:W-:Y:S05]  /*fb70*/  BSYNC B0 ;  /* 0x0000000000007941 */ /* 0x000fea0003800000 */
.L_x_289:
[----:B------:R-:W-:Y:S05]  /*fb80*/  BRA `(.L_x_291) ;  /* 0xffffffbc00b87947 */ /* 0x000fea000383ffff */
.L_x_120:
[----:B------:R-:W-:Y:S01]  /*fb90*/  BSSY B0, `(.L_x_292) ;  /* 0x0000007000007945 */ /* 0x000fe20003800000 */
[----:B------:R-:W-:Y:S02]  /*fba0*/  IMAD.MOV.U32 R3, RZ, RZ, R58 ;  /* 0x000000ffff037224 */ /* 0x000fe400078e003a */
[----:B------:R-:W-:Y:S02]  /*fbb0*/  IMAD.MOV.U32 R4, RZ, RZ, 0x8 ;  /* 0x00000008ff047424 */ /* 0x000fe400078e00ff */
[----:B------:R-:W-:-:S07]  /*fbc0*/  IMAD.MOV.U32 R2, RZ, RZ, -0x1 ;  /* 0xffffffffff027424 */ /* 0x000fce00078e00ff */
[----:B--23--:R-:W-:Y:S05]  /*fbd0*/  WARPSYNC.COLLECTIVE R2, `(.L_x_293) ;  /* 0x0000000002087348 */ /* 0x00cfea0003c00000 */
[----:B------:R0:W1:Y:S02]  /*fbe0*/  SHFL.DOWN P4, R6, R3, R4, R7 ;  /* 0x0800000403067389 */ /* 0x0000640000080007 */
[----:B0123--:R-:W-:Y:S05]  /*fbf0*/  ENDCOLLECTIVE ;  /* 0x000000000000791b */ /* 0x00ffea0003800000 */
.L_x_293:
[----:B------:R-:W-:Y:S05]  /*fc00*/  BSYNC B0 ;  /* 0x0000000000007941 */ /* 0x000fea0003800000 */
.L_x_292:
[----:B------:R-:W-:Y:S02]  /*fc10*/  IMAD.MOV.U32 R3, RZ, RZ, R59 ;  /* 0x000000ffff037224 */ /* 0x000fe400078e003b */
[----:B------:R-:W-:Y:S02]  /*fc20*/  IMAD.MOV.U32 R4, RZ, RZ, 0x8 ;  /* 0x00000008ff047424 */ /* 0x000fe400078e00ff */
[----:B------:R-:W-:Y:S02]  /*fc30*/  IMAD.MOV.U32 R2, RZ, RZ, -0x1 ;  /* 0xffffffffff027424 */ /* 0x000fe400078e00ff */
[----:B------:R-:W-:-:S07]  /*fc40*/  IMAD.MOV.U32 R29, RZ, RZ, R6 ;  /* 0x000000ffff1d7224 */ /* 0x000fce00078e0006 */
[----:B------:R-:W-:Y:S05]  /*fc50*/  WARPSYNC.COLLECTIVE R2, `(.L_x_294) ;  /* 0x0000000002087348 */ /* 0x000fea0003c00000 */
[----:B------:R0:W1:Y:S02]  /*fc60*/  SHFL.DOWN P4, R6, R3, R4, R7 ;  /* 0x0800000403067389 */ /* 0x0000640000080007 */
[----:B01----:R-:W-:Y:S05]  /*fc70*/  ENDCOLLECTIVE ;  /* 0x000000000000791b */ /* 0x003fea0003800000 */
.L_x_294:
[----:B------:R-:W-:Y:S02]  /*fc80*/  IMAD.MOV.U32 R3, RZ, RZ, R57 ;  /* 0x000000ffff037224 */ /* 0x000fe400078e0039 */
[----:B------:R-:W-:-:S07]  /*fc90*/  IMAD.MOV.U32 R28, RZ, RZ, R6 ;  /* 0x000000ffff1c7224 */ /* 0x000fce00078e0006 */
[----:B------:R-:W-:Y:S05]  /*fca0*/  WARPSYNC.COLLECTIVE R2, `(.L_x_295) ;  /* 0x0000000002087348 */ /* 0x000fea0003c00000 */
[----:B------:R0:W1:Y:S02]  /*fcb0*/  SHFL.DOWN P4, R6, R3, R4, R7 ;  /* 0x0800000403067389 */ /* 0x0000640000080007 */
[----:B01----:R-:W-:Y:S05]  /*fcc0*/  ENDCOLLECTIVE ;  /* 0x000000000000791b */ /* 0x003fea0003800000 */
.L_x_295:
[----:B------:R-:W-:Y:S05]  /*fcd0*/  BRA `(.L_x_296) ;  /* 0xffffffbc00847947 */ /* 0x000fea000383ffff */
.L_x_121:
[----:B------:R-:W-:Y:S01]  /*fce0*/  BSSY B0, `(.L_x_297) ;  /* 0x0000006000007945 */ /* 0x000fe20003800000 */
[----:B------:R-:W-:Y:S02]  /*fcf0*/  IMAD.MOV.U32 R4, RZ, RZ, 0x8 ;  /* 0x00000008ff047424 */ /* 0x000fe400078e00ff */
[----:B------:R-:W-:-:S07]  /*fd00*/  IMAD.MOV.U32 R2, RZ, RZ, -0x1 ;  /* 0xffffffffff027424 */ /* 0x000fce00078e00ff */
[----:B--23--:R-:W-:Y:S05]  /*fd10*/  WARPSYNC.COLLECTIVE R2, `(.L_x_298) ;  /* 0x0000000002087348 */ /* 0x00cfea0003c00000 */
[----:B------:R0:W1:Y:S02]  /*fd20*/  SHFL.DOWN P4, R6, R3, R4, R7 ;  /* 0x0800000403067389 */ /* 0x0000640000080007 */
[----:B0123--:R-:W-:Y:S05]  /*fd30*/  ENDCOLLECTIVE ;  /* 0x000000000000791b */ /* 0x00ffea0003800000 */
.L_x_298:
[----:B------:R-:W-:Y:S05]  /*fd40*/  BSYNC B0 ;  /* 0x0000000000007941 */ /* 0x000fea0003800000 */
.L_x_297:
[----:B------:R-:W-:Y:S05]  /*fd50*/  BRA `(.L_x_299) ;  /* 0xffffffbc00887947 */ /* 0x000fea000383ffff */
.L_x_122:
[----:B------:R-:W-:Y:S01]  /*fd60*/  BSSY B0, `(.L_x_300) ;  /* 0x0000007000007945 */ /* 0x000fe20003800000 */
[----:B------:R-:W-:Y:S02]  /*fd70*/  IMAD.MOV.U32 R3, RZ, RZ, R58 ;  /* 0x000000ffff037224 */ /* 0x000fe400078e003a */
[----:B------:R-:W-:Y:S02]  /*fd80*/  IMAD.MOV.U32 R4, RZ, RZ, 0x10 ;  /* 0x00000010ff047424 */ /* 0x000fe400078e00ff */
[----:B------:R-:W-:-:S07]  /*fd90*/  IMAD.MOV.U32 R2, RZ, RZ, -0x1 ;  /* 0xffffffffff027424 */ /* 0x000fce00078e00ff */
[----:B--23--:R-:W-:Y:S05]  /*fda0*/  WARPSYNC.COLLECTIVE R2, `(.L_x_301) ;  /* 0x0000000002087348 */ /* 0x00cfea0003c00000 */
[----:B------:R0:W1:Y:S02]  /*fdb0*/  SHFL.DOWN P4, R6, R3, R4, R7 ;  /* 0x0800000403067389 */ /* 0x0000640000080007 */
[----:B0123--:R-:W-:Y:S05]  /*fdc0*/  ENDCOLLECTIVE ;  /* 0x000000000000791b */ /* 0x00ffea0003800000 */
.L_x_301:
[----:B------:R-:W-:Y:S05]  /*fdd0*/  BSYNC B0 ;  /* 0x0000000000007941 */ /* 0x000fea0003800000 */
.L_x_300:
[----:B------:R-:W-:Y:S02]  /*fde0*/  IMAD.MOV.U32 R3, RZ, RZ, R59 ;  /* 0x000000ffff037224 */ /* 0x000fe400078e003b */
[----:B------:R-:W-:Y:S02]  /*fdf0*/  IMAD.MOV.U32 R4, RZ, RZ, 0x10 ;  /* 0x00000010ff047424 */ /* 0x000fe400078e00ff */
[----:B------:R-:W-:Y:S02]  /*fe00*/  IMAD.MOV.U32 R2, RZ, RZ, -0x1 ;  /* 0xffffffffff027424 */ /* 0x000fe400078e00ff */
[----:B------:R-:W-:-:S07]  /*fe10*/  IMAD.MOV.U32 R65, RZ, RZ, R6 ;  /* 0x000000ffff417224 */ /* 0x000fce00078e0006 */
[----:B------:R-:W-:Y:S05]  /*fe20*/  WARPSYNC.COLLECTIVE R2, `(.L_x_302) ;  /* 0x0000000002087348 */ /* 0x000fea0003c00000 */
[----:B------:R0:W1:Y:S02]  /*fe30*/  SHFL.DOWN P4, R6, R3, R4, R7 ;  /* 0x0800000403067389 */ /* 0x0000640000080007 */
[----:B01----:R-:W-:Y:S05]  /*fe40*/  ENDCOLLECTIVE ;  /* 0x000000000000791b */ /* 0x003fea0003800000 */
.L_x_302:
[----:B------:R-:W-:Y:S02]  /*fe50*/  IMAD.MOV.U32 R3, RZ, RZ, R57 ;  /* 0x000000ffff037224 */ /* 0x000fe400078e0039 */
[----:B------:R-:W-:-:S07]  /*fe60*/  IMAD.MOV.U32 R52, RZ, RZ, R6 ;  /* 0x000000ffff347224 */ /* 0x000fce00078e0006 */
[----:B------:R-:W-:Y:S05]  /*fe70*/  WARPSYNC.COLLECTIVE R2, `(.L_x_303) ;  /* 0x0000000002087348 */ /* 0x000fea0003c00000 */
[----:B------:R0:W1:Y:S02]  /*fe80*/  SHFL.DOWN P4, R6, R3, R4, R7 ;  /* 0x0800000403067389 */ /* 0x0000640000080007 */
[----:B01----:R-:W-:Y:S05]  /*fe90*/  ENDCOLLECTIVE ;  /* 0x000000000000791b */ /* 0x003fea0003800000 */
.L_x_303:
[----:B------:R-:W-:Y:S05]  /*fea0*/  BRA `(.L_x_304) ;  /* 0xffffffbc00547947 */ /* 0x000fea000383ffff */
.L_x_123:
[----:B------:R-:W-:Y:S01]  /*feb0*/  BSSY B0, `(.L_x_305) ;  /* 0x0000006000007945 */ /* 0x000fe20003800000 */
[----:B------:R-:W-:Y:S02]  /*fec0*/  IMAD.MOV.U32 R4, RZ, RZ, 0x10 ;  /* 0x00000010ff047424 */ /* 0x000fe400078e00ff */
[----:B------:R-:W-:-:S07]  /*fed0*/  IMAD.MOV.U32 R2, RZ, RZ, -0x1 ;  /* 0xffffffffff027424 */ /* 0x000fce00078e00ff */
[----:B--23--:R-:W-:Y:S05]  /*fee0*/  WARPSYNC.COLLECTIVE R2, `(.L_x_306) ;  /* 0x0000000002087348 */ /* 0x00cfea0003c00000 */
[----:B------:R0:W1:Y:S02]  /*fef0*/  SHFL.DOWN P4, R6, R3, R4, R7 ;  /* 0x0800000403067389 */ /* 0x0000640000080007 */
[----:B0123--:R-:W-:Y:S05]  /*ff00*/  ENDCOLLECTIVE ;  /* 0x000000000000791b */ /* 0x00ffea0003800000 */
.L_x_306:
[----:B------:R-:W-:Y:S05]  /*ff10*/  BSYNC B0 ;  /* 0x0000000000007941 */ /* 0x000fea0003800000 */
.L_x_305:
[----:B------:R-:W-:Y:S05]  /*ff20*/  BRA `(.L_x_307) ;  /* 0xffffffbc00707947 */ /* 0x000fea000383ffff */
.L_x_124:
[----:B------:R-:W-:Y:S01]  /*ff30*/  BSSY B0, `(.L_x_308) ;  /* 0x0000006000007945 */ /* 0x000fe20003800000 */
[----:B------:R-:W-:Y:S01]  /*ff40*/  PLOP3.LUT P4, PT, P5, PT, PT, 0x80, 0x8 ;  /* 0x000000000008781c */ /* 0x000fe20002f8f070 */
[----:B------:R-:W-:-:S12]  /*ff50*/  IMAD.MOV.U32 R2, RZ, RZ, -0x1 ;  /* 0xffffffffff027424 */ /* 0x000fd800078e00ff */
[----:B--23--:R-:W-:Y:S05]  /*ff60*/  WARPSYNC.COLLECTIVE R2, `(.L_x_309) ;  /* 0x0000000002087348 */ /* 0x00cfea0003c00000 */
[----:B------:R-:W-:Y:S01]  /*ff70*/  VOTE.ALL P4, P4 ;  /* 0x0000000000ff7806 */ /* 0x000fe20002080000 */
[----:B--23--:R-:W-:-:S12]  /*ff80*/  ENDCOLLECTIVE ;  /* 0x000000000000791b */ /* 0x00cfd80003800000 */
.L_x_309:
[----:B------:R-:W-:Y:S05]  /*ff90*/  BSYNC B0 ;  /* 0x0000000000007941 */ /* 0x000fea0003800000 */
.L_x_308:
[----:B------:R-:W-:Y:S01]  /*ffa0*/  PLOP3.LUT P5, PT, P4, PT, PT, 0x80, 0x8 ;  /* 0x000000000008781c */ /* 0x000fe200027af070 */
[----:B------:R-:W-:-:S12]  /*ffb0*/  BRA `(.L_x_310) ;  /* 0xffffffbc00607947 */ /* 0x000fd8000383ffff */
.L_x_126:
[----:B------:R-:W-:Y:S01]  /*ffc0*/  BSSY B0, `(.L_x_311) ;  /* 0x0000006000007945 */ /* 0x000fe20003800000 */
[----:B------:R-:W-:Y:S01]  /*ffd0*/  PLOP3.LUT P4, PT, P4, PT, PT, 0x8, 0x80 ;  /* 0x000000000080781c */ /* 0x000fe2000278e170 */
[----:B------:R-:W-:-:S12]  /*ffe0*/  IMAD.MOV.U32 R2, RZ, RZ, -0x1 ;  /* 0xffffffffff027424 */ /* 0x000fd800078e00ff */
[----:B--23--:R-:W-:Y:S05]  /*fff0*/  WARPSYNC.COLLECTIVE R2, `(.L_x_312) ;  /* 0x0000000002087348 */ /* 0x00cfea0003c00000 */
[----:B------:R-:W-:Y:S01]  /*10000*/  VOTE.ANY P4, P4 ;  /* 0x0000000000ff7806 */ /* 0x000fe20002080100 */
[----:B--23--:R-:W-:-:S12]  /*10010*/  ENDCOLLECTIVE ;  /* 0x000000000000791b */ /* 0x00cfd80003800000 */
.L_x_312:
[----:B------:R-:W-:Y:S05]  /*10020*/  BSYNC B0 ;  /* 0x0000000000007941 */ /* 0x000fea0003800000 */
.L_x_311:
[----:B------:R-:W-:Y:S05]  /*10030*/  BRA `(.L_x_313) ;  /* 0xffffffbc00607947 */ /* 0x000fea000383ffff */
.L_x_128:
[----:B------:R-:W-:Y:S01]  /*10040*/  BSSY B0, `(.L_x_314) ;  /* 0x0000006000007945 */ /* 0x000fe20003800000 */
[----:B------:R-:W-:Y:S01]  /*10050*/  PLOP3.LUT P4, PT, P4, PT, PT, 0x8, 0x80 ;  /* 0x000000000080781c */ /* 0x000fe2000278e170 */
[----:B------:R-:W-:-:S12]  /*10060*/  IMAD.MOV.U32 R2, RZ, RZ, -0x1 ;  /* 0xffffffffff027424 */ /* 0x000fd800078e00ff */
[----:B--23--:R-:W-:Y:S05]  /*10070*/  WARPSYNC.COLLECTIVE R2, `(.L_x_315) ;  /* 0x0000000002087348 */ /* 0x00cfea0003c00000 */
[----:B------:R-:W-:Y:S01]  /*10080*/  VOTE.ANY R2, PT, P4 ;  /* 0x0000000000027806 */ /* 0x000fe200020e0100 */
[----:B--23--:R-:W-:Y:S06]  /*10090*/  ENDCOLLECTIVE ;  /* 0x000000000000791b */ /* 0x00cfec0003800000 */
.L_x_315:
[----:B------:R-:W-:Y:S05]  /*100a0*/  BSYNC B0 ;  /* 0x0000000000007941 */ /* 0x000fea0003800000 */
.L_x_314:
        /* <DEDUP_REMOVED lines=10> */
.L_x_316:
[----:B------:R-:W-:Y:S02]  /*10150*/  IMAD.MOV.U32 R3, RZ, RZ, R52 ;  /* 0x000000ffff037224 */ /* 0x000fe400078e0034 */
[----:B------:R-:W-:-:S07]  /*10160*/  IMAD.MOV.U32 R68, RZ, RZ, R6 ;  /* 0x000000ffff447224 */ /* 0x000fce00078e0006 */
[----:B------:R-:W-:Y:S05]  /*10170*/  WARPSYNC.COLLECTIVE R2, `(.L_x_317) ;  /* 0x0000000002087348 */ /* 0x000fea0003c00000 */
[----:B------:R0:W1:Y:S02]  /*10180*/  SHFL.DOWN P4, R6, R3, R4, R7 ;  /* 0x0800000403067389 */ /* 0x0000640000080007 */
[----:B01----:R-:W-:Y:S05]  /*10190*/  ENDCOLLECTIVE ;  /* 0x000000000000791b */ /* 0x003fea0003800000 */
.L_x_317:
[----:B------:R-:W-:Y:S02]  /*101a0*/  IMAD.MOV.U32 R3, RZ, RZ, R66 ;  /* 0x000000ffff037224 */ /* 0x000fe400078e0042 */
[----:B------:R-:W-:-:S07]  /*101b0*/  IMAD.MOV.U32 R67, RZ, RZ, R6 ;  /* 0x000000ffff437224 */ /* 0x000fce00078e0006 */
[----:B------:R-:W-:Y:S05]  /*101c0*/  WARPSYNC.COLLECTIVE R2, `(.L_x_318) ;  /* 0x0000000002087348 */ /* 0x000fea0003c00000 */
[----:B------:R0:W1:Y:S02]  /*101d0*/  SHFL.DOWN P4, R6, R3, R4, R7 ;  /* 0x0800000403067389 */ /* 0x0000640000080007 */
[----:B01----:R-:W-:Y:S05]  /*101e0*/  ENDCOLLECTIVE ;  /* 0x000000000000791b */ /* 0x003fea0003800000 */
.L_x_318:
[----:B------:R-:W-:Y:S01]  /*101f0*/  IMAD.MOV.U32 R69, RZ, RZ, R6 ;  /* 0x000000ffff457224 */ /* 0x000fe200078e0006 */
[----:B------:R-:W-:Y:S06]  /*10200*/  BRA `(.L_x_319) ;  /* 0xffffffbc00287947 */ /* 0x000fec000383ffff */
.L_x_129:
[----:B------:R-:W-:Y:S01]  /*10210*/  BSSY B0, `(.L_x_320) ;  /* 0x0000006000007945 */ /* 0x000fe20003800000 */
[----:B------:R-:W-:Y:S02]  /*10220*/  IMAD.MOV.U32 R4, RZ, RZ, 0x1 ;  /* 0x00000001ff047424 */ /* 0x000fe400078e00ff */
[----:B------:R-:W-:-:S07]  /*10230*/  IMAD.MOV.U32 R2, RZ, RZ, -0x1 ;  /* 0xffffffffff027424 */ /* 0x000fce00078e00ff */
[----:B--23--:R-:W-:Y:S05]  /*10240*/  WARPSYNC.COLLECTIVE R2, `(.L_x_321) ;  /* 0x0000000002087348 */ /* 0x00cfea0003c00000 */
[----:B------:R0:W1:Y:S02]  /*10250*/  SHFL.DOWN P4, R6, R3, R4, R7 ;  /* 0x0800000403067389 */ /* 0x0000640000080007 */
[----:B0123--:R-:W-:Y:S05]  /*10260*/  ENDCOLLECTIVE ;  /* 0x000000000000791b */ /* 0x00ffea0003800000 */
.L_x_321:
[----:B------:R-:W-:Y:S05]  /*10270*/  BSYNC B0 ;  /* 0x0000000000007941 */ /* 0x000fea0003800000 */
.L_x_320:
[----:B------:R-:W-:Y:S05]  /*10280*/  BRA `(.L_x_322) ;  /* 0xffffffbc00287947 */ /* 0x000fea000383ffff */
.L_x_130:
[----:B------:R-:W-:Y:S01]  /*10290*/  BSSY B0, `(.L_x_323) ;  /* 0x0000007000007945 */ /* 0x000fe20003800000 */
[----:B------:R-:W-:Y:S02]  /*102a0*/  IMAD.MOV.U32 R3, RZ, RZ, R53 ;  /* 0x000000ffff037224 */ /* 0x000fe400078e0035 */
[----:B------:R-:W-:Y:S02]  /*102b0*/  IMAD.MOV.U32 R4, RZ, RZ, 0x2 ;  /* 0x00000002ff047424 */ /* 0x000fe400078e00ff */
[----:B------:R-:W-:-:S07]  /*102c0*/  IMAD.MOV.U32 R2, RZ, RZ, -0x1 ;  /* 0xffffffffff027424 */ /* 0x000fce00078e00ff */
[----:B--23--:R-:W-:Y:S05]  /*102d0*/  WARPSYNC.COLLECTIVE R2, `(.L_x_324) ;  /* 0x0000000002087348 */ /* 0x00cfea0003c00000 */
[----:B------:R0:W1:Y:S02]  /*102e0*/  SHFL.DOWN P4, R6, R3, R4, R7 ;  /* 0x0800000403067389 */ /* 0x0000640000080007 */
[----:B0123--:R-:W-:Y:S05]  /*102f0*/  ENDCOLLECTIVE ;  /* 0x000000000000791b */ /* 0x00ffea0003800000 */
.L_x_324:
[----:B------:R-:W-:Y:S05]  /*10300*/  BSYNC B0 ;  /* 0x0000000000007941 */ /* 0x000fea0003800000 */
.L_x_323:
[----:B------:R-:W-:Y:S02]  /*10310*/  IMAD.MOV.U32 R3, RZ, RZ, R52 ;  /* 0x000000ffff037224 */ /* 0x000fe400078e0034 */
[----:B------:R-:W-:Y:S02]  /*10320*/  IMAD.MOV.U32 R4, RZ, RZ, 0x2 ;  /* 0x00000002ff047424 */ /* 0x000fe400078e00ff */
[----:B------:R-:W-:Y:S02]  /*10330*/  IMAD.MOV.U32 R2, RZ, RZ, -0x1 ;  /* 0xffffffffff027424 */ /* 0x000fe400078e00ff */
[----:B------:R-:W-:-:S07]  /*10340*/  IMAD.MOV.U32 R68, RZ, RZ, R6 ;  /* 0x000000ffff447224 */ /* 0x000fce00078e0006 */
[----:B------:R-:W-:Y:S05]  /*10350*/  WARPSYNC.COLLECTIVE R2, `(.L_x_325) ;  /* 0x0000000002087348 */ /* 0x000fea0003c00000 */
[----:B------:R0:W1:Y:S02]  /*10360*/  SHFL.DOWN P4, R6, R3, R4, R7 ;  /* 0x0800000403067389 */ /* 0x0000640000080007 */
[----:B01----:R-:W-:Y:S05]  /*10370*/  ENDCOLLECTIVE ;  /* 0x000000000000791b */ /* 0x003fea0003800000 */
.L_x_325:
[----:B------:R-:W-:Y:S02]  /*10380*/  IMAD.MOV.U32 R3, RZ, RZ, R66 ;  /* 0x000000ffff037224 */ /* 0x000fe400078e0042 */
[----:B------:R-:W-:-:S07]  /*10390*/  IMAD.MOV.U32 R67, RZ, RZ, R6 ;  /* 0x000000ffff437224 */ /* 0x000fce00078e0006 */
[----:B------:R-:W-:Y:S05]  /*103a0*/  WARPSYNC.COLLECTIVE R2, `(.L_x_326) ;  /* 0x0000000002087348 */ /* 0x000fea0003c00000 */
[----:B------:R0:W1:Y:S02]  /*103b0*/  SHFL.DOWN P4, R6, R3, R4, R7 ;  /* 0x0800000403067389 */ /* 0x0000640000080007 */
[----:B01----:R-:W-:Y:S05]  /*103c0*/  ENDCOLLECTIVE ;  /* 0x000000000000791b */ /* 0x003fea0003800000 */
.L_x_326:
[----:B------:R-:W-:Y:S01]  /*103d0*/  IMAD.MOV.U32 R69, RZ, RZ, R6 ;  /* 0x000000ffff457224 */ /* 0x000fe200078e0006 */
[----:B------:R-:W-:Y:S06]  /*103e0*/  BRA `(.L_x_327) ;  /* 0xffffffb800f07947 */ /* 0x000fec000383ffff */
.L_x_131:
[----:B------:R-:W-:Y:S01]  /*103f0*/  BSSY B0, `(.L_x_328) ;  /* 0x0000006000007945 */ /* 0x000fe20003800000 */
[----:B------:R-:W-:Y:S02]  /*10400*/  IMAD.MOV.U32 R4, RZ, RZ, 0x2 ;  /* 0x00000002ff047424 */ /* 0x000fe400078e00ff */
[----:B------:R-:W-:-:S07]  /*10410*/  IMAD.MOV.U32 R2, RZ, RZ, -0x1 ;  /* 0xffffffffff027424 */ /* 0x000fce00078e00ff */
[----:B--23--:R-:W-:Y:S05]  /*10420*/  WARPSYNC.COLLECTIVE R2, `(.L_x_329) ;  /* 0x0000000002087348 */ /* 0x00cfea0003c00000 */
[----:B------:R0:W1:Y:S02]  /*10430*/  SHFL.DOWN P4, R6, R3, R4, R7 ;  /* 0x0800000403067389 */ /* 0x0000640000080007 */
[----:B0123--:R-:W-:Y:S05]  /*10440*/  ENDCOLLECTIVE ;  /* 0x000000000000791b */ /* 0x00ffea0003800000 */
.L_x_329:
[----:B------:R-:W-:Y:S05]  /*10450*/  BSYNC B0 ;  /* 0x0000000000007941 */ /* 0x000fea0003800000 */
.L_x_328:
[----:B------:R-:W-:Y:S05]  /*10460*/  BRA `(.L_x_330) ;  /* 0xffffffb800f07947 */ /* 0x000fea000383ffff */
.L_x_132:
[----:B------:R-:W-:Y:S01]  /*10470*/  BSSY B0, `(.L_x_331) ;  /* 0x0000007000007945 */ /* 0x000fe20003800000 */
[----:B------:R-:W-:Y:S02]  /*10480*/  IMAD.MOV.U32 R3, RZ, RZ, R53 ;  /* 0x000000ffff037224 */ /* 0x000fe400078e0035 */
[----:B------:R-:W-:Y:S02]  /*10490*/  IMAD.MOV.U32 R4, RZ, RZ, 0x4 ;  /* 0x00000004ff047424 */ /* 0x000fe400078e00ff */
[----:B------:R-:W-:-:S07]  /*104a0*/  IMAD.MOV.U32 R2, RZ, RZ, -0x1 ;  /* 0xffffffffff027424 */ /* 0x000fce00078e00ff */
[----:B--23--:R-:W-:Y:S05]  /*104b0*/  WARPSYNC.COLLECTIVE R2, `(.L_x_332) ;  /* 0x0000000002087348 */ /* 0x00cfea0003c00000 */
[----:B------:R0:W1:Y:S02]  /*104c0*/  SHFL.DOWN P4, R6, R3, R4, R7 ;  /* 0x0800000403067389 */ /* 0x0000640000080007 */
[----:B0123--:R-:W-:Y:S05]  /*104d0*/  ENDCOLLECTIVE ;  /* 0x000000000000791b */ /* 0x00ffea0003800000 */
.L_x_332:
[----:B------:R-:W-:Y:S05]  /*104e0*/  BSYNC B0 ;  /* 0x0000000000007941 */ /* 0x000fea0003800000 */
.L_x_331:
[----:B------:R-:W-:Y:S02]  /*104f0*/  IMAD.MOV.U32 R3, RZ, RZ, R52 ;  /* 0x000000ffff037224 */ /* 0x000fe400078e0034 */
[----:B------:R-:W-:Y:S02]  /*10500*/  IMAD.MOV.U32 R4, RZ, RZ, 0x4 ;  /* 0x00000004ff047424 */ /* 0x000fe400078e00ff */
[----:B------:R-:W-:Y:S02]  /*10510*/  IMAD.MOV.U32 R2, RZ, RZ, -0x1 ;  /* 0xffffffffff027424 */ /* 0x000fe400078e00ff */
[----:B------:R-:W-:-:S07]  /*10520*/  IMAD.MOV.U32 R68, RZ, RZ, R6 ;  /* 0x000000ffff447224 */ /* 0x000fce00078e0006 */
[----:B------:R-:W-:Y:S05]  /*10530*/  WARPSYNC.COLLECTIVE R2, `(.L_x_333) ;  /* 0x0000000002087348 */ /* 0x000fea0003c00000 */
[----:B------:R0:W1:Y:S02]  /*10540*/  SHFL.DOWN P4, R6, R3, R4, R7 ;  /* 0x0800000403067389 */ /* 0x0000640000080007 */
[----:B01----:R-:W-:Y:S05]  /*10550*/  ENDCOLLECTIVE ;  /* 0x000000000000791b */ /* 0x003fea0003800000 */
.L_x_333:
[----:B------:R-:W-:Y:S02]  /*10560*/  IMAD.MOV.U32 R3, RZ, RZ, R66 ;  /* 0x000000ffff037224 */ /* 0x000fe400078e0042 */
[----:B------:R-:W-:-:S07]  /*10570*/  IMAD.MOV.U32 R67, RZ, RZ, R6 ;  /* 0x000000ffff437224 */ /* 0x000fce00078e0006 */
[----:B------:R-:W-:Y:S05]  /*10580*/  WARPSYNC.COLLECTIVE R2, `(.L_x_334) ;  /* 0x0000000002087348 */ /* 0x000fea0003c00000 */
[----:B------:R0:W1:Y:S02]  /*10590*/  SHFL.DOWN P4, R6, R3, R4, R7 ;  /* 0x0800000403067389 */ /* 0x0000640000080007 */
[----:B01----:R-:W-:Y:S05]  /*105a0*/  ENDCOLLECTIVE ;  /* 0x000000000000791b */ /* 0x003fea0003800000 */
.L_x_334:
[----:B------:R-:W-:Y:S01]  /*105b0*/  IMAD.MOV.U32 R69, RZ, RZ, R6 ;  /* 0x000000ffff457224 */ /* 0x000fe200078e0006 */
[----:B------:R-:W-:Y:S06]  /*105c0*/  BRA `(.L_x_335) ;  /* 0xffffffb800b87947 */ /* 0x000fec000383ffff */
.L_x_133:
[----:B------:R-:W-:Y:S01]  /*105d0*/  BSSY B0, `(.L_x_336) ;  /* 0x0000006000007945 */ /* 0x000fe20003800000 */
[----:B------:R-:W-:Y:S02]  /*105e0*/  IMAD.MOV.U32 R4, RZ, RZ, 0x4 ;  /* 0x00000004ff047424 */ /* 0x000fe400078e00ff */
[----:B------:R-:W-:-:S07]  /*105f0*/  IMAD.MOV.U32 R2, RZ, RZ, -0x1 ;  /* 0xffffffffff027424 */ /* 0x000fce00078e00ff */
[----:B--23--:R-:W-:Y:S05]  /*10600*/  WARPSYNC.COLLECTIVE R2, `(.L_x_337) ;  /* 0x0000000002087348 */ /* 0x00cfea0003c00000 */
[----:B------:R0:W1:Y:S02]  /*10610*/  SHFL.DOWN P4, R6, R3, R4, R7 ;  /* 0x0800000403067389 */ /* 0x0000640000080007 */
[----:B0123--:R-:W-:Y:S05]  /*10620*/  ENDCOLLECTIVE ;  /* 0x000000000000791b */ /* 0x00ffea0003800000 */
.L_x_337:
[----:B------:R-:W-:Y:S05]  /*10630*/  BSYNC B0 ;  /* 0x0000000000007941 */ /* 0x000fea0003800000 */
.L_x_336:
[----:B------:R-:W-:Y:S05]  /*10640*/  BRA `(.L_x_338) ;  /* 0xffffffb800b87947 */ /* 0x000fea000383ffff */
.L_x_134:
[----:B------:R-:W-:Y:S01]  /*10650*/  BSSY B0, `(.L_x_339) ;  /* 0x0000007000007945 */ /* 0x000fe20003800000 */
[----:B------:R-:W-:Y:S02]  /*10660*/  IMAD.MOV.U32 R3, RZ, RZ, R53 ;  /* 0x000000ffff037224 */ /* 0x000fe400078e0035 */
[----:B------:R-:W-:Y:S02]  /*10670*/  IMAD.MOV.U32 R4, RZ, RZ, 0x8 ;  /* 0x00000008ff047424 */ /* 0x000fe400078e00ff */
[----:B------:R-:W-:-:S07]  /*10680*/  IMAD.MOV.U32 R2, RZ, RZ, -0x1 ;  /* 0xffffffffff027424 */ /* 0x000fce00078e00ff */
[----:B--23--:R-:W-:Y:S05]  /*10690*/  WARPSYNC.COLLECTIVE R2, `(.L_x_340) ;  /* 0x0000000002087348 */ /* 0x00cfea0003c00000 */
[----:B------:R0:W1:Y:S02]  /*106a0*/  SHFL.DOWN P4, R6, R3, R4, R7 ;  /* 0x0800000403067389 */ /* 0x0000640000080007 */
[----:B0123--:R-:W-:Y:S05]  /*106b0*/  ENDCOLLECTIVE ;  /* 0x000000000000791b */ /* 0x00ffea0003800000 */
.L_x_340:
[----:B------:R-:W-:Y:S05]  /*106c0*/  BSYNC B0 ;  /* 0x0000000000007941 */ /* 0x000fea0003800000 */
.L_x_339:
[----:B------:R-:W-:Y:S02]  /*106d0*/  IMAD.MOV.U32 R3, RZ, RZ, R52 ;  /* 0x000000ffff037224 */ /* 0x000fe400078e0034 */
[----:B------:R-:W-:Y:S02]  /*106e0*/  IMAD.MOV.U32 R4, RZ, RZ, 0x8 ;  /* 0x00000008ff047424 */ /* 0x000fe400078e00ff */
[----:B------:R-:W-:Y:S02]  /*106f0*/  IMAD.MOV.U32 R2, RZ, RZ, -0x1 ;  /* 0xffffffffff027424 */ /* 0x000fe400078e00ff */
[----:B------:R-:W-:-:S07]  /*10700*/  IMAD.MOV.U32 R68, RZ, RZ, R6 ;  /* 0x000000ffff447224 */ /* 0x000fce00078e0006 */
[----:B------:R-:W-:Y:S05]  /*10710*/  WARPSYNC.COLLECTIVE R2, `(.L_x_341) ;  /* 0x0000000002087348 */ /* 0x000fea0003c00000 */
[----:B------:R0:W1:Y:S02]  /*10720*/  SHFL.DOWN P4, R6, R3, R4, R7 ;  /* 0x0800000403067389 */ /* 0x0000640000080007 */
[----:B01----:R-:W-:Y:S05]  /*10730*/  ENDCOLLECTIVE ;  /* 0x000000000000791b */ /* 0x003fea0003800000 */
.L_x_341:
[----:B------:R-:W-:Y:S02]  /*10740*/  IMAD.MOV.U32 R3, RZ, RZ, R66 ;  /* 0x000000ffff037224 */ /* 0x000fe400078e0042 */
[----:B------:R-:W-:-:S07]  /*10750*/  IMAD.MOV.U32 R67, RZ, RZ, R6 ;  /* 0x000000ffff437224 */ /* 0x000fce00078e0006 */
[----:B------:R-:W-:Y:S05]  /*10760*/  WARPSYNC.COLLECTIVE R2, `(.L_x_342) ;  /* 0x0000000002087348 */ /* 0x000fea0003c00000 */
[----:B------:R0:W1:Y:S02]  /*10770*/  SHFL.DOWN P4, R6, R3, R4, R7 ;  /* 0x0800000403067389 */ /* 0x0000640000080007 */
[----:B01----:R-:W-:Y:S05]  /*10780*/  ENDCOLLECTIVE ;  /* 0x000000000000791b */ /* 0x003fea0003800000 */
.L_x_342:
[----:B------:R-:W-:Y:S01]  /*10790*/  IMAD.MOV.U32 R69, RZ, RZ, R6 ;  /* 0x000000ffff457224 */ /* 0x000fe200078e0006 */
[----:B------:R-:W-:Y:S06]  /*107a0*/  BRA `(.L_x_343) ;  /* 0xffffffb800807947 */ /* 0x000fec000383ffff */
.L_x_135:
[----:B------:R-:W-:Y:S01]  /*107b0*/  BSSY B0, `(.L_x_344) ;  /* 0x0000006000007945 */ /* 0x000fe20003800000 */
[----:B------:R-:W-:Y:S02]  /*107c0*/  IMAD.MOV.U32 R4, RZ, RZ, 0x8 ;  /* 0x00000008ff047424 */ /* 0x000fe400078e00ff */
[----:B------:R-:W-:-:S07]  /*107d0*/  IMAD.MOV.U32 R2, RZ, RZ, -0x1 ;  /* 0xffffffffff027424 */ /* 0x000fce00078e00ff */
[----:B--23--:R-:W-:Y:S05]  /*107e0*/  WARPSYNC.COLLECTIVE R2, `(.L_x_345) ;  /* 0x0000000002087348 */ /* 0x00cfea0003c00000 */
[----:B------:R0:W1:Y:S02]  /*107f0*/  SHFL.DOWN P4, R6, R3, R4, R7 ;  /* 0x0800000403067389 */ /* 0x0000640000080007 */
[----:B0123--:R-:W-:Y:S05]  /*10800*/  ENDCOLLECTIVE ;  /* 0x000000000000791b */ /* 0x00ffea0003800000 */
.L_x_345:
[----:B------:R-:W-:Y:S05]  /*10810*/  BSYNC B0 ;  /* 0x0000000000007941 */ /* 0x000fea0003800000 */
.L_x_344:
[----:B------:R-:W-:Y:S05]  /*10820*/  BRA `(.L_x_346) ;  /* 0xffffffb800807947 */ /* 0x000fea000383ffff */
.L_x_136:
[----:B------:R-:W-:Y:S01]  /*10830*/  BSSY B0, `(.L_x_347) ;  /* 0x0000007000007945 */ /* 0x000fe20003800000 */
[----:B------:R-:W-:Y:S02]  /*10840*/  IMAD.MOV.U32 R3, RZ, RZ, R53 ;  /* 0x000000ffff037224 */ /* 0x000fe400078e0035 */
[----:B------:R-:W-:Y:S02]  /*10850*/  IMAD.MOV.U32 R4, RZ, RZ, 0x10 ;  /* 0x00000010ff047424 */ /* 0x000fe400078e00ff */
[----:B------:R-:W-:-:S07]  /*10860*/  IMAD.MOV.U32 R2, RZ, RZ, -0x1 ;  /* 0xffffffffff027424 */ /* 0x000fce00078e00ff */
[----:B--23--:R-:W-:Y:S05]  /*10870*/  WARPSYNC.COLLECTIVE R2, `(.L_x_348) ;  /* 0x0000000002087348 */ /* 0x00cfea0003c00000 */
[----:B------:R0:W1:Y:S02]  /*10880*/  SHFL.DOWN P4, R6, R3, R4, R7 ;  /* 0x0800000403067389 */ /* 0x0000640000080007 */
[----:B0123--:R-:W-:Y:S05]  /*10890*/  ENDCOLLECTIVE ;  /* 0x000000000000791b */ /* 0x00ffea0003800000 */
.L_x_348:
[----:B------:R-:W-:Y:S05]  /*108a0*/  BSYNC B0 ;  /* 0x0000000000007941 */ /* 0x000fea0003800000 */
.L_x_347:
[----:B------:R-:W-:Y:S02]  /*108b0*/  IMAD.MOV.U32 R3, RZ, RZ, R52 ;  /* 0x000000ffff037224 */ /* 0x000fe400078e0034 */
[----:B------:R-:W-:Y:S02]  /*108c0*/  IMAD.MOV.U32 R4, RZ, RZ, 0x10 ;  /* 0x00000010ff047424 */ /* 0x000fe400078e00ff */
[----:B------:R-:W-:Y:S02]  /*108d0*/  IMAD.MOV.U32 R2, RZ, RZ, -0x1 ;  /* 0xffffffffff027424 */ /* 0x000fe400078e00ff */
[----:B------:R-:W-:-:S07]  /*108e0*/  IMAD.MOV.U32 R68, RZ, RZ, R6 ;  /* 0x000000ffff447224 */ /* 0x000fce00078e0006 */
[----:B------:R-:W-:Y:S05]  /*108f0*/  WARPSYNC.COLLECTIVE R2, `(.L_x_349) ;  /* 0x0000000002087348 */ /* 0x000fea0003c00000 */
[----:B------:R0:W1:Y:S02]  /*10900*/  SHFL.DOWN P4, R6, R3, R4, R7 ;  /* 0x0800000403067389 */ /* 0x0000640000080007 */
[----:B01----:R-:W-:Y:S05]  /*10910*/  ENDCOLLECTIVE ;  /* 0x000000000000791b */ /* 0x003fea0003800000 */
.L_x_349:
[----:B------:R-:W-:Y:S02]  /*10920*/  IMAD.MOV.U32 R3, RZ, RZ, R66 ;  /* 0x000000ffff037224 */ /* 0x000fe400078e0042 */
[----:B------:R-:W-:-:S07]  /*10930*/  IMAD.MOV.U32 R67, RZ, RZ, R6 ;  /* 0x000000ffff437224 */ /* 0x000fce00078e0006 */
[----:B------:R-:W-:Y:S05]  /*10940*/  WARPSYNC.COLLECTIVE R2, `(.L_x_350) ;  /* 0x0000000002087348 */ /* 0x000fea0003c00000 */
[----:B------:R0:W1:Y:S02]  /*10950*/  SHFL.DOWN P4, R6, R3, R4, R7 ;  /* 0x0800000403067389 */ /* 0x0000640000080007 */
[----:B01----:R-:W-:Y:S05]  /*10960*/  ENDCOLLECTIVE ;  /* 0x000000000000791b */ /* 0x003fea0003800000 */
.L_x_350:
[----:B------:R-:W-:Y:S01]  /*10970*/  IMAD.MOV.U32 R69, RZ, RZ, R6 ;  /* 0x000000ffff457224 */ /* 0x000fe200078e0006 */
[----:B------:R-:W-:Y:S06]  /*10980*/  BRA `(.L_x_351) ;  /* 0xffffffb800487947 */ /* 0x000fec000383ffff */
.L_x_137:
[----:B------:R-:W-:Y:S01]  /*10990*/  BSSY B0, `(.L_x_352) ;  /* 0x0000006000007945 */ /* 0x000fe20003800000 */
[----:B------:R-:W-:Y:S02]  /*109a0*/  IMAD.MOV.U32 R4, RZ, RZ, 0x10 ;  /* 0x00000010ff047424 */ /* 0x000fe400078e00ff */
[----:B------:R-:W-:-:S07]  /*109b0*/  IMAD.MOV.U32 R2, RZ, RZ, -0x1 ;  /* 0xffffffffff027424 */ /* 0x000fce00078e00ff */
[----:B01234-:R-:W-:Y:S05]  /*109c0*/  WARPSYNC.COLLECTIVE R2, `(.L_x_353) ;  /* 0x0000000002087348 */ /* 0x01ffea0003c00000 */
[----:B------:R0:W0:Y:S02]  /*109d0*/  SHFL.DOWN P4, R6, R3, R4, R7 ;  /* 0x0800000403067389 */ /* 0x0000240000080007 */
[----:B01234-:R-:W-:Y:S05]  /*109e0*/  ENDCOLLECTIVE ;  /* 0x000000000000791b */ /* 0x01ffea0003800000 */
.L_x_353:
[----:B------:R-:W-:Y:S05]  /*109f0*/  BSYNC B0 ;  /* 0x0000000000007941 */ /* 0x000fea0003800000 */
.L_x_352:
[----:B------:R-:W-:Y:S05]  /*10a00*/  BRA `(.L_x_354) ;  /* 0xffffffb800347947 */ /* 0x000fea000383ffff */
.L_x_138:
[----:B------:R-:W-:Y:S01]  /*10a10*/  BSSY B0, `(.L_x_355) ;  /* 0x0000005000007945 */ /* 0x000fe20003800000 */
[----:B------:R-:W-:-:S07]  /*10a20*/  IMAD.MOV.U32 R2, RZ, RZ, -0x1 ;  /* 0xffffffffff027424 */ /* 0x000fce00078e00ff */
[----:B--23--:R-:W-:Y:S05]  /*10a30*/  WARPSYNC.COLLECTIVE R2, `(.L_x_356) ;  /* 0x0000000002087348 */ /* 0x00cfea0003c00000 */
[----:B------:R-:W-:Y:S01]  /*10a40*/  VOTE.ALL P4, P4 ;  /* 0x0000000000ff7806 */ /* 0x000fe20002080000 */
[----:B--23--:R-:W-:-:S12]  /*10a50*/  ENDCOLLECTIVE ;  /* 0x000000000000791b */ /* 0x00cfd80003800000 */
.L_x_356:
[----:B------:R-:W-:Y:S05]  /*10a60*/  BSYNC B0 ;  /* 0x0000000000007941 */ /* 0x000fea0003800000 */
.L_x_355:
[----:B------:R-:W-:Y:S05]  /*10a70*/  BRA `(.L_x_357) ;  /* 0xffffffb800647947 */ /* 0x000fea000383ffff */
.L_x_358:
        /* <DEDUP_REMOVED lines=16> */
.L_x_502:


//--------------------- .text._ZN6thrust24THRUST_300001_SM_1000_NS8cuda_cub4core6detail13_kernel_agentINS1_15__reduce_by_key9InitAgentIN3cub18CUB_300001_SM_100024ReduceByKeyScanTileStateIilLb1EEElPlEEJSA_lSB_EEEvDpT0_ --------------------------
	.section	.text._ZN6thrust24THRUST_300001_SM_1000_NS8cuda_cub4core6detail13_kernel_agentINS1_15__reduce_by_key9InitAgentIN3cub18CUB_300001_SM_100024ReduceByKeyScanTileStateIilLb1EEElPlEEJSA_lSB_EEEvDpT0_,"ax",@progbits
	.align	128
        .global         _ZN6thrust24THRUST_300001_SM_1000_NS8cuda_cub4core6detail13_kernel_agentINS1_15__reduce_by_key9InitAgentIN3cub18CUB_300001_SM_100024ReduceByKeyScanTileStateIilLb1EEElPlEEJSA_lSB_EEEvDpT0_
        .type           _ZN6thrust24THRUST_300001_SM_1000_NS8cuda_cub4core6detail13_kernel_agentINS1_15__reduce_by_key9InitAgentIN3cub18CUB_300001_SM_100024ReduceByKeyScanTileStateIilLb1EEElPlEEJSA_lSB_EEEvDpT0_,@function
        .size           _ZN6thrust24THRUST_300001_SM_1000_NS8cuda_cub4core6detail13_kernel_agentINS1_15__reduce_by_key9InitAgentIN3cub18CUB_300001_SM_100024ReduceByKeyScanTileStateIilLb1EEElPlEEJSA_lSB_EEEvDpT0_,(.L_x_503 - _ZN6thrust24THRUST_300001_SM_1000_NS8cuda_cub4core6detail13_kernel_agentINS1_15__reduce_by_key9InitAgentIN3cub18CUB_300001_SM_100024ReduceByKeyScanTileStateIilLb1EEElPlEEJSA_lSB_EEEvDpT0_)
        .other          _ZN6thrust24THRUST_300001_SM_1000_NS8cuda_cub4core6detail13_kernel_agentINS1_15__reduce_by_key9InitAgentIN3cub18CUB_300001_SM_100024ReduceByKeyScanTileStateIilLb1EEElPlEEJSA_lSB_EEEvDpT0_,@"STO_CUDA_ENTRY STV_DEFAULT"
_ZN6thrust24THRUST_300001_SM_1000_NS8cuda_cub4core6detail13_kernel_agentINS1_15__reduce_by_key9InitAgentIN3cub18CUB_300001_SM_100024ReduceByKeyScanTileStateIilLb1EEElPlEEJSA_lSB_EEEvDpT0_:
.text._ZN6thrust24THRUST_300001_SM_1000_NS8cuda_cub4core6detail13_kernel_agentINS1_15__reduce_by_key9InitAgentIN3cub18CUB_300001_SM_100024ReduceByKeyScanTileStateIilLb1EEElPlEEJSA_lSB_EEEvDpT0_:
[----:B------:R-:W-:Y:S01]  /*0000*/  LDC R1, c[0x0][0x37c] ;  /* 0x0000df00ff017b82 */ /* 0x000fe20000000800 */
[----:B------:R-:W0:Y:S07]  /*0010*/  S2R R0, SR_TID.X ;  /* 0x0000000000007919 */ /* 0x000e2e0000002100 */
[----:B------:R-:W1:Y:S01]  /*0020*/  S2UR UR6, SR_CTAID.X ;  /* 0x00000000000679c3 */ /* 0x000e620000002500 */
[----:B------:R-:W2:Y:S01]  /*0030*/  LDCU UR4, c[0x0][0x388] ;  /* 0x00007100ff0477ac */ /* 0x000ea20008000800 */
[----:B------:R-:W-:-:S06]  /*0040*/  CS2R R10, SRZ ;  /* 0x00000000000a7805 */ /* 0x000fcc000001ff00 */
[----:B------:R-:W1:Y:S01]  /*0050*/  LDC R7, c[0x0][0x360] ;  /* 0x0000d800ff077b82 */ /* 0x000e620000000800 */
[C---:B0-----:R-:W-:Y:S01]  /*0060*/  ISETP.GT.U32.AND P0, PT, R0.reuse, 0x1f, PT ;  /* 0x0000001f0000780c */ /* 0x041fe20003f04070 */
[----:B-1----:R-:W-:Y:S01]  /*0070*/  IMAD R7, R7, UR6, R0 ;  /* 0x0000000607077c24 */ /* 0x002fe2000f8e0200 */
[----:B------:R-:W-:Y:S02]  /*0080*/  LOP3.LUT P2, RZ, R0, UR6, RZ, 0xfc, !PT ;  /* 0x0000000600ff7c12 */ /* 0x000fe4000f84fcff */
[----:B------:R-:W-:Y:S02]  /*0090*/  ISETP.NE.OR P0, PT, RZ, UR6, P0 ;  /* 0x00000006ff007c0c */ /* 0x000fe40008705670 */
[----:B--2---:R-:W-:Y:S01]  /*00a0*/  ISETP.GE.AND P1, PT, R7, UR4, PT ;  /* 0x0000000407007c0c */ /* 0x004fe2000bf26270 */
[----:B------:R-:W0:Y:S10]  /*00b0*/  LDCU.64 UR4, c[0x0][0x358] ;  /* 0x00006b00ff0477ac */ /* 0x000e340008000a00 */
[----:B------:R-:W1:Y:S02]  /*00c0*/  @!P0 LDC.64 R4, c[0x0][0x380] ;  /* 0x0000e000ff048b82 */ /* 0x000e640000000a00 */
[----:B------:R-:W-:-:S02]  /*00d0*/  @!P1 IMAD.MOV.U32 R8, RZ, RZ, 0x0 ;  /* 0x00000000ff089424 */ /* 0x000fc400078e00ff */
[----:B------:R-:W-:-:S04]  /*00e0*/  @!P1 IMAD.MOV.U32 R9, RZ, RZ, 0x63 ;  /* 0x00000063ff099424 */ /* 0x000fc800078e00ff */
[----:B------:R-:W2:Y:S01]  /*00f0*/  @!P1 LDC.64 R2, c[0x0][0x380] ;  /* 0x0000e000ff029b82 */ /* 0x000ea20000000a00 */
[----:B-1----:R-:W-:-:S04]  /*0100*/  @!P0 IMAD.WIDE.U32 R4, R0, 0x10, R4 ;  /* 0x0000001000048825 */ /* 0x002fc800078e0004 */
[----:B--2---:R-:W-:-:S05]  /*0110*/  @!P1 IMAD.WIDE R2, R7, 0x10, R2 ;  /* 0x0000001007029825 */ /* 0x004fca00078e0202 */
[----:B0-----:R0:W-:Y:S04]  /*0120*/  @!P1 STG.E.128 desc[UR4][R2.64+0x200], R8 ;  /* 0x0002000802009986 */ /* 0x0011e8000c101d04 */
[----:B------:R0:W-:Y:S01]  /*0130*/  @!P0 STG.E.128 desc[UR4][R4.64], RZ ;  /* 0x000000ff04008986 */ /* 0x0001e2000c101d04 */
[----:B------:R-:W-:Y:S05]  /*0140*/  @P2 EXIT ;  /* 0x000000000000294d */ /* 0x000fea0003800000 */
[----:B0-----:R-:W0:Y:S02]  /*0150*/  LDC.64 R2, c[0x0][0x390] ;  /* 0x0000e400ff027b82 */ /* 0x001e240000000a00 */
[----:B0-----:R-:W-:Y:S01]  /*0160*/  STG.E.64 desc[UR4][R2.64], RZ ;  /* 0x000000ff02007986 */ /* 0x001fe2000c101b04 */
[----:B------:R-:W-:Y:S05]  /*0170*/  EXIT ;  /* 0x000000000000794d */ /* 0x000fea0003800000 */
.L_x_359:
        /* <DEDUP_REMOVED lines=16> */
.L_x_503:


//--------------------- .text._ZN6thrust24THRUST_300001_SM_1000_NS8cuda_cub4core6detail13_kernel_agentINS1_15__reduce_by_key16ReduceByKeyAgentINS0_18transform_iteratorI10KeyFunctorNS0_17counting_iteratorImNS0_11use_defaultESA_SA_EESA_SA_EEPiSD_SD_N4cuda3std3__48equal_toImEENSG_4plusIiEESD_iEEJSC_SD_SD_SD_SD_N3cub18CUB_300001_SM_100024ReduceByKeyScanTileStateIiiLb1EEESI_SK_iiEEEvDpT0_ --------------------------
	.section	.text._ZN6thrust24THRUST_300001_SM_1000_NS8cuda_cub4core6detail13_kernel_agentINS1_15__reduce_by_key16ReduceByKeyAgentINS0_18transform_iteratorI10KeyFunctorNS0_17counting_iteratorImNS0_11use_defaultESA_SA_EESA_SA_EEPiSD_SD_N4cuda3std3__48equal_toImEENSG_4plusIiEESD_iEEJSC_SD_SD_SD_SD_N3cub18CUB_300001_SM_100024ReduceByKeyScanTileStateIiiLb1EEESI_SK_iiEEEvDpT0_,"ax",@progbits
	.align	128
        .global         _ZN6thrust24THRUST_300001_SM_1000_NS8cuda_cub4core6detail13_kernel_agentINS1_15__reduce_by_key16ReduceByKeyAgentINS0_18transform_iteratorI10KeyFunctorNS0_17counting_iteratorImNS0_11use_defaultESA_SA_EESA_SA_EEPiSD_SD_N4cuda3std3__48equal_toImEENSG_4plusIiEESD_iEEJSC_SD_SD_SD_SD_N3cub18CUB_300001_SM_100024ReduceByKeyScanTileStateIiiLb1EEESI_SK_iiEEEvDpT0_
        .type           _ZN6thrust24THRUST_300001_SM_1000_NS8cuda_cub4core6detail13_kernel_agentINS1_15__reduce_by_key16ReduceByKeyAgentINS0_18transform_iteratorI10KeyFunctorNS0_17counting_iteratorImNS0_11use_defaultESA_SA_EESA_SA_EEPiSD_SD_N4cuda3std3__48equal_toImEENSG_4plusIiEESD_iEEJSC_SD_SD_SD_SD_N3cub18CUB_300001_SM_100024ReduceByKeyScanTileStateIiiLb1EEESI_SK_iiEEEvDpT0_,@function
        .size           _ZN6thrust24THRUST_300001_SM_1000_NS8cuda_cub4core6detail13_kernel_agentINS1_15__reduce_by_key16ReduceByKeyAgentINS0_18transform_iteratorI10KeyFunctorNS0_17counting_iteratorImNS0_11use_defaultESA_SA_EESA_SA_EEPiSD_SD_N4cuda3std3__48equal_toImEENSG_4plusIiEESD_iEEJSC_SD_SD_SD_SD_N3cub18CUB_300001_SM_100024ReduceByKeyScanTileStateIiiLb1EEESI_SK_iiEEEvDpT0_,(.L_x_504 - _ZN6thrust24THRUST_300001_SM_1000_NS8cuda_cub4core6detail13_kernel_agentINS1_15__reduce_by_key16ReduceByKeyAgentINS0_18transform_iteratorI10KeyFunctorNS0_17counting_iteratorImNS0_11use_defaultESA_SA_EESA_SA_EEPiSD_SD_N4cuda3std3__48equal_toImEENSG_4plusIiEESD_iEEJSC_SD_SD_SD_SD_N3cub18CUB_300001_SM_100024ReduceByKeyScanTileStateIiiLb1EEESI_SK_iiEEEvDpT0_)
        .other          _ZN6thrust24THRUST_300001_SM_1000_NS8cuda_cub4core6detail13_kernel_agentINS1_15__reduce_by_key16ReduceByKeyAgentINS0_18transform_iteratorI10KeyFunctorNS0_17counting_iteratorImNS0_11use_defaultESA_SA_EESA_SA_EEPiSD_SD_N4cuda3std3__48equal_toImEENSG_4plusIiEESD_iEEJSC_SD_SD_SD_SD_N3cub18CUB_300001_SM_100024ReduceByKeyScanTileStateIiiLb1EEESI_SK_iiEEEvDpT0_,@"STO_CUDA_ENTRY STV_DEFAULT"
_ZN6thrust24THRUST_300001_SM_1000_NS8cuda_cub4core6detail13_kernel_agentINS1_15__reduce_by_key16ReduceByKeyAgentINS0_18transform_iteratorI10KeyFunctorNS0_17counting_iteratorImNS0_11use_defaultESA_SA_EESA_SA_EEPiSD_SD_N4cuda3std3__48equal_toImEENSG_4plusIiEESD_iEEJSC_SD_SD_SD_SD_N3cub18CUB_300001_SM_100024ReduceByKeyScanTileStateIiiLb1EEESI_SK_iiEEEvDpT0_:
.text._ZN6thrust24THRUST_300001_SM_1000_NS8cuda_cub4core6detail13_kernel_agentINS1_15__reduce_by_key16ReduceByKeyAgentINS0_18transform_iteratorI10KeyFunctorNS0_17counting_iteratorImNS0_11use_defaultESA_SA_EESA_SA_EEPiSD_SD_N4cuda3std3__48equal_toImEENSG_4plusIiEESD_iEEJSC_SD_SD_SD_SD_N3cub18CUB_300001_SM_100024ReduceByKeyScanTileStateIiiLb1EEESI_SK_iiEEEvDpT0_:
[----:B------:R-:W-:Y:S01]  /*0000*/  LDC R1, c[0x0][0x37c] ;  /* 0x0000df00ff017b82 */ /* 0x000fe20000000800 */
[----:B------:R-:W0:Y:S01]  /*0010*/  S2R R50, SR_CTAID.X ;  /* 0x0000000000327919 */ /* 0x000e220000002500 */
[----:B------:R-:W1:Y:S01]  /*0020*/  LDCU UR4, c[0x0][0x3bc] ;  /* 0x00007780ff0477ac */ /* 0x000e620008000800 */
[----:B------:R-:W2:Y:S01]  /*0030*/  LDCU.64 UR10, c[0x0][0x358] ;  /* 0x00006b00ff0a77ac */ /* 0x000ea20008000a00 */
[----:B0-----:R-:W-:-:S05]  /*0040*/  IMAD R4, R50, 0x900, RZ ;  /* 0x0000090032047824 */ /* 0x001fca00078e02ff */
[----:B-1----:R-:W-:-:S04]  /*0050*/  IADD3 R2, PT, PT, -R4, UR4, RZ ;  /* 0x0000000404027c10 */ /* 0x002fc8000fffe1ff */
[----:B------:R-:W-:-:S13]  /*0060*/  ISETP.GE.AND P0, PT, R2, 0x901, PT ;  /* 0x000009010200780c */ /* 0x000fda0003f06270 */
[----:B--2---:R-:W-:Y:S05]  /*0070*/  @!P0 BRA `(.L_x_360) ;  /* 0x0000005c00cc8947 */ /* 0x004fea0003800000 */
[----:B------:R-:W-:-:S13]  /*0080*/  ISETP.NE.AND P0, PT, R50, RZ, PT ;  /* 0x000000ff3200720c */ /* 0x000fda0003f05270 */
[----:B------:R-:W-:Y:S05]  /*0090*/  @P0 BRA `(.L_x_361) ;  /* 0x00000028002c0947 */ /* 0x000fea0003800000 */
[----:B------:R-:W0:Y:S01]  /*00a0*/  S2R R59, SR_TID.X ;  /* 0x00000000003b7919 */ /* 0x000e220000002100 */
[----:B------:R-:W1:Y:S01]  /*00b0*/  LDC.64 R10, c[0x0][0x390] ;  /* 0x0000e400ff0a7b82 */ /* 0x000e620000000a00 */
[----:B------:R-:W2:Y:S01]  /*00c0*/  LDCU.64 UR6, c[0x0][0x380] ;  /* 0x00007000ff0677ac */ /* 0x000ea20008000a00 */
[C---:B0-----:R-:W-:Y:S02]  /*00d0*/  LOP3.LUT R0, R59.reuse, 0x1f, RZ, 0xc0, !PT ;  /* 0x0000001f3b007812 */ /* 0x041fe400078ec0ff */
[----:B------:R-:W-:-:S05]  /*00e0*/  LOP3.LUT R3, R59, 0x3e0, RZ, 0xc0, !PT ;  /* 0x000003e03b037812 */ /* 0x000fca00078ec0ff */
[----:B------:R-:W-:-:S04]  /*00f0*/  IMAD R15, R3, 0x9, R0 ;  /* 0x00000009030f7824 */ /* 0x000fc800078e0200 */
[----:B------:R-:W-:-:S04]  /*0100*/  IMAD.IADD R3, R4, 0x1, R15 ;  /* 0x0000000104037824 */ /* 0x000fc800078e020f */
[----:B-1----:R-:W-:-:S05]  /*0110*/  IMAD.WIDE.U32 R10, R3, 0x4, R10 ;  /* 0x00000004030a7825 */ /* 0x002fca00078e000a */
        /* <DEDUP_REMOVED lines=13> */
[C---:B------:R-:W-:Y:S01]  /*01f0*/  VIADD R16, R15.reuse, 0x60 ;  /* 0x000000600f107836 */ /* 0x040fe20000000000 */
[CC--:B------:R-:W-:Y:S01]  /*0200*/  IADD3 R29, P6, PT, R15.reuse, R26.reuse, RZ ;  /* 0x0000001a0f1d7210 */ /* 0x0c0fe20007fde0ff */
[----:B------:R-:W-:Y:S01]  /*0210*/  IMAD.X R31, RZ, RZ, UR7, P0 ;  /* 0x00000007ff1f7e24 */ /* 0x000fe200080e06ff */
[----:B------:R-:W-:Y:S01]  /*0220*/  SHF.R.U32.HI R0, RZ, 0x5, R59 ;  /* 0x00000005ff007819 */ /* 0x000fe2000001163b */
[C---:B------:R-:W-:Y:S01]  /*0230*/  VIADD R18, R15.reuse, 0xa0 ;  /* 0x000000a00f127836 */ /* 0x040fe20000000000 */
[----:B------:R-:W-:Y:S01]  /*0240*/  UMOV UR4, 0x400 ;  /* 0x0000040000047882 */ /* 0x000fe20000000000 */
[C---:B0-----:R-:W-:Y:S01]  /*0250*/  VIADD R10, R15.reuse, 0x20 ;  /* 0x000000200f0a7836 */ /* 0x041fe20000000000 */
[-C--:B------:R-:W-:Y:S01]  /*0260*/  IADD3 R21, P2, PT, R16, R26.reuse, RZ ;  /* 0x0000001a10157210 */ /* 0x080fe20007f5e0ff */
[C---:B------:R-:W-:Y:S01]  /*0270*/  VIADD R11, R15.reuse, 0x40 ;  /* 0x000000400f0b7836 */ /* 0x040fe20000000000 */
[-C--:B------:R-:W-:Y:S01]  /*0280*/  IADD3 R24, P4, PT, R18, R26.reuse, RZ ;  /* 0x0000001a12187210 */ /* 0x080fe20007f9e0ff */
[C---:B------:R-:W-:Y:S01]  /*0290*/  VIADD R17, R15.reuse, 0x80 ;  /* 0x000000800f117836 */ /* 0x040fe20000000000 */
[-C--:B------:R-:W-:Y:S01]  /*02a0*/  IADD3 R25, P0, PT, R10, R26.reuse, RZ ;  /* 0x0000001a0a197210 */ /* 0x080fe20007f1e0ff */
[----:B------:R-:W-:Y:S01]  /*02b0*/  VIADD R19, R15, 0xc0 ;  /* 0x000000c00f137836 */ /* 0x000fe20000000000 */
[-C--:B------:R-:W-:Y:S01]  /*02c0*/  IADD3 R23, P1, PT, R11, R26.reuse, RZ ;  /* 0x0000001a0b177210 */ /* 0x080fe20007f3e0ff */
[----:B------:R-:W-:Y:S01]  /*02d0*/  VIADD R20, R15, 0xe0 ;  /* 0x000000e00f147836 */ /* 0x000fe20000000000 */
[-C--:B------:R-:W-:Y:S01]  /*02e0*/  IADD3 R22, P3, PT, R17, R26.reuse, RZ ;  /* 0x0000001a11167210 */ /* 0x080fe20007f7e0ff */
[----:B------:R-:W-:Y:S01]  /*02f0*/  VIADD R15, R15, 0x100 ;  /* 0x000001000f0f7836 */ /* 0x000fe20000000000 */
[-C--:B------:R-:W-:Y:S01]  /*0300*/  IADD3 R28, P5, PT, R19, R26.reuse, RZ ;  /* 0x0000001a131c7210 */ /* 0x080fe20007fbe0ff */
[--C-:B------:R-:W-:Y:S01]  /*0310*/  IMAD.X R16, RZ, RZ, R31.reuse, P6 ;  /* 0x000000ffff107224 */ /* 0x100fe200030e061f */
[-C--:B------:R-:W-:Y:S01]  /*0320*/  IADD3 R27, P6, PT, R20, R26.reuse, RZ ;  /* 0x0000001a141b7210 */ /* 0x080fe20007fde0ff */
[----:B-1----:R-:W-:Y:S01]  /*0330*/  ULEA UR4, UR5, UR4, 0x18 ;  /* 0x0000000405047291 */ /* 0x002fe2000f8ec0ff */
[--C-:B------:R-:W-:Y:S01]  /*0340*/  IMAD.X R18, RZ, RZ, R31.reuse, P0 ;  /* 0x000000ffff127224 */ /* 0x100fe200000e061f */
[----:B------:R-:W-:Y:S01]  /*0350*/  IADD3 R26, P0, PT, R15, R26, RZ ;  /* 0x0000001a0f1a7210 */ /* 0x000fe20007f1e0ff */
[--C-:B------:R-:W-:Y:S01]  /*0360*/  IMAD.X R20, RZ, RZ, R31.reuse, P1 ;  /* 0x000000ffff147224 */ /* 0x100fe200008e061f */
[--C-:B--2---:R-:W-:Y:S01]  /*0370*/  SHF.R.U64 R10, R29, UR6, R16.reuse ;  /* 0x000000061d0a7c19 */ /* 0x104fe20008001210 */
[----:B------:R-:W-:Y:S01]  /*0380*/  IMAD.X R30, RZ, RZ, R31, P2 ;  /* 0x000000ffff1e7224 */ /* 0x000fe200010e061f */
[----:B------:R-:W-:-:S02]  /*0390*/  SHF.R.U32.HI R11, RZ, UR6, R16 ;  /* 0x00000006ff0b7c19 */ /* 0x000fc40008011610 */
[--C-:B------:R-:W-:Y:S01]  /*03a0*/  SHF.R.U64 R16, R25, UR6, R18.reuse ;  /* 0x0000000619107c19 */ /* 0x100fe20008001212 */
[----:B------:R-:W-:Y:S01]  /*03b0*/  IMAD.X R25, RZ, RZ, R31, P4 ;  /* 0x000000ffff197224 */ /* 0x000fe200020e061f */
[----:B------:R-:W-:Y:S01]  /*03c0*/  SHF.R.U32.HI R17, RZ, UR6, R18 ;  /* 0x00000006ff117c19 */ /* 0x000fe20008011612 */
[----:B------:R-:W-:Y:S01]  /*03d0*/  IMAD R4, R0, 0x120, R3 ;  /* 0x0000012000047824 */ /* 0x000fe200078e0203 */
[--C-:B------:R-:W-:Y:S01]  /*03e0*/  SHF.R.U64 R18, R23, UR6, R20.reuse ;  /* 0x0000000617127c19 */ /* 0x100fe20008001214 */
[----:B------:R-:W-:Y:S01]  /*03f0*/  IMAD.X R23, RZ, RZ, R31, P3 ;  /* 0x000000ffff177224 */ /* 0x000fe200018e061f */
[----:B------:R-:W-:Y:S02]  /*0400*/  SHF.R.U32.HI R19, RZ, UR6, R20 ;  /* 0x00000006ff137c19 */ /* 0x000fe40008011614 */
[----:B------:R-:W-:Y:S02]  /*0410*/  LEA R15, R4, UR4, 0x3 ;  /* 0x00000004040f7c11 */ /* 0x000fe4000f8e18ff */
[----:B------:R-:W-:-:S02]  /*0420*/  SHF.R.U64 R20, R21, UR6, R30 ;  /* 0x0000000615147c19 */ /* 0x000fc4000800121e */
[----:B------:R-:W-:Y:S01]  /*0430*/  SHF.R.U32.HI R21, RZ, UR6, R30 ;  /* 0x00000006ff157c19 */ /* 0x000fe2000801161e */
[----:B------:R0:W-:Y:S01]  /*0440*/  STS.64 [R15], R10 ;  /* 0x0000000a0f007388 */ /* 0x0001e20000000a00 */
[----:B------:R-:W-:Y:S02]  /*0450*/  SHF.R.U64 R22, R22, UR6, R23 ;  /* 0x0000000616167c19 */ /* 0x000fe40008001217 */
[----:B------:R-:W-:Y:S01]  /*0460*/  SHF.R.U64 R24, R24, UR6, R25 ;  /* 0x0000000618187c19 */ /* 0x000fe20008001219 */
[----:B------:R1:W-:Y:S01]  /*0470*/  STS.64 [R15+0x100], R16 ;  /* 0x000100100f007388 */ /* 0x0003e20000000a00 */
[----:B------:R-:W-:Y:S02]  /*0480*/  SHF.R.U32.HI R23, RZ, UR6, R23 ;  /* 0x00000006ff177c19 */ /* 0x000fe40008011617 */
[----:B------:R-:W-:Y:S01]  /*0490*/  SHF.R.U32.HI R25, RZ, UR6, R25 ;  /* 0x00000006ff197c19 */ /* 0x000fe20008011619 */
[----:B------:R2:W-:Y:S01]  /*04a0*/  STS.64 [R15+0x200], R18 ;  /* 0x000200120f007388 */ /* 0x0005e20000000a00 */
[----:B------:R-:W-:Y:S01]  /*04b0*/  ISETP.NE.AND P2, PT, R59, RZ, PT ;  /* 0x000000ff3b00720c */ /* 0x000fe20003f45270 */
[----:B0-----:R-:W-:-:S02]  /*04c0*/  IMAD.X R10, RZ, RZ, R31, P6 ;  /* 0x000000ffff0a7224 */ /* 0x001fc400030e061f */
[----:B------:R0:W-:Y:S01]  /*04d0*/  STS.64 [R15+0x300], R20 ;  /* 0x000300140f007388 */ /* 0x0001e20000000a00 */
[--C-:B------:R-:W-:Y:S02]  /*04e0*/  IMAD.X R11, RZ, RZ, R31.reuse, P0 ;  /* 0x000000ffff0b7224 */ /* 0x100fe400000e061f */
[----:B-1----:R-:W-:Y:S01]  /*04f0*/  IMAD.X R17, RZ, RZ, R31, P5 ;  /* 0x000000ffff117224 */ /* 0x002fe200028e061f */
[----:B------:R1:W-:Y:S02]  /*0500*/  STS.64 [R15+0x400], R22 ;  /* 0x000400160f007388 */ /* 0x0003e40000000a00 */
[----:B------:R-:W-:Y:S02]  /*0510*/  SHF.R.U64 R26, R26, UR6, R11 ;  /* 0x000000061a1a7c19 */ /* 0x000fe4000800120b */
[----:B------:R-:W-:Y:S01]  /*0520*/  SHF.R.U64 R16, R28, UR6, R17 ;  /* 0x000000061c107c19 */ /* 0x000fe20008001211 */
[----:B------:R-:W-:Y:S01]  /*0530*/  STS.64 [R15+0x500], R24 ;  /* 0x000500180f007388 */ /* 0x000fe20000000a00 */
[----:B--2---:R-:W-:-:S02]  /*0540*/  SHF.R.U64 R18, R27, UR6, R10 ;  /* 0x000000061b127c19 */ /* 0x004fc4000800120a */
[----:B------:R-:W-:Y:S01]  /*0550*/  SHF.R.U32.HI R17, RZ, UR6, R17 ;  /* 0x00000006ff117c19 */ /* 0x000fe20008011611 */
[C---:B0-----:R-:W-:Y:S01]  /*0560*/  IMAD R21, R3.reuse, 0x40, R15 ;  /* 0x0000004003157824 */ /* 0x041fe200078e020f */
[----:B------:R-:W-:Y:S01]  /*0570*/  SHF.R.U32.HI R19, RZ, UR6, R10 ;  /* 0x00000006ff137c19 */ /* 0x000fe2000801160a */
[----:B------:R-:W-:Y:S01]  /*0580*/  IMAD R20, R3, 0x8, R4 ;  /* 0x0000000803147824 */ /* 0x000fe200078e0204 */
[----:B------:R-:W-:Y:S01]  /*0590*/  SHF.R.U32.HI R27, RZ, UR6, R11 ;  /* 0x00000006ff1b7c19 */ /* 0x000fe2000801160b */
[----:B------:R-:W-:Y:S01]  /*05a0*/  STS.64 [R15+0x600], R16 ;  /* 0x000600100f007388 */ /* 0x000fe20000000a00 */
[----:B-1----:R-:W-:Y:S02]  /*05b0*/  IMAD R23, R4, -0x4, R15 ;  /* 0xfffffffc04177824 */ /* 0x002fe400078e020f */
[----:B------:R-:W-:Y:S01]  /*05c0*/  IMAD R20, R20, -0x4, R21 ;  /* 0xfffffffc14147824 */ /* 0x000fe200078e0215 */
        /* <DEDUP_REMOVED lines=12> */
[----:B------:R-:W2:Y:S01]  /*0690*/  LDS.64 R46, [R21+0x38] ;  /* 0x00003800152e7984 */ /* 0x000ea20000000a00 */
        /* <DEDUP_REMOVED lines=9> */
[----:B------:R-:W-:Y:S02]  /*0730*/  ISETP.NE.AND.EX P4, PT, R39, R41, PT, P4 ;  /* 0x000000292700720c */ /* 0x000fe40003f85340 */
[----:B------:R-:W-:Y:S02]  /*0740*/  P2R R57, PR, RZ, 0x40 ;  /* 0x00000040ff397803 */ /* 0x000fe40000000000 */
[----:B------:R-:W-:-:S04]  /*0750*/  ISETP.NE.U32.AND P1, PT, R44, R46, PT ;  /* 0x0000002e2c00720c */ /* 0x000fc80003f25070 */
[----:B------:R-:W-:Y:S01]  /*0760*/  ISETP.NE.AND.EX P1, PT, R45, R47, PT, P1 ;  /* 0x0000002f2d00720c */ /* 0x000fe20003f25310 */
[----:B---3--:R-:W-:Y:S04]  /*0770*/  STS [R23], R12 ;  /* 0x0000000c17007388 */ /* 0x008fe80000000800 */
[----:B----4-:R-:W-:Y:S04]  /*0780*/  STS [R23+0x80], R9 ;  /* 0x0000800917007388 */ /* 0x010fe80000000800 */
[----:B-----5:R-:W-:Y:S04]  /*0790*/  STS [R23+0x100], R8 ;  /* 0x0001000817007388 */ /* 0x020fe80000000800 */
[----:B------:R-:W-:Y:S04]  /*07a0*/  STS [R23+0x180], R7 ;  /* 0x0001800717007388 */ /* 0x000fe80000000800 */
[----:B------:R0:W-:Y:S04]  /*07b0*/  STS [R23+0x200], R6 ;  /* 0x0002000617007388 */ /* 0x0001e80000000800 */
[----:B------:R-:W-:Y:S04]  /*07c0*/  STS [R23+0x280], R5 ;  /* 0x0002800517007388 */ /* 0x000fe80000000800 */
[----:B------:R-:W-:Y:S01]  /*07d0*/  STS [R23+0x300], R2 ;  /* 0x0003000217007388 */ /* 0x000fe20000000800 */
[----:B0-----:R-:W-:-:S03]  /*07e0*/  IMAD.MOV.U32 R6, RZ, RZ, RZ ;  /* 0x000000ffff067224 */ /* 0x001fc600078e00ff */
[----:B------:R0:W-:Y:S04]  /*07f0*/  STS [R23+0x380], R13 ;  /* 0x0003800d17007388 */ /* 0x0001e80000000800 */
[----:B------:R-:W-:Y:S01]  /*0800*/  STS [R23+0x400], R14 ;  /* 0x0004000e17007388 */ /* 0x000fe20000000800 */
[----:B------:R-:W-:-:S03]  /*0810*/  NOP ;  /* 0x0000000000007918 */ /* 0x000fc60000000000 */
[----:B------:R-:W1:Y:S01]  /*0820*/  LDS R30, [R20] ;  /* 0x00000000141e7984 */ /* 0x000e620000000800 */
[----:B0-----:R-:W-:-:S03]  /*0830*/  P2R R13, PR, RZ, 0x8 ;  /* 0x00000008ff0d7803 */ /* 0x001fc60000000000 */
[----:B------:R-:W0:Y:S04]  /*0840*/  LDS R31, [R20+0x4] ;  /* 0x00000400141f7984 */ /* 0x000e280000000800 */
[----:B------:R-:W2:Y:S04]  /*0850*/  LDS R50, [R20+0x8] ;  /* 0x0000080014327984 */ /* 0x000ea80000000800 */
[----:B------:R-:W3:Y:S04]  /*0860*/  LDS R51, [R20+0xc] ;  /* 0x00000c0014337984 */ /* 0x000ee80000000800 */
[----:B------:R-:W-:Y:S04]  /*0870*/  LDS R56, [R20+0x10] ;  /* 0x0000100014387984 */ /* 0x000fe80000000800 */
[----:B------:R-:W-:Y:S04]  /*0880*/  LDS R2, [R20+0x14] ;  /* 0x0000140014027984 */ /* 0x000fe80000000800 */
[----:B------:R-:W-:Y:S04]  /*0890*/  LDS R4, [R20+0x18] ;  /* 0x0000180014047984 */ /* 0x000fe80000000800 */
[----:B------:R-:W-:Y:S04]  /*08a0*/  LDS R5, [R20+0x1c] ;  /* 0x00001c0014057984 */ /* 0x000fe80000000800 */
[----:B------:R-:W-:Y:S01]  /*08b0*/  LDS R12, [R20+0x20] ;  /* 0x00002000140c7984 */ /* 0x000fe20000000800 */
[----:B------:R-:W-:Y:S01]  /*08c0*/  BAR.SYNC.DEFER_BLOCKING 0x0 ;  /* 0x0000000000007b1d */ /* 0x000fe20000010000 */
[----:B-1----:R-:W-:-:S05]  /*08d0*/  SEL R8, R30, RZ, !P3 ;  /* 0x000000ff1e087207 */ /* 0x002fca0005800000 */
[----:B0-----:R-:W-:-:S05]  /*08e0*/  IMAD.IADD R8, R31, 0x1, R8 ;  /* 0x000000011f087824 */ /* 0x001fca00078e0208 */
[----:B------:R-:W-:-:S05]  /*08f0*/  SEL R9, R8, RZ, !P6 ;  /* 0x000000ff08097207 */ /* 0x000fca0007000000 */
[----:B--2---:R-:W-:Y:S01]  /*0900*/  IMAD.IADD R9, R50, 0x1, R9 ;  /* 0x0000000132097824 */ /* 0x004fe200078e0209 */
[----:B------:R-:W-:Y:S04]  /*0910*/  STS.64 [R15+0x880], R10 ;  /* 0x0008800a0f007388 */ /* 0x000fe80000000a00 */
[----:B------:R-:W-:Y:S01]  /*0920*/  SEL R14, R9, RZ, !P5 ;  /* 0x000000ff090e7207 */ /* 0x000fe20006800000 */
[----:B------:R-:W-:Y:S04]  /*0930*/  BAR.SYNC.DEFER_BLOCKING 0x0 ;  /* 0x0000000000007b1d */ /* 0x000fe80000010000 */
[----:B---3--:R-:W-:-:S02]  /*0940*/  IMAD.IADD R14, R51, 0x1, R14 ;  /* 0x00000001330e7824 */ /* 0x008fc400078e020e */
[----:B------:R-:W0:Y:S02]  /*0950*/  @P2 LDS.64 R48, [R15+0x878] ;  /* 0x000878000f302984 */ /* 0x000e240000000a00 */
[----:B0-----:R-:W-:-:S04]  /*0960*/  @P2 ISETP.NE.U32.AND P0, PT, R48, R32, PT ;  /* 0x000000203000220c */ /* 0x001fc80003f05070 */
[----:B------:R-:W-:-:S04]  /*0970*/  @P2 ISETP.NE.AND.EX P0, PT, R49, R33, PT, P0 ;  /* 0x000000213100220c */ /* 0x000fc80003f05300 */
[----:B------:R-:W-:Y:S02]  /*0980*/  @P2 SEL R6, RZ, 0x1, !P0 ;  /* 0x00000001ff062807 */ /* 0x000fe40004000000 */
[----:B------:R-:W-:Y:S02]  /*0990*/  ISETP.NE.U32.AND P2, PT, R42, R44, PT ;  /* 0x0000002c2a00720c */ /* 0x000fe40003f45070 */
[----:B------:R-:W-:Y:S01]  /*09a0*/  ISETP.NE.U32.AND P0, PT, R46, R10, PT ;  /* 0x0000000a2e00720c */ /* 0x000fe20003f05070 */
[----:B------:R-:W-:Y:S01]  /*09b0*/  VIADD R7, R6, 0x1 ;  /* 0x0000000106077836 */ /* 0x000fe20000000000 */
[----:B------:R-:W-:Y:S01]  /*09c0*/  ISETP.NE.AND.EX P2, PT, R43, R45, PT, P2 ;  /* 0x0000002d2b00720c */ /* 0x000fe20003f45320 */
[----:B------:R-:W-:Y:S01]  /*09d0*/  @!P3 IMAD.MOV R7, RZ, RZ, R6 ;  /* 0x000000ffff07b224 */ /* 0x000fe200078e0206 */
[----:B------:R-:W-:Y:S02]  /*09e0*/  ISETP.NE.U32.AND P3, PT, R40, R42, PT ;  /* 0x0000002a2800720c */ /* 0x000fe40003f65070 */
[----:B------:R-:W-:Y:S01]  /*09f0*/  ISETP.NE.AND.EX P0, PT, R47, R11, PT, P0 ;  /* 0x0000000b2f00720c */ /* 0x000fe20003f05300 */
[----:B------:R-:W-:Y:S01]  /*0a00*/  VIADD R8, R7, 0x1 ;  /* 0x0000000107087836 */ /* 0x000fe20000000000 */
[----:B------:R-:W-:Y:S01]  /*0a10*/  ISETP.NE.AND.EX P3, PT, R41, R43, PT, P3 ;  /* 0x0000002b2900720c */ /* 0x000fe20003f65330 */
[----:B------:R-:W-:Y:S01]  /*0a20*/  @!P6 IMAD.MOV R8, RZ, RZ, R7 ;  /* 0x000000ffff08e224 */ /* 0x000fe200078e0207 */
[----:B------:R-:W-:-:S03]  /*0a30*/  ISETP.NE.AND P6, PT, R0, 0x3, PT ;  /* 0x000000030000780c */ /* 0x000fc60003fc5270 */
[----:B------:R-:W-:Y:S02]  /*0a40*/  VIADD R9, R8, 0x1 ;  /* 0x0000000108097836 */ /* 0x000fe40000000000 */
[----:B------:R-:W-:Y:S01]  /*0a50*/  @!P5 IMAD.MOV R9, RZ, RZ, R8 ;  /* 0x000000ffff09d224 */ /* 0x000fe200078e0208 */
[----:B------:R-:W-:Y:S02]  /*0a60*/  ISETP.NE.AND P5, PT, R13, RZ, PT ;  /* 0x000000ff0d00720c */ /* 0x000fe40003fa5270 */
[----:B------:R-:W-:Y:S01]  /*0a70*/  SEL R13, R14, RZ, !P4 ;  /* 0x000000ff0e0d7207 */ /* 0x000fe20006000000 */
[----:B------:R-:W-:Y:S02]  /*0a80*/  VIADD R52, R9, 0x1 ;  /* 0x0000000109347836 */ /* 0x000fe40000000000 */
[----:B------:R-:W-:Y:S02]  /*0a90*/  @!P4 IMAD.MOV R52, RZ, RZ, R9 ;  /* 0x000000ffff34c224 */ /* 0x000fe400078e0209 */
[----:B------:R-:W-:-:S02]  /*0aa0*/  IMAD.IADD R13, R56, 0x1, R13 ;  /* 0x00000001380d7824 */ /* 0x000fc400078e020d */
[----:B------:R-:W-:Y:S02]  /*0ab0*/  VIADD R53, R52, 0x1 ;  /* 0x0000000134357836 */ /* 0x000fe40000000000 */
[----:B------:R-:W-:Y:S01]  /*0ac0*/  @!P3 IMAD.MOV R53, RZ, RZ, R52 ;  /* 0x000000ffff35b224 */ /* 0x000fe200078e0234 */
[----:B------:R-:W-:-:S03]  /*0ad0*/  SEL R13, R13, RZ, !P3 ;  /* 0x000000ff0d0d7207 */ /* 0x000fc60005800000 */
[----:B------:R-:W-:Y:S02]  /*0ae0*/  VIADD R54, R53, 0x1 ;  /* 0x0000000135367836 */ /* 0x000fe40000000000 */
[----:B------:R-:W-:Y:S02]  /*0af0*/  IMAD.IADD R13, R2, 0x1, R13 ;  /* 0x00000001020d7824 */ /* 0x000fe400078e020d */
[----:B------:R-:W-:-:S03]  /*0b00*/  @!P2 IMAD.MOV R54, RZ, RZ, R53 ;  /* 0x000000ffff36a224 */ /* 0x000fc600078e0235 */
[----:B------:R-:W-:Y:S01]  /*0b10*/  SEL R13, R13, RZ, !P2 ;  /* 0x000000ff0d0d7207 */ /* 0x000fe20005000000 */
[----:B------:R-:W-:Y:S02]  /*0b20*/  VIADD R55, R54, 0x1 ;  /* 0x0000000136377836 */ /* 0x000fe40000000000 */
[----:B------:R-:W-:Y:S02]  /*0b30*/  @!P1 IMAD.MOV R55, RZ, RZ, R54 ;  /* 0x000000ffff379224 */ /* 0x000fe400078e0236 */
[----:B------:R-:W-:-:S05]  /*0b40*/  IMAD.IADD R13, R4, 0x1, R13 ;  /* 0x00000001040d7824 */ /* 0x000fca00078e020d */
[----:B------:R-:W-:Y:S01]  /*0b50*/  SEL R14, R13, RZ, !P1 ;  /* 0x000000ff0d0e7207 */ /* 0x000fe20004800000 */
[----:B------:R-:W-:Y:S02]  /*0b60*/  VIADD R13, R55, 0x1 ;  /* 0x00000001370d7836 */ /* 0x000fe40000000000 */
[----:B------:R-:W-:Y:S02]  /*0b70*/  @!P0 IMAD.MOV R13, RZ, RZ, R55 ;  /* 0x000000ffff0d8224 */ /* 0x000fe400078e0237 */
[----:B------:R-:W-:-:S05]  /*0b80*/  IMAD.IADD R14, R5, 0x1, R14 ;  /* 0x00000001050e7824 */ /* 0x000fca00078e020e */
[----:B------:R-:W-:Y:S02]  /*0b90*/  SEL R15, R14, RZ, !P0 ;  /* 0x000000ff0e0f7207 */ /* 0x000fe40004000000 */
[----:B------:R-:W-:-:S03]  /*0ba0*/  ISETP.NE.AND P0, PT, R13, RZ, PT ;  /* 0x000000ff0d00720c */ /* 0x000fc60003f05270 */
[----:B------:R-:W-:-:S05]  /*0bb0*/  IMAD.IADD R12, R12, 0x1, R15 ;  /* 0x000000010c0c7824 */ /* 0x000fca00078e020f */
[----:B------:R-:W0:Y:S02]  /*0bc0*/  SHFL.UP PT, R14, R12, 0x1, RZ ;  /* 0x042000000c0e7989 */ /* 0x000e2400000e00ff */
[----:B0-----:R-:W-:Y:S02]  /*0bd0*/  SEL R15, R14, RZ, !P0 ;  /* 0x000000ff0e0f7207 */ /* 0x001fe40004000000 */
[----:B------:R-:W0:Y:S01]  /*0be0*/  SHFL.UP PT, R14, R13, 0x1, RZ ;  /* 0x042000000d0e7989 */ /* 0x000e2200000e00ff */
[----:B------:R-:W-:-:S04]  /*0bf0*/  ISETP.GE.AND P0, PT, R3, 0x1, PT ;  /* 0x000000010300780c */ /* 0x000fc80003f06270 */
[----:B------:R-:W-:-:S05]  /*0c00*/  SEL R15, R15, RZ, P0 ;  /* 0x000000ff0f0f7207 */ /* 0x000fca0000000000 */
[----:B------:R-:W-:-:S05]  /*0c10*/  IMAD.IADD R15, R12, 0x1, R15 ;  /* 0x000000010c0f7824 */ /* 0x000fca00078e020f */
[----:B------:R-:W1:Y:S01]  /*0c20*/  SHFL.UP PT, R16, R15, 0x2, RZ ;  /* 0x044000000f107989 */ /* 0x000e6200000e00ff */
[----:B0-----:R-:W-:-:S05]  /*0c30*/  SEL R14, R14, RZ, P0 ;  /* 0x000000ff0e0e7207 */ /* 0x001fca0000000000 */
[----:B------:R-:W-:-:S05]  /*0c40*/  IMAD.IADD R14, R14, 0x1, R13 ;  /* 0x000000010e0e7824 */ /* 0x000fca00078e020d */
[----:B------:R-:W0:Y:S01]  /*0c50*/  SHFL.UP PT, R12, R14, 0x2, RZ ;  /* 0x044000000e0c7989 */ /* 0x000e2200000e00ff */
[----:B------:R-:W-:-:S04]  /*0c60*/  ISETP.NE.AND P0, PT, R14, RZ, PT ;  /* 0x000000ff0e00720c */ /* 0x000fc80003f05270 */
[----:B-1----:R-:W-:Y:S02]  /*0c70*/  SEL R16, R16, RZ, !P0 ;  /* 0x000000ff10107207 */ /* 0x002fe40004000000 */
[----:B------:R-:W-:-:S04]  /*0c80*/  ISETP.GE.AND P0, PT, R3, 0x2, PT ;  /* 0x000000020300780c */ /* 0x000fc80003f06270 */
[----:B------:R-:W-:-:S05]  /*0c90*/  SEL R16, R16, RZ, P0 ;  /* 0x000000ff10107207 */ /* 0x000fca0000000000 */
[----:B------:R-:W-:Y:S01]  /*0ca0*/  IMAD.IADD R16, R15, 0x1, R16 ;  /* 0x000000010f107824 */ /* 0x000fe200078e0210 */
[----:B0-----:R-:W-:-:S04]  /*0cb0*/  SEL R13, R12, RZ, P0 ;  /* 0x000000ff0c0d7207 */ /* 0x001fc80000000000 */
[----:B------:R-:W0:Y:S01]  /*0cc0*/  SHFL.UP PT, R12, R16, 0x4, RZ ;  /* 0x04800000100c7989 */ /* 0x000e2200000e00ff */
[----:B------:R-:W-:-:S05]  /*0cd0*/  IMAD.IADD R13, R14, 0x1, R13 ;  /* 0x000000010e0d7824 */ /* 0x000fca00078e020d */
[----:B------:R-:W-:-:S04]  /*0ce0*/  ISETP.NE.AND P0, PT, R13, RZ, PT ;  /* 0x000000ff0d00720c */ /* 0x000fc80003f05270 */
        /* <DEDUP_REMOVED lines=8> */
[----:B------:R-:W-:-:S04]  /*0d70*/  ISETP.NE.AND P0, PT, R12, RZ, PT ;  /* 0x000000ff0c00720c */ /* 0x000fc80003f05270 */
[----:B-1----:R-:W-:Y:S02]  /*0d80*/  SEL R16, R14, RZ, !P0 ;  /* 0x000000ff0e107207 */ /* 0x002fe40004000000 */
[----:B------:R-:W0:Y:S01]  /*0d90*/  SHFL.UP PT, R14, R12, 0x8, RZ ;  /* 0x050000000c0e7989 */ /* 0x000e2200000e00ff */
[----:B------:R-:W-:-:S04]  /*0da0*/  ISETP.GE.AND P0, PT, R3, 0x8, PT ;  /* 0x000000080300780c */ /* 0x000fc80003f06270 */
[----:B------:R-:W-:-:S05]  /*0db0*/  SEL R16, R16, RZ, P0 ;  /* 0x000000ff10107207 */ /* 0x000fca0000000000 */
[----:B------:R-:W-:Y:S01]  /*0dc0*/  IMAD.IADD R16, R15, 0x1, R16 ;  /* 0x000000010f107824 */ /* 0x000fe200078e0210 */
[----:B0-----:R-:W-:-:S04]  /*0dd0*/  SEL R13, R14, RZ, P0 ;  /* 0x000000ff0e0d7207 */ /* 0x001fc80000000000 */
[----:B------:R-:W0:Y:S01]  /*0de0*/  SHFL.UP PT, R14, R16, 0x10, RZ ;  /* 0x06000000100e7989 */ /* 0x000e2200000e00ff */
[----:B------:R-:W-:-:S05]  /*0df0*/  IMAD.IADD R17, R12, 0x1, R13 ;  /* 0x000000010c117824 */ /* 0x000fca00078e020d */
[----:B------:R-:W1:Y:S01]  /*0e00*/  SHFL.UP PT, R13, R17, 0x10, RZ ;  /* 0x06000000110d7989 */ /* 0x000e6200000e00ff */
[----:B------:R-:W-:-:S04]  /*0e10*/  ISETP.NE.AND P0, PT, R17, RZ, PT ;  /* 0x000000ff1100720c */ /* 0x000fc80003f05270 */
[----:B0-----:R-:W-:Y:S02]  /*0e20*/  SEL R14, R14, RZ, !P0 ;  /* 0x000000ff0e0e7207 */ /* 0x001fe40004000000 */
[----:B------:R-:W-:-:S04]  /*0e30*/  ISETP.GE.AND P0, PT, R3, 0x10, PT ;  /* 0x000000100300780c */ /* 0x000fc80003f06270 */
[----:B------:R-:W-:Y:S02]  /*0e40*/  SEL R29, R14, RZ, P0 ;  /* 0x000000ff0e1d7207 */ /* 0x000fe40000000000 */
[----:B-1----:R-:W-:Y:S02]  /*0e50*/  SEL R28, R13, RZ, P0 ;  /* 0x000000ff0d1c7207 */ /* 0x002fe40000000000 */
[----:B------:R-:W-:Y:S01]  /*0e60*/  ISETP.NE.AND P0, PT, R3, 0x1f, PT ;  /* 0x0000001f0300780c */ /* 0x000fe20003f05270 */
[----:B------:R-:W-:Y:S02]  /*0e70*/  IMAD.IADD R29, R16, 0x1, R29 ;  /* 0x00000001101d7824 */ /* 0x000fe400078e021d */
[----:B------:R-:W-:-:S10]  /*0e80*/  IMAD.IADD R28, R17, 0x1, R28 ;  /* 0x00000001111c7824 */ /* 0x000fd400078e021c */
[----:B------:R-:W-:-:S05]  /*0e90*/  @!P0 LEA R20, R0, UR4, 0x3 ;  /* 0x0000000400148c11 */ /* 0x000fca000f8e18ff */
[----:B------:R-:W-:Y:S01]  /*0ea0*/  @!P0 STS.64 [R20], R28 ;  /* 0x0000001c14008388 */ /* 0x000fe20000000a00 */
[----:B------:R-:W-:Y:S06]  /*0eb0*/  BAR.SYNC.DEFER_BLOCKING 0x0 ;  /* 0x0000000000007b1d */ /* 0x000fec0000010000 */
[----:B------:R-:W0:Y:S04]  /*0ec0*/  LDS.128 R12, [UR4] ;  /* 0x00000004ff0c7984 */ /* 0x000e280008000c00 */
[----:B------:R-:W1:Y:S01]  /*0ed0*/  LDS.128 R16, [UR4+0x10] ;  /* 0x00001004ff107984 */ /* 0x000e620008000c00 */
[----:B0-----:R-:W-:-:S04]  /*0ee0*/  ISETP.NE.AND P0, PT, R14, RZ, PT ;  /* 0x000000ff0e00720c */ /* 0x001fc80003f05270 */
[----:B------:R-:W-:Y:S02]  /*0ef0*/  SEL R22, R13, RZ, !P0 ;  /* 0x000000ff0d167207 */ /* 0x000fe40004000000 */
[----:B-1----:R-:W-:-:S03]  /*0f00*/  ISETP.NE.AND P0, PT, R16, RZ, PT ;  /* 0x000000ff1000720c */ /* 0x002fc60003f05270 */
[----:B------:R-:W-:Y:S02]  /*0f10*/  IMAD.IADD R24, R15, 0x1, R22 ;  /* 0x000000010f187824 */ /* 0x000fe400078e0216 */
[----:B------:R-:W0:Y:S03]  /*0f20*/  LDS.128 R20, [UR4+0x20] ;  /* 0x00002004ff147984 */ /* 0x000e260008000c00 */
[----:B------:R-:W-:Y:S02]  /*0f30*/  SEL R60, R24, RZ, !P0 ;  /* 0x000000ff183c7207 */ /* 0x000fe40004000000 */
[----:B------:R-:W-:-:S03]  /*0f40*/  ISETP.NE.AND P0, PT, R18, RZ, PT ;  /* 0x000000ff1200720c */ /* 0x000fc60003f05270 */
[----:B------:R-:W-:Y:S02]  /*0f50*/  IMAD.IADD R60, R17, 0x1, R60 ;  /* 0x00000001113c7824 */ /* 0x000fe400078e023c */
[----:B------:R-:W-:-:S03]  /*0f60*/  IMAD.IADD R17, R12, 0x1, R14 ;  /* 0x000000010c117824 */ /* 0x000fc600078e020e */
[----:B------:R-:W-:-:S05]  /*0f70*/  SEL R26, R60, RZ, !P0 ;  /* 0x000000ff3c1a7207 */ /* 0x000fca0004000000 */
[----:B------:R-:W-:Y:S01]  /*0f80*/  IMAD.IADD R15, R19, 0x1, R26 ;  /* 0x00000001130f7824 */ /* 0x000fe200078e021a */
[----:B0-----:R-:W-:-:S04]  /*0f90*/  ISETP.NE.AND P0, PT, R20, RZ, PT ;  /* 0x000000ff1400720c */ /* 0x001fc80003f05270 */
[----:B------:R-:W-:Y:S02]  /*0fa0*/  SEL R26, R15, RZ, !P0 ;  /* 0x000000ff0f1a7207 */ /* 0x000fe40004000000 */
[----:B------:R-:W-:-:S03]  /*0fb0*/  ISETP.NE.AND P0, PT, R0, 0x2, PT ;  /* 0x000000020000780c */ /* 0x000fc60003f05270 */
[----:B------:R-:W-:Y:S01]  /*0fc0*/  IMAD.IADD R21, R21, 0x1, R26 ;  /* 0x0000000115157824 */ /* 0x000fe200078e021a */
[----:B------:R-:W-:Y:S02]  /*0fd0*/  SEL R25, R24, R13, !P0 ;  /* 0x0000000d18197207 */ /* 0x000fe40004000000 */
[----:B------:R-:W-:Y:S02]  /*0fe0*/  SEL R19, R17, R12, !P0 ;  /* 0x0000000c11137207 */ /* 0x000fe40004000000 */
[----:B------:R-:W-:Y:S02]  /*0ff0*/  SEL R60, R60, R25, !P6 ;  /* 0x000000193c3c7207 */ /* 0x000fe40007000000 */
[----:B------:R-:W0:Y:S01]  /*1000*/  LDS.128 R24, [UR4+0x30] ;  /* 0x00003004ff187984 */ /* 0x000e220008000c00 */
[----:B------:R-:W-:-:S04]  /*1010*/  ISETP.NE.AND P0, PT, R22, RZ, PT ;  /* 0x000000ff1600720c */ /* 0x000fc80003f05270 */
[----:B------:R-:W-:-:S05]  /*1020*/  SEL R13, R21, RZ, !P0 ;  /* 0x000000ff150d7207 */ /* 0x000fca0004000000 */
[----:B------:R-:W-:Y:S02]  /*1030*/  IMAD.IADD R61, R23, 0x1, R13 ;  /* 0x00000001173d7824 */ /* 0x000fe400078e020d */
[----:B------:R-:W1:Y:S04]  /*1040*/  SHFL.UP PT, R13, R28, 0x1, RZ ;  /* 0x042000001c0d7989 */ /* 0x000e6800000e00ff */
[----:B------:R2:W3:Y:S01]  /*1050*/  SHFL.UP PT, R28, R29, 0x1, RZ ;  /* 0x042000001d1c7989 */ /* 0x0004e200000e00ff */
[----:B0-----:R-:W-:-:S04]  /*1060*/  ISETP.NE.AND P0, PT, R24, RZ, PT ;  /* 0x000000ff1800720c */ /* 0x001fc80003f05270 */
[----:B------:R-:W-:Y:S02]  /*1070*/  SEL R23, R61, RZ, !P0 ;  /* 0x000000ff3d177207 */ /* 0x000fe40004000000 */
[----:B------:R-:W-:-:S03]  /*1080*/  ISETP.NE.AND P0, PT, R0, 0x4, PT ;  /* 0x000000040000780c */ /* 0x000fc60003f05270 */
[----:B------:R-:W-:Y:S01]  /*1090*/  IMAD.IADD R25, R25, 0x1, R23 ;  /* 0x0000000119197824 */ /* 0x000fe200078e0217 */
[----:B------:R-:W-:Y:S01]  /*10a0*/  SEL R60, R15, R60, !P0 ;  /* 0x0000003c0f3c7207 */ /* 0x000fe20004000000 */
[----:B------:R-:W-:Y:S01]  /*10b0*/  IMAD.IADD R23, R17, 0x1, R16 ;  /* 0x0000000111177824 */ /* 0x000fe200078e0210 */
[----:B------:R-:W-:-:S04]  /*10c0*/  ISETP.NE.AND P0, PT, R0, 0x5, PT ;  /* 0x000000050000780c */ /* 0x000fc80003f05270 */
[----:B------:R-:W-:Y:S02]  /*10d0*/  SEL R60, R21, R60, !P0 ;  /* 0x0000003c153c7207 */ /* 0x000fe40004000000 */
[----:B------:R-:W-:Y:S02]  /*10e0*/  ISETP.NE.AND P0, PT, R0, 0x6, PT ;  /* 0x000000060000780c */ /* 0x000fe40003f05270 */
[----:B------:R-:W-:Y:S01]  /*10f0*/  SEL R19, R23, R19, !P6 ;  /* 0x0000001317137207 */ /* 0x000fe20007000000 */
[----:B------:R-:W-:Y:S01]  /*1100*/  IMAD.IADD R23, R18, 0x1, R23 ;  /* 0x0000000112177824 */ /* 0x000fe200078e0217 */
[----:B------:R-:W-:Y:S02]  /*1110*/  SEL R60, R61, R60, !P0 ;  /* 0x0000003c3d3c7207 */ /* 0x000fe40004000000 */
[----:B------:R-:W-:Y:S01]  /*1120*/  ISETP.NE.AND P0, PT, R0, 0x7, PT ;  /* 0x000000070000780c */ /* 0x000fe20003f05270 */
[----:B--2---:R-:W-:Y:S01]  /*1130*/  IMAD.IADD R29, R23, 0x1, R20 ;  /* 0x00000001171d7824 */ /* 0x004fe200078e0214 */
[----:B------:R-:W-:-:S02]  /*1140*/  ISETP.NE.AND P6, PT, R57, RZ, PT ;  /* 0x000000ff3900720c */ /* 0x000fc40003fc5270 */
[----:B------:R-:W-:Y:S02]  /*1150*/  SEL R60, R25, R60, !P0 ;  /* 0x0000003c193c7207 */ /* 0x000fe40004000000 */
[----:B------:R-:W-:-:S04]  /*1160*/  ISETP.GE.U32.AND P0, PT, R59, 0x20, PT ;  /* 0x000000203b00780c */ /* 0x000fc80003f06070 */
[----:B------:R-:W-:Y:S02]  /*1170*/  SEL R15, R60, RZ, P0 ;  /* 0x000000ff3c0f7207 */ /* 0x000fe40000000000 */
[----:B-1----:R-:W-:-:S04]  /*1180*/  ISETP.NE.AND P0, PT, R13, RZ, PT ;  /* 0x000000ff0d00720c */ /* 0x002fc80003f05270 */
[----:B------:R-:W-:Y:S02]  /*1190*/  SEL R21, R15, RZ, !P0 ;  /* 0x000000ff0f157207 */ /* 0x000fe40004000000 */
[----:B------:R-:W-:-:S13]  /*11a0*/  ISETP.NE.AND P0, PT, R3, RZ, PT ;  /* 0x000000ff0300720c */ /* 0x000fda0003f05270 */
[----:B---3--:R-:W-:Y:S01]  /*11b0*/  @P0 IMAD.IADD R15, R28, 0x1, R21 ;  /* 0x000000011c0f0824 */ /* 0x008fe200078e0215 */
[----:B------:R-:W-:-:S04]  /*11c0*/  ISETP.NE.AND P0, PT, R6, RZ, PT ;  /* 0x000000ff0600720c */ /* 0x000fc80003f05270 */
[----:B------:R-:W-:-:S05]  /*11d0*/  SEL R21, R15, RZ, !P0 ;  /* 0x000000ff0f157207 */ /* 0x000fca0004000000 */
[----:B------:R-:W-:-:S05]  /*11e0*/  IMAD.IADD R21, R30, 0x1, R21 ;  /* 0x000000011e157824 */ /* 0x000fca00078e0215 */
[----:B------:R-:W-:Y:S02]  /*11f0*/  SEL R28, R21, RZ, !P5 ;  /* 0x000000ff151c7207 */ /* 0x000fe40006800000 */
[----:B------:R-:W-:-:S03]  /*1200*/  ISETP.NE.AND P5, PT, R58, RZ, PT ;  /* 0x000000ff3a00720c */ /* 0x000fc60003fa5270 */
[----:B------:R-:W-:-:S05]  /*1210*/  IMAD.IADD R17, R31, 0x1, R28 ;  /* 0x000000011f117824 */ /* 0x000fca00078e021c */
[----:B------:R-:W-:Y:S02]  /*1220*/  SEL R31, R17, RZ, !P6 ;  /* 0x000000ff111f7207 */ /* 0x000fe40007000000 */
[----:B------:R-:W-:-:S04]  /*1230*/  ISETP.NE.AND P6, PT, R0, 0x4, PT ;  /* 0x000000040000780c */ /* 0x000fc80003fc5270 */
[----:B------:R-:W-:Y:S01]  /*1240*/  SEL R28, R23, R19, !P6 ;  /* 0x00000013171c7207 */ /* 0x000fe20007000000 */
[----:B------:R-:W-:Y:S01]  /*1250*/  IMAD.IADD R19, R50, 0x1, R31 ;  /* 0x0000000132137824 */ /* 0x000fe200078e021f */
[----:B------:R-:W-:-:S04]  /*1260*/  ISETP.NE.AND P6, PT, R0, 0x5, PT ;  /* 0x000000050000780c */ /* 0x000fc80003fc5270 */
[----:B------:R-:W-:Y:S02]  /*1270*/  SEL R30, R19, RZ, !P5 ;  /* 0x000000ff131e7207 */ /* 0x000fe40006800000 */
[----:B------:R-:W-:Y:S01]  /*1280*/  SEL R28, R29, R28, !P6 ;  /* 0x0000001c1d1c7207 */ /* 0x000fe20007000000 */
[----:B------:R-:W-:Y:S01]  /*1290*/  IMAD.IADD R29, R22, 0x1, R29 ;  /* 0x00000001161d7824 */ /* 0x000fe200078e021d */
[----:B------:R-:W-:Y:S01]  /*12a0*/  ISETP.NE.AND P6, PT, R0, 0x6, PT ;  /* 0x000000060000780c */ /* 0x000fe20003fc5270 */
[----:B------:R-:W-:Y:S01]  /*12b0*/  IMAD.IADD R23, R51, 0x1, R30 ;  /* 0x0000000133177824 */ /* 0x000fe200078e021e */
[----:B------:R-:W-:Y:S02]  /*12c0*/  ISETP.NE.AND P5, PT, R3, RZ, PT ;  /* 0x000000ff0300720c */ /* 0x000fe40003fa5270 */
[----:B------:R-:W-:Y:S02]  /*12d0*/  SEL R57, R29, R28, !P6 ;  /* 0x0000001c1d397207 */ /* 0x000fe40007000000 */
[----:B------:R-:W-:-:S02]  /*12e0*/  SEL R31, R23, RZ, !P4 ;  /* 0x000000ff171f7207 */ /* 0x000fc40006000000 */
[----:B------:R-:W-:Y:S02]  /*12f0*/  ISETP.NE.AND P4, PT, R0, 0x7, PT ;  /* 0x000000070000780c */ /* 0x000fe40003f85270 */
[----:B------:R-:W-:Y:S01]  /*1300*/  ISETP.GE.U32.AND P6, PT, R59, 0x20, PT ;  /* 0x000000203b00780c */ /* 0x000fe20003fc6070 */
[----:B------:R-:W-:Y:S01]  /*1310*/  IMAD.IADD R56, R56, 0x1, R31 ;  /* 0x0000000138387824 */ /* 0x000fe200078e021f */
[----:B------:R-:W-:-:S04]  /*1320*/  SEL R13, R13, RZ, P5 ;  /* 0x000000ff0d0d7207 */ /* 0x000fc80002800000 */
[----:B------:R-:W-:Y:S02]  /*1330*/  SEL R61, R56, RZ, !P3 ;  /* 0x000000ff383d7207 */ /* 0x000fe40005800000 */
[----:B------:R-:W-:-:S03]  /*1340*/  ISETP.NE.AND P3, PT, R26, RZ, PT ;  /* 0x000000ff1a00720c */ /* 0x000fc60003f65270 */
[----:B------:R-:W-:Y:S01]  /*1350*/  IMAD.IADD R2, R2, 0x1, R61 ;  /* 0x0000000102027824 */ /* 0x000fe200078e023d */
[----:B------:R-:W-:Y:S01]  /*1360*/  SEL R28, R25, RZ, !P3 ;  /* 0x000000ff191c7207 */ /* 0x000fe20005800000 */
[----:B------:R-:W-:Y:S01]  /*1370*/  IMAD.IADD R25, R29, 0x1, R24 ;  /* 0x000000011d197824 */ /* 0x000fe200078e0218 */
[----:B------:R-:W-:-:S03]  /*1380*/  ISETP.NE.AND P3, PT, R59, RZ, PT ;  /* 0x000000ff3b00720c */ /* 0x000fc60003f65270 */
[----:B------:R-:W-:Y:S01]  /*1390*/  IMAD.IADD R29, R27, 0x1, R28 ;  /* 0x000000011b1d7824 */ /* 0x000fe200078e021c */
[----:B------:R-:W-:Y:S01]  /*13a0*/  SEL R27, R2, RZ, !P2 ;  /* 0x000000ff021b7207 */ /* 0x000fe20005000000 */
[----:B------:R-:W-:Y:S01]  /*13b0*/  IMAD.IADD R28, R26, 0x1, R25 ;  /* 0x000000011a1c7824 */ /* 0x000fe200078e0219 */
[----:B------:R-:W-:-:S03]  /*13c0*/  SEL R57, R25, R57, !P4 ;  /* 0x0000003919397207 */ /* 0x000fc60006000000 */
[----:B------:R-:W-:Y:S01]  /*13d0*/  IMAD.IADD R4, R4, 0x1, R27 ;  /* 0x0000000104047824 */ /* 0x000fe200078e021b */
[----:B------:R-:W-:-:S03]  /*13e0*/  SEL R0, R57, RZ, P6 ;  /* 0x000000ff39007207 */ /* 0x000fc60003000000 */
[----:B------:R-:W0:Y:S01]  /*13f0*/  @!P3 LDC.64 R50, c[0x0][0x3b0] ;  /* 0x0000ec00ff32bb82 */ /* 0x000e220000000a00 */
[----:B------:R-:W-:Y:S01]  /*1400*/  @!P3 IMAD.MOV.U32 R30, RZ, RZ, 0x65 ;  /* 0x00000065ff1eb424 */ /* 0x000fe200078e00ff */
[----:B------:R-:W-:Y:S01]  /*1410*/  SEL R58, R4, RZ, !P1 ;  /* 0x000000ff043a7207 */ /* 0x000fe20004800000 */
[----:B------:R-:W-:Y:S01]  /*1420*/  @!P3 IMAD.MOV.U32 R31, RZ, RZ, 0x0 ;  /* 0x00000000ff1fb424 */ /* 0x000fe200078e00ff */
[----:B------:R-:W-:Y:S01]  /*1430*/  ISETP.GE.AND P1, PT, R28, 0x101, PT ;  /* 0x000001011c00780c */ /* 0x000fe20003f26270 */
[----:B------:R-:W-:Y:S02]  /*1440*/  IMAD.IADD R0, R0, 0x1, R13 ;  /* 0x0000000100007824 */ /* 0x000fe400078e020d */
[----:B------:R-:W-:Y:S02]  /*1450*/  IMAD.IADD R5, R5, 0x1, R58 ;  /* 0x0000000105057824 */ /* 0x000fe400078e023a */
[----:B------:R-:W-:Y:S02]  /*1460*/  IMAD.IADD R6, R0, 0x1, R6 ;  /* 0x0000000100067824 */ /* 0x000fe400078e0206 */
[----:B------:R-:W-:-:S02]  /*1470*/  IMAD.IADD R7, R7, 0x1, R0 ;  /* 0x0000000107077824 */ /* 0x000fc400078e0200 */
[--C-:B------:R-:W-:Y:S02]  /*1480*/  IMAD.IADD R8, R8, 0x1, R0.reuse ;  /* 0x0000000108087824 */ /* 0x100fe400078e0200 */
[--C-:B------:R-:W-:Y:S02]  /*1490*/  IMAD.IADD R9, R9, 0x1, R0.reuse ;  /* 0x0000000109097824 */ /* 0x100fe400078e0200 */
[--C-:B------:R-:W-:Y:S02]  /*14a0*/  IMAD.IADD R52, R52, 0x1, R0.reuse ;  /* 0x0000000134347824 */ /* 0x100fe400078e0200 */
[--C-:B------:R-:W-:Y:S02]  /*14b0*/  IMAD.IADD R53, R53, 0x1, R0.reuse ;  /* 0x0000000135357824 */ /* 0x100fe400078e0200 */
[--C-:B------:R-:W-:Y:S02]  /*14c0*/  IMAD.IADD R54, R54, 0x1, R0.reuse ;  /* 0x0000000136367824 */ /* 0x100fe400078e0200 */
[----:B------:R-:W-:Y:S01]  /*14d0*/  IMAD.IADD R55, R55, 0x1, R0 ;  /* 0x0000000137377824 */ /* 0x000fe200078e0200 */
[----:B0-----:R0:W-:Y:S01]  /*14e0*/  @!P3 ST.E.128.STRONG.GPU desc[UR10][R50.64+0x200], R28 ;  /* 0x0002001c3200b985 */ /* 0x0011e2000c10fd0a */
[----:B------:R-:W-:Y:S05]  /*14f0*/  @!P1 BRA `(.L_x_362) ;  /* 0x0000000c00f49947 */ /* 0x000fea0003800000 */
[----:B------:R-:W-:Y:S01]  /*1500*/  BAR.SYNC.DEFER_BLOCKING 0x0 ;  /* 0x0000000000007b1d */ /* 0x000fe20000010000 */
[----:B------:R-:W-:Y:S02]  /*1510*/  ISETP.NE.U32.AND P2, PT, R32, R34, PT ;  /* 0x000000222000720c */ /* 0x000fe40003f45070 */
[----:B------:R-:W-:Y:S02]  /*1520*/  @P0 LEA R0, R0, UR4, 0x4 ;  /* 0x0000000400000c11 */ /* 0x000fe4000f8e20ff */
[----:B------:R-:W-:Y:S02]  /*1530*/  ISETP.NE.AND.EX P2, PT, R33, R35, PT, P2 ;  /* 0x000000232100720c */ /* 0x000fe40003f45320 */
[----:B------:R-:W-:Y:S02]  /*1540*/  ISETP.NE.U32.AND P1, PT, R34, R36, PT ;  /* 0x000000242200720c */ /* 0x000fe40003f25070 */
[----:B------:R-:W-:Y:S02]  /*1550*/  ISETP.NE.U32.AND P4, PT, R36, R38, PT ;  /* 0x000000262400720c */ /* 0x000fe40003f85070 */
[----:B------:R-:W-:-:S02]  /*1560*/  ISETP.NE.U32.AND P5, PT, R40, R42, PT ;  /* 0x0000002a2800720c */ /* 0x000fc40003fa5070 */
[----:B------:R-:W-:Y:S02]  /*1570*/  ISETP.NE.U32.AND P3, PT, R38, R40, PT ;  /* 0x000000282600720c */ /* 0x000fe40003f65070 */
[----:B------:R-:W-:Y:S02]  /*1580*/  ISETP.NE.AND.EX P1, PT, R35, R37, PT, P1 ;  /* 0x000000252300720c */ /* 0x000fe40003f25310 */
[----:B------:R-:W-:Y:S02]  /*1590*/  ISETP.NE.AND.EX P4, PT, R37, R39, PT, P4 ;  /* 0x000000272500720c */ /* 0x000fe40003f85340 */
[----:B------:R-:W-:Y:S02]  /*15a0*/  @P2 LEA R6, R6, UR4, 0x4 ;  /* 0x0000000406062c11 */ /* 0x000fe4000f8e20ff */
[----:B------:R-:W-:Y:S02]  /*15b0*/  ISETP.NE.U32.AND P6, PT, R44, R46, PT ;  /* 0x0000002e2c00720c */ /* 0x000fe40003fc5070 */
[----:B------:R-:W-:Y:S01]  /*15c0*/  ISETP.NE.AND.EX P3, PT, R39, R41, PT, P3 ;  /* 0x000000292700720c */ /* 0x000fe20003f65330 */
[----:B------:R1:W-:Y:S01]  /*15d0*/  @P0 STS.64 [R0], R48 ;  /* 0x0000003000000388 */ /* 0x0003e20000000a00 */
[----:B------:R-:W-:-:S03]  /*15e0*/  ISETP.NE.AND.EX P6, PT, R45, R47, PT, P6 ;  /* 0x0000002f2d00720c */ /* 0x000fc60003fc5360 */
[----:B------:R1:W-:Y:S01]  /*15f0*/  @P0 STS [R0+0x8], R15 ;  /* 0x0000080f00000388 */ /* 0x0003e20000000800 */
[----:B------:R-:W-:Y:S02]  /*1600*/  ISETP.NE.U32.AND P0, PT, R42, R44, PT ;  /* 0x0000002c2a00720c */ /* 0x000fe40003f05070 */
[----:B------:R-:W-:Y:S01]  /*1610*/  @P1 LEA R7, R7, UR4, 0x4 ;  /* 0x0000000407071c11 */ /* 0x000fe2000f8e20ff */
[----:B------:R1:W-:Y:S01]  /*1620*/  @P2 STS.64 [R6], R32 ;  /* 0x0000002006002388 */ /* 0x0003e20000000a00 */
[----:B------:R-:W-:Y:S02]  /*1630*/  ISETP.NE.AND.EX P0, PT, R43, R45, PT, P0 ;  /* 0x0000002d2b00720c */ /* 0x000fe40003f05300 */
[----:B------:R-:W-:Y:S01]  /*1640*/  @P4 LEA R8, R8, UR4, 0x4 ;  /* 0x0000000408084c11 */ /* 0x000fe2000f8e20ff */
[----:B------:R1:W-:Y:S01]  /*1650*/  @P2 STS [R6+0x8], R21 ;  /* 0x0000081506002388 */ /* 0x0003e20000000800 */
[----:B------:R-:W-:Y:S02]  /*1660*/  ISETP.NE.AND.EX P2, PT, R41, R43, PT, P5 ;  /* 0x0000002b2900720c */ /* 0x000fe40003f45350 */
[----:B------:R-:W-:Y:S01]  /*1670*/  ISETP.NE.U32.AND P5, PT, R46, R10, PT ;  /* 0x0000000a2e00720c */ /* 0x000fe20003fa5070 */
[----:B------:R1:W-:Y:S01]  /*1680*/  @P1 STS.64 [R7], R34 ;  /* 0x0000002207001388 */ /* 0x0003e20000000a00 */
[----:B------:R-:W-:-:S02]  /*1690*/  @P3 LEA R9, R9, UR4, 0x4 ;  /* 0x0000000409093c11 */ /* 0x000fc4000f8e20ff */
[----:B------:R-:W-:Y:S01]  /*16a0*/  ISETP.NE.AND.EX P5, PT, R47, R11, PT, P5 ;  /* 0x0000000b2f00720c */ /* 0x000fe20003fa5350 */
[----:B------:R1:W-:Y:S01]  /*16b0*/  @P1 STS [R7+0x8], R17 ;  /* 0x0000081107001388 */ /* 0x0003e20000000800 */
[----:B------:R-:W-:Y:S02]  /*16c0*/  @P6 LEA R11, R54, UR4, 0x4 ;  /* 0x00000004360b6c11 */ /* 0x000fe4000f8e20ff */
[----:B------:R-:W-:Y:S01]  /*16d0*/  @P0 LEA R53, R53, UR4, 0x4 ;  /* 0x0000000435350c11 */ /* 0x000fe2000f8e20ff */
[----:B------:R1:W-:Y:S01]  /*16e0*/  @P4 STS.64 [R8], R36 ;  /* 0x0000002408004388 */ /* 0x0003e20000000a00 */
[----:B------:R-:W-:Y:S02]  /*16f0*/  ISETP.GE.U32.AND P1, PT, R59, R28, PT ;  /* 0x0000001c3b00720c */ /* 0x000fe40003f26070 */
[----:B------:R-:W-:Y:S01]  /*1700*/  @P2 LEA R3, R52, UR4, 0x4 ;  /* 0x0000000434032c11 */ /* 0x000fe2000f8e20ff */
[----:B------:R1:W-:Y:S04]  /*1710*/  @P4 STS [R8+0x8], R19 ;  /* 0x0000081308004388 */ /* 0x0003e80000000800 */
[----:B------:R-:W-:Y:S01]  /*1720*/  @P5 LEA R55, R55, UR4, 0x4 ;  /* 0x0000000437375c11 */ /* 0x000fe2000f8e20ff */
[----:B------:R1:W-:Y:S04]  /*1730*/  @P3 STS.64 [R9], R38 ;  /* 0x0000002609003388 */ /* 0x0003e80000000a00 */
        /* <DEDUP_REMOVED lines=10> */
[----:B------:R-:W-:Y:S05]  /*17e0*/  @P1 EXIT ;  /* 0x000000000000194d */ /* 0x000fea0003800000 */
[----:B-1----:R-:W-:Y:S01]  /*17f0*/  IADD3 R3, PT, PT, R18, R14, R16 ;  /* 0x0000000e12037210 */ /* 0x002fe20007ffe010 */
[----:B------:R-:W-:Y:S01]  /*1800*/  BSSY.RECONVERGENT B0, `(.L_x_363) ;  /* 0x0000029000007945 */ /* 0x000fe20003800200 */
[----:B------:R-:W-:Y:S02]  /*1810*/  LOP3.LUT R0, RZ, R59, RZ, 0x33, !PT ;  /* 0x0000003bff007212 */ /* 0x000fe400078e33ff */
[----:B------:R-:W-:-:S04]  /*1820*/  IADD3 R3, PT, PT, R22, R3, R20 ;  /* 0x0000000316037210 */ /* 0x000fc80007ffe014 */
[----:B------:R-:W-:-:S04]  /*1830*/  IADD3 R3, PT, PT, R26, R3, R24 ;  /* 0x000000031a037210 */ /* 0x000fc80007ffe018 */
[----:B------:R-:W-:-:S04]  /*1840*/  IADD3 R0, PT, PT, R0, R3, R12 ;  /* 0x0000000300007210 */ /* 0x000fc80007ffe00c */
[C---:B------:R-:W-:Y:S02]  /*1850*/  LOP3.LUT R2, R0.reuse, 0x300, RZ, 0xc0, !PT ;  /* 0x0000030000027812 */ /* 0x040fe400078ec0ff */
[----:B------:R-:W-:Y:S02]  /*1860*/  ISETP.GE.U32.AND P1, PT, R0, 0x300, PT ;  /* 0x000003000000780c */ /* 0x000fe40003f26070 */
[----:B------:R-:W-:-:S13]  /*1870*/  ISETP.NE.AND P0, PT, R2, 0x300, PT ;  /* 0x000003000200780c */ /* 0x000fda0003f05270 */
[----:B------:R-:W-:Y:S05]  /*1880*/  @!P0 BRA `(.L_x_364) ;  /* 0x0000000000808947 */ /* 0x000fea0003800000 */
[----:B------:R-:W1:Y:S01]  /*1890*/  LDC.64 R2, c[0x0][0x3a0] ;  /* 0x0000e800ff027b82 */ /* 0x000e620000000a00 */
[----:B------:R-:W-:-:S05]  /*18a0*/  LEA.HI R0, R0, 0x1, RZ, 0x18 ;  /* 0x0000000100007811 */ /* 0x000fca00078fc0ff */
[C---:B------:R-:W-:Y:S01]  /*18b0*/  IMAD.SHL.U32 R6, R0.reuse, 0x100, RZ ;  /* 0x0000010000067824 */ /* 0x040fe200078e00ff */
[----:B------:R-:W-:Y:S01]  /*18c0*/  LOP3.LUT R0, R0, 0x3, RZ, 0xc0, !PT ;  /* 0x0000000300007812 */ /* 0x000fe200078ec0ff */
[----:B------:R-:W2:Y:S03]  /*18d0*/  LDC.64 R4, c[0x0][0x398] ;  /* 0x0000e600ff047b82 */ /* 0x000ea60000000a00 */
[----:B------:R-:W-:Y:S01]  /*18e0*/  LOP3.LUT R6, R6, 0x300, RZ, 0xc0, !PT ;  /* 0x0000030006067812 */ /* 0x000fe200078ec0ff */
[----:B------:R-:W-:Y:S02]  /*18f0*/  IMAD.MOV R0, RZ, RZ, -R0 ;  /* 0x000000ffff007224 */ /* 0x000fe400078e0a00 */
[----:B-1----:R-:W-:-:S04]  /*1900*/  IMAD.WIDE.U32 R2, R59, 0x4, R2 ;  /* 0x000000043b027825 */ /* 0x002fc800078e0002 */
[----:B------:R-:W-:Y:S01]  /*1910*/  IMAD.MOV.U32 R10, RZ, RZ, R2 ;  /* 0x000000ffff0a7224 */ /* 0x000fe200078e0002 */
[C---:B------:R-:W-:Y:S01]  /*1920*/  LEA R2, R59.reuse, UR4, 0x4 ;  /* 0x000000043b027c11 */ /* 0x040fe2000f8e20ff */
[----:B------:R-:W-:Y:S02]  /*1930*/  IMAD.MOV.U32 R13, RZ, RZ, R3 ;  /* 0x000000ffff0d7224 */ /* 0x000fe400078e0003 */
[----:B--2---:R-:W-:-:S04]  /*1940*/  IMAD.WIDE.U32 R4, R59, 0x4, R4 ;  /* 0x000000043b047825 */ /* 0x004fc800078e0004 */
[----:B------:R-:W-:Y:S02]  /*1950*/  IMAD.IADD R59, R59, 0x1, R6 ;  /* 0x000000013b3b7824 */ /* 0x000fe400078e0206 */
[----:B------:R-:W-:Y:S02]  /*1960*/  IMAD.MOV.U32 R8, RZ, RZ, R4 ;  /* 0x000000ffff087224 */ /* 0x000fe400078e0004 */
[----:B------:R-:W-:Y:S02]  /*1970*/  IMAD.MOV.U32 R11, RZ, RZ, R5 ;  /* 0x000000ffff0b7224 */ /* 0x000fe400078e0005 */
[----:B------:R-:W-:-:S07]  /*1980*/  VIADD R6, R2, 0x8 ;  /* 0x0000000802067836 */ /* 0x000fce0000000000 */
.L_x_365:
[----:B-1----:R-:W1:Y:S01]  /*1990*/  LDS R7, [R6+-0x8] ;  /* 0xfffff80006077984 */ /* 0x002e620000000800 */
[----:B------:R-:W-:Y:S01]  /*19a0*/  IMAD.MOV.U32 R2, RZ, RZ, R8 ;  /* 0x000000ffff027224 */ /* 0x000fe200078e0008 */
[----:B------:R-:W-:Y:S01]  /*19b0*/  IADD3 R8, P3, PT, R8, 0x400, RZ ;  /* 0x0000040008087810 */ /* 0x000fe20007f7e0ff */
[----:B------:R-:W-:Y:S01]  /*19c0*/  IMAD.MOV.U32 R3, RZ, RZ, R11 ;  /* 0x000000ffff037224 */ /* 0x000fe200078e000b */
[----:B------:R2:W3:Y:S01]  /*19d0*/  LDS R9, [R6] ;  /* 0x0000000006097984 */ /* 0x0004e20000000800 */
[----:B------:R-:W-:Y:S01]  /*19e0*/  IMAD.MOV.U32 R4, RZ, RZ, R10 ;  /* 0x000000ffff047224 */ /* 0x000fe200078e000a */
[----:B------:R-:W-:Y:S01]  /*19f0*/  IADD3 R10, P2, PT, R10, 0x400, RZ ;  /* 0x000004000a0a7810 */ /* 0x000fe20007f5e0ff */
[--C-:B------:R-:W-:Y:S02]  /*1a00*/  IMAD.MOV.U32 R5, RZ, RZ, R13.reuse ;  /* 0x000000ffff057224 */ /* 0x100fe400078e000d */
[----:B------:R-:W-:Y:S02]  /*1a10*/  VIADD R0, R0, 0x1 ;  /* 0x0000000100007836 */ /* 0x000fe40000000000 */
[----:B------:R-:W-:-:S02]  /*1a20*/  IMAD.X R13, RZ, RZ, R13, P2 ;  /* 0x000000ffff0d7224 */ /* 0x000fc400010e060d */
[----:B--2---:R-:W-:Y:S01]  /*1a30*/  VIADD R6, R6, 0x1000 ;  /* 0x0000100006067836 */ /* 0x004fe20000000000 */
[----:B------:R-:W-:Y:S01]  /*1a40*/  ISETP.NE.AND P0, PT, R0, RZ, PT ;  /* 0x000000ff0000720c */ /* 0x000fe20003f05270 */
[----:B------:R-:W-:Y:S01]  /*1a50*/  IMAD.X R11, RZ, RZ, R11, P3 ;  /* 0x000000ffff0b7224 */ /* 0x000fe200018e060b */
[----:B-1----:R1:W-:Y:S04]  /*1a60*/  STG.E desc[UR10][R2.64], R7 ;  /* 0x0000000702007986 */ /* 0x0023e8000c10190a */
[----:B---3--:R1:W-:Y:S07]  /*1a70*/  STG.E desc[UR10][R4.64], R9 ;  /* 0x0000000904007986 */ /* 0x0083ee000c10190a */
[----:B------:R-:W-:Y:S05]  /*1a80*/  @P0 BRA `(.L_x_365) ;  /* 0xfffffffc00c00947 */ /* 0x000fea000383ffff */
.L_x_364:
[----:B------:R-:W-:Y:S05]  /*1a90*/  BSYNC.RECONVERGENT B0 ;  /* 0x0000000000007941 */ /* 0x000fea0003800200 */
.L_x_363:
[----:B------:R-:W-:Y:S05]  /*1aa0*/  @!P1 EXIT ;  /* 0x000000000000994d */ /* 0x000fea0003800000 */
[----:B------:R-:W2:Y:S01]  /*1ab0*/  LDCU.64 UR6, c[0x0][0x398] ;  /* 0x00007300ff0677ac */ /* 0x000ea20008000a00 */
[----:B------:R-:W-:Y:S01]  /*1ac0*/  IMAD.IADD R0, R28, 0x1, -R59 ;  /* 0x000000011c007824 */ /* 0x000fe200078e0a3b */
[----:B------:R-:W-:Y:S01]  /*1ad0*/  BSSY.RECONVERGENT B0, `(.L_x_366) ;  /* 0x000005c000007945 */ /* 0x000fe20003800200 */
[----:B-1----:R-:W-:Y:S01]  /*1ae0*/  IMAD.MOV.U32 R4, RZ, RZ, 0x800 ;  /* 0x00000800ff047424 */ /* 0x002fe200078e00ff */
[----:B------:R-:W1:Y:S01]  /*1af0*/  LDCU.64 UR8, c[0x0][0x3a0] ;  /* 0x00007400ff0877ac */ /* 0x000e620008000a00 */
[----:B------:R-:W-:Y:S01]  /*1b00*/  IMAD.MOV.U32 R5, RZ, RZ, 0x0 ;  /* 0x00000000ff057424 */ /* 0x000fe200078e00ff */
[----:B------:R-:W-:Y:S02]  /*1b10*/  ISETP.GT.AND P1, PT, R0, 0xc00, PT ;  /* 0x00000c000000780c */ /* 0x000fe40003f24270 */
[C---:B------:R-:W-:Y:S01]  /*1b20*/  LEA R0, R59.reuse, UR4, 0x4 ;  /* 0x000000043b007c11 */ /* 0x040fe2000f8e20ff */
[----:B------:R-:W-:-:S04]  /*1b30*/  IMAD.WIDE.U32 R4, R59, 0x4, R4 ;  /* 0x000000043b047825 */ /* 0x000fc800078e0004 */
[----:B------:R-:W-:Y:S01]  /*1b40*/  VIADD R0, R0, 0x2000 ;  /* 0x0000200000007836 */ /* 0x000fe20000000000 */
[C---:B--2---:R-:W-:Y:S02]  /*1b50*/  IADD3 R2, P0, PT, R4.reuse, UR6, RZ ;  /* 0x0000000604027c10 */ /* 0x044fe4000ff1e0ff */
[----:B-1----:R-:W-:Y:S02]  /*1b60*/  IADD3 R4, P2, PT, R4, UR8, RZ ;  /* 0x0000000804047c10 */ /* 0x002fe4000ff5e0ff */
[C---:B------:R-:W-:Y:S02]  /*1b70*/  IADD3.X R3, PT, PT, R5.reuse, UR7, RZ, P0, !PT ;  /* 0x0000000705037c10 */ /* 0x040fe400087fe4ff */
[----:B------:R-:W-:Y:S02]  /*1b80*/  IADD3.X R5, PT, PT, R5, UR9, RZ, P2, !PT ;  /* 0x0000000905057c10 */ /* 0x000fe400097fe4ff */
[----:B------:R-:W-:Y:S01]  /*1b90*/  PLOP3.LUT P0, PT, PT, PT, PT, 0x80, 0x8 ;  /* 0x000000000008781c */ /* 0x000fe20003f0f070 */
[----:B------:R-:W-:-:S12]  /*1ba0*/  @!P1 BRA `(.L_x_367) ;  /* 0x0000000400389947 */ /* 0x000fd80003800000 */
[----:B------:R-:W-:Y:S01]  /*1bb0*/  PLOP3.LUT P0, PT, PT, PT, PT, 0x8, 0x80 ;  /* 0x000000000080781c */ /* 0x000fe20003f0e170 */
[----:B------:R-:W-:-:S12]  /*1bc0*/  VIADD R16, R28, 0xfffff400 ;  /* 0xfffff4001c107836 */ /* 0x000fd80000000000 */
.L_x_368:
[----:B------:R-:W1:Y:S01]  /*1bd0*/  LDS R7, [R0+-0x2000] ;  /* 0xffe0000000077984 */ /* 0x000e620000000800 */
[----:B------:R-:W-:-:S03]  /*1be0*/  VIADD R59, R59, 0x1000 ;  /* 0x000010003b3b7836 */ /* 0x000fc60000000000 */
[----:B------:R-:W2:Y:S02]  /*1bf0*/  LDS R9, [R0+-0x1ff8] ;  /* 0xffe0080000097984 */ /* 0x000ea40000000800 */
[----:B------:R-:W-:Y:S02]  /*1c00*/  ISETP.GE.AND P1, PT, R59, R16, PT ;  /* 0x000000103b00720c */ /* 0x000fe40003f26270 */
[----:B------:R-:W3:Y:S04]  /*1c10*/  LDS R11, [R0+-0x1000] ;  /* 0xfff00000000b7984 */ /* 0x000ee80000000800 */
[----:B------:R-:W4:Y:S04]  /*1c20*/  LDS R13, [R0+-0xff8] ;  /* 0xfff00800000d7984 */ /* 0x000f280000000800 */
[----:B------:R-:W5:Y:S04]  /*1c30*/  LDS R15, [R0] ;  /* 0x00000000000f7984 */ /* 0x000f680000000800 */
[----:B------:R-:W5:Y:S04]  /*1c40*/  LDS R17, [R0+0x8] ;  /* 0x0000080000117984 */ /* 0x000f680000000800 */
[----:B------:R-:W5:Y:S04]  /*1c50*/  LDS R19, [R0+0x1000] ;  /* 0x0010000000137984 */ /* 0x000f680000000800 */
[----:B------:R-:W5:Y:S04]  /*1c60*/  LDS R21, [R0+0x1008] ;  /* 0x0010080000157984 */ /* 0x000f680000000800 */
[----:B------:R-:W5:Y:S04]  /*1c70*/  LDS R23, [R0+0x2000] ;  /* 0x0020000000177984 */ /* 0x000f680000000800 */
[----:B------:R-:W5:Y:S04]  /*1c80*/  LDS R25, [R0+0x2008] ;  /* 0x0020080000197984 */ /* 0x000f680000000800 */
[----:B------:R-:W5:Y:S04]  /*1c90*/  LDS R27, [R0+0x3000] ;  /* 0x00300000001b7984 */ /* 0x000f680000000800 */
[----:B0-----:R-:W0:Y:S04]  /*1ca0*/  LDS R29, [R0+0x3008] ;  /* 0x00300800001d7984 */ /* 0x001e280000000800 */
[----:B------:R-:W0:Y:S04]  /*1cb0*/  LDS R31, [R0+0x4000] ;  /* 0x00400000001f7984 */ /* 0x000e280000000800 */
        /* <DEDUP_REMOVED lines=18> */
[----:B------:R3:W0:Y:S04]  /*1de0*/  LDS R14, [R0+0xd008] ;  /* 0x00d00800000e7984 */ /* 0x0006280000000800 */
[----:B-1----:R1:W-:Y:S04]  /*1df0*/  STG.E desc[UR10][R2.64+-0x800], R7 ;  /* 0xfff8000702007986 */ /* 0x0023e8000c10190a */
[----:B--2---:R2:W-:Y:S01]  /*1e00*/  STG.E desc[UR10][R4.64+-0x800], R9 ;  /* 0xfff8000904007986 */ /* 0x0045e2000c10190a */
[----:B---3--:R-:W-:-:S03]  /*1e10*/  VIADD R0, R0, 0x10000 ;  /* 0x0001000000007836 */ /* 0x008fc60000000000 */
[----:B------:R-:W-:Y:S04]  /*1e20*/  STG.E desc[UR10][R2.64+-0x400], R11 ;  /* 0xfffc000b02007986 */ /* 0x000fe8000c10190a */
[----:B----4-:R-:W-:Y:S01]  /*1e30*/  STG.E desc[UR10][R4.64+-0x400], R13 ;  /* 0xfffc000d04007986 */ /* 0x010fe2000c10190a */
[----:B-1----:R-:W-:-:S03]  /*1e40*/  IADD3 R7, P3, PT, R4, 0x4000, RZ ;  /* 0x0000400004077810 */ /* 0x002fc60007f7e0ff */
[----:B-----5:R-:W-:Y:S01]  /*1e50*/  STG.E desc[UR10][R2.64], R15 ;  /* 0x0000000f02007986 */ /* 0x020fe2000c10190a */
[----:B--2---:R-:W-:Y:S01]  /*1e60*/  IADD3 R9, P2, PT, R2, 0x4000, RZ ;  /* 0x0000400002097810 */ /* 0x004fe20007f5e0ff */
[----:B------:R-:W-:Y:S02]  /*1e70*/  IMAD.X R18, RZ, RZ, R5, P3 ;  /* 0x000000ffff127224 */ /* 0x000fe400018e0605 */
[----:B------:R-:W-:Y:S02]  /*1e80*/  STG.E desc[UR10][R4.64], R17 ;  /* 0x0000001104007986 */ /* 0x000fe4000c10190a */
[----:B------:R-:W-:Y:S02]  /*1e90*/  IMAD.X R20, RZ, RZ, R3, P2 ;  /* 0x000000ffff147224 */ /* 0x000fe400010e0603 */
[----:B------:R-:W-:Y:S04]  /*1ea0*/  STG.E desc[UR10][R2.64+0x400], R19 ;  /* 0x0004001302007986 */ /* 0x000fe8000c10190a */
[----:B------:R-:W-:Y:S04]  /*1eb0*/  STG.E desc[UR10][R4.64+0x400], R21 ;  /* 0x0004001504007986 */ /* 0x000fe8000c10190a */
[----:B------:R-:W-:Y:S04]  /*1ec0*/  STG.E desc[UR10][R2.64+0x800], R23 ;  /* 0x0008001702007986 */ /* 0x000fe8000c10190a */
[----:B------:R-:W-:Y:S04]  /*1ed0*/  STG.E desc[UR10][R4.64+0x800], R25 ;  /* 0x0008001904007986 */ /* 0x000fe8000c10190a */
[----:B------:R-:W-:Y:S04]  /*1ee0*/  STG.E desc[UR10][R2.64+0xc00], R27 ;  /* 0x000c001b02007986 */ /* 0x000fe8000c10190a */
[----:B0-----:R-:W-:Y:S04]  /*1ef0*/  STG.E desc[UR10][R4.64+0xc00], R29 ;  /* 0x000c001d04007986 */ /* 0x001fe8000c10190a */
[----:B------:R-:W-:Y:S04]  /*1f00*/  STG.E desc[UR10][R2.64+0x1000], R31 ;  /* 0x0010001f02007986 */ /* 0x000fe8000c10190a */
        /* <DEDUP_REMOVED lines=17> */
[----:B------:R0:W-:Y:S04]  /*2020*/  STG.E desc[UR10][R2.64+0x3400], R12 ;  /* 0x0034000c02007986 */ /* 0x0001e8000c10190a */
[----:B------:R1:W-:Y:S01]  /*2030*/  STG.E desc[UR10][R4.64+0x3400], R14 ;  /* 0x0034000e04007986 */ /* 0x0003e2000c10190a */
[----:B0-----:R-:W-:-:S02]  /*2040*/  IMAD.MOV.U32 R2, RZ, RZ, R9 ;  /* 0x000000ffff027224 */ /* 0x001fc400078e0009 */
[----:B------:R-:W-:Y:S02]  /*2050*/  IMAD.MOV.U32 R3, RZ, RZ, R20 ;  /* 0x000000ffff037224 */ /* 0x000fe400078e0014 */
[----:B-1----:R-:W-:Y:S02]  /*2060*/  IMAD.MOV.U32 R4, RZ, RZ, R7 ;  /* 0x000000ffff047224 */ /* 0x002fe400078e0007 */
[----:B------:R-:W-:Y:S01]  /*2070*/  IMAD.MOV.U32 R5, RZ, RZ, R18 ;  /* 0x000000ffff057224 */ /* 0x000fe200078e0012 */
[----:B------:R-:W-:Y:S06]  /*2080*/  @!P1 BRA `(.L_x_368) ;  /* 0xfffffff800d09947 */ /* 0x000fec000383ffff */
.L_x_367:
[----:B------:R-:W-:Y:S05]  /*2090*/  BSYNC.RECONVERGENT B0 ;  /* 0x0000000000007941 */ /* 0x000fea0003800200 */
.L_x_366:
[----:B------:R-:W-:Y:S01]  /*20a0*/  IMAD.IADD R6, R28, 0x1, -R59 ;  /* 0x000000011c067824 */ /* 0x000fe200078e0a3b */
[----:B------:R-:W-:Y:S04]  /*20b0*/  BSSY.RECONVERGENT B0, `(.L_x_369) ;  /* 0x000002e000007945 */ /* 0x000fe80003800200 */
[----:B------:R-:W-:-:S13]  /*20c0*/  ISETP.GT.AND P1, PT, R6, 0x400, PT ;  /* 0x000004000600780c */ /* 0x000fda0003f24270 */
[----:B------:R-:W-:Y:S05]  /*20d0*/  @!P1 BRA `(.L_x_370) ;  /* 0x0000000000ac9947 */ /* 0x000fea0003800000 */
[----:B------:R-:W1:Y:S01]  /*20e0*/  LDS R7, [R0+-0x2000] ;  /* 0xffe0000000077984 */ /* 0x000e620000000800 */
[----:B------:R-:W-:Y:S01]  /*20f0*/  IADD3 R8, P1, PT, R2, 0x2000, RZ ;  /* 0x0000200002087810 */ /* 0x000fe20007f3e0ff */
[----:B------:R-:W-:Y:S01]  /*2100*/  VIADD R59, R59, 0x800 ;  /* 0x000008003b3b7836 */ /* 0x000fe20000000000 */
[----:B------:R-:W-:Y:S01]  /*2110*/  IADD3 R6, P2, PT, R4, 0x2000, RZ ;  /* 0x0000200004067810 */ /* 0x000fe20007f5e0ff */
[----:B------:R-:W2:Y:S01]  /*2120*/  LDS R9, [R0+-0x1ff8] ;  /* 0xffe0080000097984 */ /* 0x000ea20000000800 */
[----:B------:R-:W-:-:S03]  /*2130*/  PLOP3.LUT P0, PT, PT, PT, PT, 0x8, 0x80 ;  /* 0x000000000080781c */ /* 0x000fc60003f0e170 */
        /* <DEDUP_REMOVED lines=19> */
[----:B-1----:R-:W-:-:S03]  /*2270*/  IMAD.X R7, RZ, RZ, R5, P2 ;  /* 0x000000ffff077224 */ /* 0x002fc600010e0605 */
[----:B-----5:R-:W-:Y:S01]  /*2280*/  STG.E desc[UR10][R2.64], R15 ;  /* 0x0000000f02007986 */ /* 0x020fe2000c10190a */
[----:B--2---:R-:W-:-:S03]  /*2290*/  IMAD.X R9, RZ, RZ, R3, P1 ;  /* 0x000000ffff097224 */ /* 0x004fc600008e0603 */
[----:B------:R-:W-:Y:S04]  /*22a0*/  STG.E desc[UR10][R4.64], R17 ;  /* 0x0000001104007986 */ /* 0x000fe8000c10190a */
        /* <DEDUP_REMOVED lines=8> */
[----:B------:R0:W-:Y:S04]  /*2330*/  STG.E desc[UR10][R2.64+0x1400], R35 ;  /* 0x0014002302007986 */ /* 0x0001e8000c10190a */
[----:B------:R1:W-:Y:S01]  /*2340*/  STG.E desc[UR10][R4.64+0x1400], R37 ;  /* 0x0014002504007986 */ /* 0x0003e2000c10190a */
[----:B0-----:R-:W-:-:S02]  /*2350*/  IMAD.MOV.U32 R2, RZ, RZ, R8 ;  /* 0x000000ffff027224 */ /* 0x001fc400078e0008 */
[----:B------:R-:W-:Y:S02]  /*2360*/  IMAD.MOV.U32 R3, RZ, RZ, R9 ;  /* 0x000000ffff037224 */ /* 0x000fe400078e0009 */
[----:B-1----:R-:W-:Y:S02]  /*2370*/  IMAD.MOV.U32 R4, RZ, RZ, R6 ;  /* 0x000000ffff047224 */ /* 0x002fe400078e0006 */
[----:B------:R-:W-:-:S07]  /*2380*/  IMAD.MOV.U32 R5, RZ, RZ, R7 ;  /* 0x000000ffff057224 */ /* 0x000fce00078e0007 */
.L_x_370:
[----:B------:R-:W-:Y:S05]  /*2390*/  BSYNC.RECONVERGENT B0 ;  /* 0x0000000000007941 */ /* 0x000fea0003800200 */
.L_x_369:
[----:B------:R-:W-:-:S13]  /*23a0*/  ISETP.LT.OR P0, PT, R59, R28, P0 ;  /* 0x0000001c3b00720c */ /* 0x000fda0000701670 */
[----:B------:R-:W-:Y:S05]  /*23b0*/  @!P0 EXIT ;  /* 0x000000000000894d */ /* 0x000fea0003800000 */
[----:B------:R-:W1:Y:S04]  /*23c0*/  LDS R7, [R0+-0x2000] ;  /* 0xffe0000000077984 */ /* 0x000e680000000800 */
[----:B------:R-:W2:Y:S04]  /*23d0*/  LDS R9, [R0+-0x1ff8] ;  /* 0xffe0080000097984 */ /* 0x000ea80000000800 */
[----:B------:R-:W3:Y:S04]  /*23e0*/  LDS R11, [R0+-0x1000] ;  /* 0xfff00000000b7984 */ /* 0x000ee80000000800 */
[----:B------:R-:W4:Y:S04]  /*23f0*/  LDS R13, [R0+-0xff8] ;  /* 0xfff00800000d7984 */ /* 0x000f280000000800 */
[----:B------:R-:W5:Y:S04]  /*2400*/  LDS R15, [R0] ;  /* 0x00000000000f7984 */ /* 0x000f680000000800 */
[----:B------:R-:W0:Y:S04]  /*2410*/  LDS R17, [R0+0x8] ;  /* 0x0000080000117984 */ /* 0x000e280000000800 */
[----:B------:R-:W0:Y:S04]  /*2420*/  LDS R19, [R0+0x1000] ;  /* 0x0010000000137984 */ /* 0x000e280000000800 */
[----:B------:R-:W0:Y:S04]  /*2430*/  LDS R21, [R0+0x1008] ;  /* 0x0010080000157984 */ /* 0x000e280000000800 */
[----:B-1----:R-:W-:Y:S04]  /*2440*/  STG.E desc[UR10][R2.64+-0x800], R7 ;  /* 0xfff8000702007986 */ /* 0x002fe8000c10190a */
[----:B--2---:R-:W-:Y:S04]  /*2450*/  STG.E desc[UR10][R4.64+-0x800], R9 ;  /* 0xfff8000904007986 */ /* 0x004fe8000c10190a */
[----:B---3--:R-:W-:Y:S04]  /*2460*/  STG.E desc[UR10][R2.64+-0x400], R11 ;  /* 0xfffc000b02007986 */ /* 0x008fe8000c10190a */
[----:B----4-:R-:W-:Y:S04]  /*2470*/  STG.E desc[UR10][R4.64+-0x400], R13 ;  /* 0xfffc000d04007986 */ /* 0x010fe8000c10190a */
[----:B-----5:R-:W-:Y:S04]  /*2480*/  STG.E desc[UR10][R2.64], R15 ;  /* 0x0000000f02007986 */ /* 0x020fe8000c10190a */
[----:B0-----:R-:W-:Y:S04]  /*2490*/  STG.E desc[UR10][R4.64], R17 ;  /* 0x0000001104007986 */ /* 0x001fe8000c10190a */
[----:B------:R-:W-:Y:S04]  /*24a0*/  STG.E desc[UR10][R2.64+0x400], R19 ;  /* 0x0004001302007986 */ /* 0x000fe8000c10190a */
[----:B------:R-:W-:Y:S01]  /*24b0*/  STG.E desc[UR10][R4.64+0x400], R21 ;  /* 0x0004001504007986 */ /* 0x000fe2000c10190a */
[----:B------:R-:W-:Y:S05]  /*24c0*/  EXIT ;  /* 0x000000000000794d */ /* 0x000fea0003800000 */
.L_x_362:
[----:B------:R-:W-:Y:S01]  /*24d0*/  ISETP.NE.U32.AND P2, PT, R32, R34, PT ;  /* 0x000000222000720c */ /* 0x000fe20003f45070 */
[----:B------:R-:W1:Y:S01]  /*24e0*/  @P0 LDC.64 R24, c[0x0][0x398] ;  /* 0x0000e600ff180b82 */ /* 0x000e620000000a00 */
[----:B------:R-:W-:Y:S02]  /*24f0*/  ISETP.NE.U32.AND P1, PT, R34, R36, PT ;  /* 0x000000242200720c */ /* 0x000fe40003f25070 */
[----:B------:R-:W-:Y:S02]  /*2500*/  ISETP.NE.AND.EX P2, PT, R33, R35, PT, P2 ;  /* 0x000000232100720c */ /* 0x000fe40003f45320 */
[----:B------:R-:W-:Y:S02]  /*2510*/  ISETP.NE.U32.AND P3, PT, R36, R38, PT ;  /* 0x000000262400720c */ /* 0x000fe40003f65070 */
[----:B------:R-:W-:Y:S01]  /*2520*/  ISETP.NE.AND.EX P1, PT, R35, R37, PT, P1 ;  /* 0x000000252300720c */ /* 0x000fe20003f25310 */
[----:B------:R-:W2:Y:S01]  /*2530*/  @P0 LDC.64 R12, c[0x0][0x3a0] ;  /* 0x0000e800ff0c0b82 */ /* 0x000ea20000000a00 */
[----:B------:R-:W-:-:S02]  /*2540*/  ISETP.NE.U32.AND P4, PT, R38, R40, PT ;  /* 0x000000282600720c */ /* 0x000fc40003f85070 */
[----:B------:R-:W-:Y:S02]  /*2550*/  ISETP.NE.U32.AND P5, PT, R40, R42, PT ;  /* 0x0000002a2800720c */ /* 0x000fe40003fa5070 */
[----:B------:R-:W-:Y:S02]  /*2560*/  ISETP.NE.AND.EX P3, PT, R37, R39, PT, P3 ;  /* 0x000000272500720c */ /* 0x000fe40003f65330 */
[----:B------:R-:W-:Y:S01]  /*2570*/  ISETP.NE.AND.EX P4, PT, R39, R41, PT, P4 ;  /* 0x000000292700720c */ /* 0x000fe20003f85340 */
[----:B------:R-:W3:Y:S01]  /*2580*/  @P2 LDC.64 R58, c[0x0][0x398] ;  /* 0x0000e600ff3a2b82 */ /* 0x000ee20000000a00 */
[----:B------:R-:W-:Y:S02]  /*2590*/  ISETP.NE.AND.EX P5, PT, R41, R43, PT, P5 ;  /* 0x0000002b2900720c */ /* 0x000fe40003fa5350 */
[----:B------:R-:W-:-:S04]  /*25a0*/  ISETP.NE.U32.AND P6, PT, R44, R46, PT ;  /* 0x0000002e2c00720c */ /* 0x000fc80003fc5070 */
[----:B------:R-:W-:Y:S01]  /*25b0*/  ISETP.NE.AND.EX P6, PT, R45, R47, PT, P6 ;  /* 0x0000002f2d00720c */ /* 0x000fe20003fc5360 */
[----:B0-----:R-:W0:Y:S01]  /*25c0*/  @P2 LDC.64 R50, c[0x0][0x3a0] ;  /* 0x0000e800ff322b82 */ /* 0x001e220000000a00 */
[----:B-1----:R-:W-:-:S05]  /*25d0*/  @P0 IMAD.WIDE R26, R0, 0x4, R24 ;  /* 0x00000004001a0825 */ /* 0x002fca00078e0218 */
[----:B------:R1:W-:Y:S01]  /*25e0*/  @P0 STG.E desc[UR10][R26.64], R48 ;  /* 0x000000301a000986 */ /* 0x0003e2000c10190a */
[----:B--2---:R-:W-:Y:S01]  /*25f0*/  @P0 IMAD.WIDE R28, R0, 0x4, R12 ;  /* 0x00000004001c0825 */ /* 0x004fe200078e020c */
[----:B------:R-:W2:Y:S04]  /*2600*/  @P1 LDC.64 R24, c[0x0][0x3a0] ;  /* 0x0000e800ff181b82 */ /* 0x000ea80000000a00 */
[----:B------:R4:W-:Y:S01]  /*2610*/  @P0 STG.E desc[UR10][R28.64], R15 ;  /* 0x0000000f1c000986 */ /* 0x0009e2000c10190a */
[----:B------:R-:W-:Y:S01]  /*2620*/  ISETP.NE.U32.AND P0, PT, R42, R44, PT ;  /* 0x0000002c2a00720c */ /* 0x000fe20003f05070 */
[----:B---3--:R-:W-:Y:S02]  /*2630*/  @P2 IMAD.WIDE R58, R6, 0x4, R58 ;  /* 0x00000004063a2825 */ /* 0x008fe400078e023a */
[----:B------:R-:W3:Y:S01]  /*2640*/  @P1 LDC.64 R12, c[0x0][0x398] ;  /* 0x0000e600ff0c1b82 */ /* 0x000ee20000000a00 */
[----:B------:R-:W-:-:S02]  /*2650*/  ISETP.NE.AND.EX P0, PT, R43, R45, PT, P0 ;  /* 0x0000002d2b00720c */ /* 0x000fc40003f05300 */
[----:B------:R5:W-:Y:S01]  /*2660*/  @P2 STG.E desc[UR10][R58.64], R32 ;  /* 0x000000203a002986 */ /* 0x000be2000c10190a */
[----:B0-----:R-:W-:-:S04]  /*2670*/  @P2 IMAD.WIDE R50, R6, 0x4, R50 ;  /* 0x0000000406322825 */ /* 0x001fc800078e0232 */
[----:B-1----:R-:W0:Y:S01]  /*2680*/  @P3 LDC.64 R26, c[0x0][0x398] ;  /* 0x0000e600ff1a3b82 */ /* 0x002e220000000a00 */
[----:B------:R1:W-:Y:S01]  /*2690*/  @P2 STG.E desc[UR10][R50.64], R21 ;  /* 0x0000001532002986 */ /* 0x0003e2000c10190a */
[----:B------:R-:W-:-:S06]  /*26a0*/  ISETP.NE.U32.AND P2, PT, R46, R10, PT ;  /* 0x0000000a2e00720c */ /* 0x000fcc0003f45070 */
[----:B----4-:R-:W4:Y:S01]  /*26b0*/  @P3 LDC.64 R14, c[0x0][0x3a0] ;  /* 0x0000e800ff0e3b82 */ /* 0x010f220000000a00 */
[----:B--2---:R-:W-:Y:S01]  /*26c0*/  @P1 IMAD.WIDE R24, R7, 0x4, R24 ;  /* 0x0000000407181825 */ /* 0x004fe200078e0218 */
[----:B------:R-:W-:-:S06]  /*26d0*/  ISETP.NE.AND.EX P2, PT, R47, R11, PT, P2 ;  /* 0x0000000b2f00720c */ /* 0x000fcc0003f45320 */
[----:B------:R-:W2:Y:S01]  /*26e0*/  @P4 LDC.64 R28, c[0x0][0x398] ;  /* 0x0000e600ff1c4b82 */ /* 0x000ea20000000a00 */
[----:B---3--:R-:W-:-:S05]  /*26f0*/  @P1 IMAD.WIDE R12, R7, 0x4, R12 ;  /* 0x00000004070c1825 */ /* 0x008fca00078e020c */
[----:B------:R3:W-:Y:S02]  /*2700*/  @P1 STG.E desc[UR10][R12.64], R34 ;  /* 0x000000220c001986 */ /* 0x0007e4000c10190a */
[----:B------:R-:W3:Y:S01]  /*2710*/  @P4 LDC.64 R30, c[0x0][0x3a0] ;  /* 0x0000e800ff1e4b82 */ /* 0x000ee20000000a00 */
[C---:B0-----:R-:W-:Y:S01]  /*2720*/  @P3 IMAD.WIDE R26, R8.reuse, 0x4, R26 ;  /* 0x00000004081a3825 */ /* 0x041fe200078e021a */
[----:B------:R0:W-:Y:S04]  /*2730*/  @P1 STG.E desc[UR10][R24.64], R17 ;  /* 0x0000001118001986 */ /* 0x0001e8000c10190a */
[----:B------:R0:W-:Y:S02]  /*2740*/  @P3 STG.E desc[UR10][R26.64], R36 ;  /* 0x000000241a003986 */ /* 0x0001e4000c10190a */
[----:B------:R-:W0:Y:S01]  /*2750*/  @P5 LDC.64 R48, c[0x0][0x398] ;  /* 0x0000e600ff305b82 */ /* 0x000e220000000a00 */
[----:B----4-:R-:W-:-:S05]  /*2760*/  @P3 IMAD.WIDE R14, R8, 0x4, R14 ;  /* 0x00000004080e3825 */ /* 0x010fca00078e020e */
[----:B------:R4:W-:Y:S02]  /*2770*/  @P3 STG.E desc[UR10][R14.64], R19 ;  /* 0x000000130e003986 */ /* 0x0009e4000c10190a */
[----:B-----5:R-:W5:Y:S01]  /*2780*/  @P5 LDC.64 R32, c[0x0][0x3a0] ;  /* 0x0000e800ff205b82 */ /* 0x020f620000000a00 */
[----:B--2---:R-:W-:-:S05]  /*2790*/  @P4 IMAD.WIDE R28, R9, 0x4, R28 ;  /* 0x00000004091c4825 */ /* 0x004fca00078e021c */
[----:B------:R4:W-:Y:S02]  /*27a0*/  @P4 STG.E desc[UR10][R28.64], R38 ;  /* 0x000000261c004986 */ /* 0x0009e4000c10190a */
[----:B-1----:R-:W1:Y:S01]  /*27b0*/  @P0 LDC.64 R20, c[0x0][0x398] ;  /* 0x0000e600ff140b82 */ /* 0x002e620000000a00 */
[----:B---3--:R-:W-:-:S05]  /*27c0*/  @P4 IMAD.WIDE R30, R9, 0x4, R30 ;  /* 0x00000004091e4825 */ /* 0x008fca00078e021e */
[----:B------:R4:W-:Y:S02]  /*27d0*/  @P4 STG.E desc[UR10][R30.64], R23 ;  /* 0x000000171e004986 */ /* 0x0009e4000c10190a */
[----:B------:R-:W2:Y:S01]  /*27e0*/  @P0 LDC.64 R60, c[0x0][0x3a0] ;  /* 0x0000e800ff3c0b82 */ /* 0x000ea20000000a00 */
[----:B0-----:R-:W-:-:S05]  /*27f0*/  @P5 IMAD.WIDE R48, R52, 0x4, R48 ;  /* 0x0000000434305825 */ /* 0x001fca00078e0230 */
[----:B------:R4:W-:Y:S02]  /*2800*/  @P5 STG.E desc[UR10][R48.64], R40 ;  /* 0x0000002830005986 */ /* 0x0009e4000c10190a */
[----:B------:R-:W0:Y:S01]  /*2810*/  @P6 LDC.64 R58, c[0x0][0x398] ;  /* 0x0000e600ff3a6b82 */ /* 0x000e220000000a00 */
[----:B-----5:R-:W-:-:S05]  /*2820*/  @P5 IMAD.WIDE R32, R52, 0x4, R32 ;  /* 0x0000000434205825 */ /* 0x020fca00078e0220 */
[----:B------:R4:W-:Y:S02]  /*2830*/  @P5 STG.E desc[UR10][R32.64], R56 ;  /* 0x0000003820005986 */ /* 0x0009e4000c10190a */
[----:B------:R-:W3:Y:S01]  /*2840*/  @P6 LDC.64 R50, c[0x0][0x3a0] ;  /* 0x0000e800ff326b82 */ /* 0x000ee20000000a00 */
[----:B-1----:R-:W-:-:S05]  /*2850*/  @P0 IMAD.WIDE R20, R53, 0x4, R20 ;  /* 0x0000000435140825 */ /* 0x002fca00078e0214 */
[----:B------:R4:W-:Y:S01]  /*2860*/  @P0 STG.E desc[UR10][R20.64], R42 ;  /* 0x0000002a14000986 */ /* 0x0009e2000c10190a */
[----:B--2---:R-:W-:-:S05]  /*2870*/  @P0 IMAD.WIDE R60, R53, 0x4, R60 ;  /* 0x00000004353c0825 */ /* 0x004fca00078e023c */
[----:B------:R4:W-:Y:S01]  /*2880*/  @P0 STG.E desc[UR10][R60.64], R2 ;  /* 0x000000023c000986 */ /* 0x0009e2000c10190a */
[----:B0-----:R-:W-:-:S05]  /*2890*/  @P6 IMAD.WIDE R58, R54, 0x4, R58 ;  /* 0x00000004363a6825 */ /* 0x001fca00078e023a */
[----:B------:R4:W-:Y:S01]  /*28a0*/  @P6 STG.E desc[UR10][R58.64], R44 ;  /* 0x0000002c3a006986 */ /* 0x0009e2000c10190a */
[----:B---3--:R-:W-:-:S05]  /*28b0*/  @P6 IMAD.WIDE R50, R54, 0x4, R50 ;  /* 0x0000000436326825 */ /* 0x008fca00078e0232 */
[----:B------:R4:W-:Y:S01]  /*28c0*/  @P6 STG.E desc[UR10][R50.64], R4 ;  /* 0x0000000432006986 */ /* 0x0009e2000c10190a */
[----:B------:R-:W-:Y:S05]  /*28d0*/  @!P2 EXIT ;  /* 0x000000000000a94d */ /* 0x000fea0003800000 */
[----:B----4-:R-:W0:Y:S08]  /*28e0*/  LDC.64 R2, c[0x0][0x398] ;  /* 0x0000e600ff027b82 */ /* 0x010e300000000a00 */
[----:B------:R-:W1:Y:S01]  /*28f0*/  LDC.64 R6, c[0x0][0x3a0] ;  /* 0x0000e800ff067b82 */ /* 0x000e620000000a00 */
[----:B0-----:R-:W-:-:S05]  /*2900*/  IMAD.WIDE R2, R55, 0x4, R2 ;  /* 0x0000000437027825 */ /* 0x001fca00078e0202 */
[----:B------:R-:W-:Y:S01]  /*2910*/  STG.E desc[UR10][R2.64], R46 ;  /* 0x0000002e02007986 */ /* 0x000fe2000c10190a */
[----:B-1----:R-:W-:-:S05]  /*2920*/  IMAD.WIDE R6, R55, 0x4, R6 ;  /* 0x0000000437067825 */ /* 0x002fca00078e0206 */
[----:B------:R-:W-:Y:S01]  /*2930*/  STG.E desc[UR10][R6.64], R5 ;  /* 0x0000000506007986 */ /* 0x000fe2000c10190a */
[----:B------:R-:W-:Y:S05]  /*2940*/  EXIT ;  /* 0x000000000000794d */ /* 0x000fea0003800000 */
.L_x_361:
[----:B------:R-:W0:Y:S01]  /*2950*/  S2R R0, SR_TID.X ;  /* 0x0000000000007919 */ /* 0x000e220000002100 */
[----:B------:R-:W1:Y:S01]  /*2960*/  LDC.64 R2, c[0x0][0x390] ;  /* 0x0000e400ff027b82 */ /* 0x000e620000000a00 */
[----:B------:R-:W2:Y:S01]  /*2970*/  LDCU.64 UR6, c[0x0][0x380] ;  /* 0x00007000ff0677ac */ /* 0x000ea20008000a00 */
[----:B------:R-:W3:Y:S01]  /*2980*/  S2R R43, SR_LANEID ;  /* 0x00000000002b7919 */ /* 0x000ee20000000000 */
[----:B------:R-:W4:Y:S01]  /*2990*/  LDCU UR8, c[0x0][0x388] ;  /* 0x00007100ff0877ac */ /* 0x000f220008000800 */
[C---:B0-----:R-:W-:Y:S02]  /*29a0*/  LOP3.LUT R5, R0.reuse, 0x1f, RZ, 0xc0, !PT ;  /* 0x0000001f00057812 */ /* 0x041fe400078ec0ff */
[----:B------:R-:W-:-:S05]  /*29b0*/  LOP3.LUT R6, R0, 0x3e0, RZ, 0xc0, !PT ;  /* 0x000003e000067812 */ /* 0x000fca00078ec0ff */
[----:B------:R-:W-:-:S04]  /*29c0*/  IMAD R16, R6, 0x9, R5 ;  /* 0x0000000906107824 */ /* 0x000fc800078e0205 */
[----:B------:R-:W-:-:S04]  /*29d0*/  IMAD.IADD R13, R4, 0x1, R16 ;  /* 0x00000001040d7824 */ /* 0x000fc800078e0210 */
[----:B-1----:R-:W-:-:S05]  /*29e0*/  IMAD.WIDE.U32 R12, R13, 0x4, R2 ;  /* 0x000000040d0c7825 */ /* 0x002fca00078e0002 */
        /* <DEDUP_REMOVED lines=11> */
[C---:B------:R-:W-:Y:S01]  /*2aa0*/  VIADD R18, R16.reuse, 0x20 ;  /* 0x0000002010127836 */ /* 0x040fe20000000000 */
[----:B------:R-:W-:Y:S01]  /*2ab0*/  SHF.R.U32.HI R58, RZ, 0x5, R0 ;  /* 0x00000005ff3a7819 */ /* 0x000fe20000011600 */
[----:B------:R-:W-:Y:S01]  /*2ac0*/  VIADD R20, R16, 0x40 ;  /* 0x0000004010147836 */ /* 0x000fe20000000000 */
[----:B------:R-:W-:Y:S01]  /*2ad0*/  UMOV UR4, 0x400 ;  /* 0x0000040000047882 */ /* 0x000fe20000000000 */
[----:B------:R-:W-:Y:S01]  /*2ae0*/  IMAD.X R24, RZ, RZ, UR7, P0 ;  /* 0x00000007ff187e24 */ /* 0x000fe200080e06ff */
[-C--:B------:R-:W-:Y:S01]  /*2af0*/  IADD3 R18, P0, PT, R18, R15.reuse, RZ ;  /* 0x0000000f12127210 */ /* 0x080fe20007f1e0ff */
[C---:B------:R-:W-:Y:S01]  /*2b00*/  VIADD R22, R16.reuse, 0x60 ;  /* 0x0000006010167836 */ /* 0x040fe20000000000 */
[CC--:B0-----:R-:W-:Y:S01]  /*2b10*/  IADD3 R12, P4, PT, R16.reuse, R15.reuse, RZ ;  /* 0x0000000f100c7210 */ /* 0x0c1fe20007f9e0ff */
[----:B------:R-:W-:Y:S01]  /*2b20*/  VIADD R26, R16, 0x80 ;  /* 0x00000080101a7836 */ /* 0x000fe20000000000 */
[-C--:B------:R-:W-:Y:S01]  /*2b30*/  IADD3 R20, P1, PT, R20, R15.reuse, RZ ;  /* 0x0000000f14147210 */ /* 0x080fe20007f3e0ff */
        /* <DEDUP_REMOVED lines=10> */
[--C-:B------:R-:W-:Y:S01]  /*2be0*/  IMAD.X R17, RZ, RZ, R24.reuse, P0 ;  /* 0x000000ffff117224 */ /* 0x100fe200000e0618 */
[----:B------:R-:W-:Y:S01]  /*2bf0*/  IADD3 R27, P0, PT, R16, R15, RZ ;  /* 0x0000000f101b7210 */ /* 0x000fe20007f1e0ff */
[----:B-1----:R-:W-:Y:S01]  /*2c00*/  ULEA UR4, UR5, UR4, 0x18 ;  /* 0x0000000405047291 */ /* 0x002fe2000f8ec0ff */
[----:B---3--:R-:W-:Y:S01]  /*2c10*/  IMAD R14, R58, 0x120, R43 ;  /* 0x000001203a0e7824 */ /* 0x008fe200078e022b */
[----:B----4-:R-:W-:Y:S01]  /*2c20*/  SHF.R.U64 R12, R12, UR8, R13 ;  /* 0x000000080c0c7c19 */ /* 0x010fe2000800120d */
[--C-:B------:R-:W-:Y:S01]  /*2c30*/  IMAD.X R15, RZ, RZ, R24.reuse, P1 ;  /* 0x000000ffff0f7224 */ /* 0x100fe200008e0618 */
[----:B------:R-:W-:Y:S01]  /*2c40*/  SHF.R.U64 R16, R18, UR8, R17 ;  /* 0x0000000812107c19 */ /* 0x000fe20008001211 */
[--C-:B------:R-:W-:Y:S01]  /*2c50*/  IMAD.X R21, RZ, RZ, R24.reuse, P2 ;  /* 0x000000ffff157224 */ /* 0x100fe200010e0618 */
[----:B------:R-:W-:Y:S01]  /*2c60*/  SHF.R.U32.HI R13, RZ, UR8, R13 ;  /* 0x00000008ff0d7c19 */ /* 0x000fe2000801160d */
[----:B------:R-:W-:Y:S01]  /*2c70*/  IMAD.X R25, RZ, RZ, R24, P6 ;  /* 0x000000ffff197224 */ /* 0x000fe200030e0618 */
[----:B------:R-:W-:Y:S01]  /*2c80*/  LEA R29, R14, UR4, 0x3 ;  /* 0x000000040e1d7c11 */ /* 0x000fe2000f8e18ff */
[----:B------:R-:W-:Y:S01]  /*2c90*/  IMAD.MOV.U32 R36, RZ, RZ, 0x2 ;  /* 0x00000002ff247424 */ /* 0x000fe200078e00ff */
[----:B------:R-:W-:-:S02]  /*2ca0*/  SHF.R.U64 R18, R20, UR8, R15 ;  /* 0x0000000814127c19 */ /* 0x000fc4000800120f */
[----:B------:R-:W-:Y:S01]  /*2cb0*/  SHF.R.U32.HI R19, RZ, UR8, R15 ;  /* 0x00000008ff137c19 */ /* 0x000fe2000801160f */
[--C-:B------:R-:W-:Y:S01]  /*2cc0*/  IMAD.X R15, RZ, RZ, R24.reuse, P3 ;  /* 0x000000ffff0f7224 */ /* 0x100fe200018e0618 */
[----:B------:R0:W-:Y:S01]  /*2cd0*/  STS.64 [R29], R12 ;  /* 0x0000000c1d007388 */ /* 0x0001e20000000a00 */
[----:B------:R-:W-:Y:S02]  /*2ce0*/  SHF.R.U64 R20, R22, UR8, R21 ;  /* 0x0000000816147c19 */ /* 0x000fe40008001215 */
[----:B------:R-:W-:Y:S01]  /*2cf0*/  SHF.R.U32.HI R17, RZ, UR8, R17 ;  /* 0x00000008ff117c19 */ /* 0x000fe20008011611 */
[----:B------:R-:W-:Y:S01]  /*2d00*/  STS.64 [R29+0x200], R18 ;  /* 0x000200121d007388 */ /* 0x000fe20000000a00 */
[--C-:B------:R-:W-:Y:S02]  /*2d10*/  SHF.R.U64 R22, R26, UR8, R15.reuse ;  /* 0x000000081a167c19 */ /* 0x100fe4000800120f */
[----:B------:R-:W-:Y:S01]  /*2d20*/  SHF.R.U32.HI R23, RZ, UR8, R15 ;  /* 0x00000008ff177c19 */ /* 0x000fe2000801160f */
[----:B------:R-:W-:Y:S01]  /*2d30*/  IMAD.X R15, RZ, RZ, R24, P5 ;  /* 0x000000ffff0f7224 */ /* 0x000fe200028e0618 */
[----:B------:R-:W-:Y:S01]  /*2d40*/  SHF.R.U32.HI R21, RZ, UR8, R21 ;  /* 0x00000008ff157c19 */ /* 0x000fe20008011615 */
[----:B------:R1:W-:Y:S01]  /*2d50*/  STS.64 [R29+0x100], R16 ;  /* 0x000100101d007388 */ /* 0x0003e20000000a00 */
[----:B------:R-:W-:-:S02]  /*2d60*/  ISETP.NE.AND P5, PT, R58, 0x5, PT ;  /* 0x000000053a00780c */ /* 0x000fc40003fa5270 */
[--C-:B0-----:R-:W-:Y:S01]  /*2d70*/  SHF.R.U64 R12, R28, UR8, R25.reuse ;  /* 0x000000081c0c7c19 */ /* 0x101fe20008001219 */
[----:B------:R0:W-:Y:S01]  /*2d80*/  STS.64 [R29+0x300], R20 ;  /* 0x000300141d007388 */ /* 0x0001e20000000a00 */
[----:B------:R-:W-:Y:S01]  /*2d90*/  SHF.R.U32.HI R13, RZ, UR8, R25 ;  /* 0x00000008ff0d7c19 */ /* 0x000fe20008011619 */
[--C-:B------:R-:W-:Y:S02]  /*2da0*/  IMAD.X R25, RZ, RZ, R24.reuse, P4 ;  /* 0x000000ffff197224 */ /* 0x100fe400020e0618 */
[----:B------:R-:W-:Y:S01]  /*2db0*/  IMAD.X R24, RZ, RZ, R24, P0 ;  /* 0x000000ffff187224 */ /* 0x000fe200000e0618 */
[----:B------:R2:W-:Y:S01]  /*2dc0*/  STS.64 [R29+0x400], R22 ;  /* 0x000400161d007388 */ /* 0x0005e20000000a00 */
[----:B------:R-:W-:Y:S02]  /*2dd0*/  ISETP.NE.AND P0, PT, R0, RZ, PT ;  /* 0x000000ff0000720c */ /* 0x000fe40003f05270 */
[--C-:B-1----:R-:W-:Y:S01]  /*2de0*/  SHF.R.U64 R16, R30, UR8, R15.reuse ;  /* 0x000000081e107c19 */ /* 0x102fe2000800120f */
[----:B------:R1:W-:Y:S01]  /*2df0*/  STS.64 [R29+0x500], R12 ;  /* 0x0005000c1d007388 */ /* 0x0003e20000000a00 */
[----:B------:R-:W-:Y:S01]  /*2e00*/  SHF.R.U32.HI R17, RZ, UR8, R15 ;  /* 0x00000008ff117c19 */ /* 0x000fe2000801160f */
[----:B------:R-:W-:Y:S01]  /*2e10*/  IMAD R15, R43, 0x40, R29 ;  /* 0x000000402b0f7824 */ /* 0x000fe200078e021d */
[----:B------:R-:W-:-:S02]  /*2e20*/  SHF.R.U64 R18, R32, UR8, R25 ;  /* 0x0000000820127c19 */ /* 0x000fc40008001219 */
[----:B------:R-:W-:Y:S01]  /*2e30*/  SHF.R.U32.HI R19, RZ, UR8, R25 ;  /* 0x00000008ff137c19 */ /* 0x000fe20008011619 */
[----:B------:R-:W-:Y:S01]  /*2e40*/  STS.64 [R29+0x600], R16 ;  /* 0x000600101d007388 */ /* 0x000fe20000000a00 */
[----:B0-----:R-:W-:Y:S01]  /*2e50*/  SHF.R.U64 R20, R27, UR8, R24 ;  /* 0x000000081b147c19 */ /* 0x001fe20008001218 */
[----:B--2---:R-:W-:Y:S01]  /*2e60*/  IMAD R22, R43, 0x8, R14 ;  /* 0x000000082b167824 */ /* 0x004fe200078e020e */
[----:B------:R-:W-:Y:S01]  /*2e70*/  SHF.R.U32.HI R21, RZ, UR8, R24 ;  /* 0x00000008ff157c19 */ /* 0x000fe20008011618 */
[----:B------:R-:W-:Y:S01]  /*2e80*/  STS.64 [R29+0x700], R18 ;  /* 0x000700121d007388 */ /* 0x000fe20000000a00 */
[----:B------:R-:W-:Y:S02]  /*2e90*/  IMAD R14, R14, -0x4, R29 ;  /* 0xfffffffc0e0e7824 */ /* 0x000fe400078e021d */
[----:B------:R-:W-:Y:S01]  /*2ea0*/  @!P0 VIADD R4, R4, 0xffffffff ;  /* 0xffffffff04048836 */ /* 0x000fe20000000000 */
[----:B------:R-:W-:Y:S01]  /*2eb0*/  STS.64 [R29+0x800], R20 ;  /* 0x000800141d007388 */ /* 0x000fe20000000a00 */
[----:B------:R-:W-:-:S03]  /*2ec0*/  NOP ;  /* 0x0000000000007918 */ /* 0x000fc60000000000 */
[----:B------:R-:W-:Y:S01]  /*2ed0*/  LDS.64 R56, [R15] ;  /* 0x000000000f387984 */ /* 0x000fe20000000a00 */
[----:B-1----:R-:W-:Y:S01]  /*2ee0*/  @!P0 IADD3 R12, P1, PT, R4, UR6, RZ ;  /* 0x00000006040c8c10 */ /* 0x002fe2000ff3e0ff */
[----:B------:R-:W-:Y:S02]  /*2ef0*/  IMAD R22, R22, -0x4, R15 ;  /* 0xfffffffc16167824 */ /* 0x000fe400078e020f */
[----:B------:R-:W0:Y:S01]  /*2f00*/  LDS.64 R54, [R15+0x8] ;  /* 0x000008000f367984 */ /* 0x000e220000000a00 */
[----:B------:R-:W-:-:S03]  /*2f10*/  @!P0 LEA.HI.X.SX32 R13, R4, UR7, 0x1, P1 ;  /* 0x00000007040d8c11 */ /* 0x000fc600088f0eff */
[----:B------:R-:W1:Y:S04]  /*2f20*/  LDS.64 R52, [R15+0x10] ;  /* 0x000010000f347984 */ /* 0x000e680000000a00 */
[----:B------:R-:W2:Y:S04]  /*2f30*/  LDS.64 R48, [R15+0x18] ;  /* 0x000018000f307984 */ /* 0x000ea80000000a00 */
[----:B------:R-:W-:Y:S04]  /*2f40*/  LDS.64 R46, [R15+0x20] ;  /* 0x000020000f2e7984 */ /* 0x000fe80000000a00 */
[----:B------:R-:W-:Y:S04]  /*2f50*/  LDS.64 R34, [R15+0x40] ;  /* 0x000040000f227984 */ /* 0x000fe80000000a00 */
[----:B------:R-:W-:Y:S04]  /*2f60*/  LDS.64 R32, [R15+0x28] ;  /* 0x000028000f207984 */ /* 0x000fe80000000a00 */
[----:B------:R-:W-:Y:S04]  /*2f70*/  LDS.64 R30, [R15+0x30] ;  /* 0x000030000f1e7984 */ /* 0x000fe80000000a00 */
[----:B------:R3:W-:Y:S01]  /*2f80*/  LDS.64 R28, [R15+0x38] ;  /* 0x000038000f1c7984 */ /* 0x0007e20000000a00 */
[----:B------:R-:W-:Y:S01]  /*2f90*/  BAR.SYNC.DEFER_BLOCKING 0x0 ;  /* 0x0000000000007b1d */ /* 0x000fe20000010000 */
[----:B---3--:R-:W-:-:S02]  /*2fa0*/  LEA R15, R0, UR4, 0x3 ;  /* 0x00000004000f7c11 */ /* 0x008fc4000f8e18ff */
[----:B0-----:R-:W-:-:S04]  /*2fb0*/  ISETP.NE.U32.AND P2, PT, R56, R54, PT ;  /* 0x000000363800720c */ /* 0x001fc80003f45070 */
[----:B------:R-:W-:Y:S02]  /*2fc0*/  ISETP.NE.AND.EX P2, PT, R57, R55, PT, P2 ;  /* 0x000000373900720c */ /* 0x000fe40003f45320 */
[----:B-1----:R-:W-:Y:S02]  /*2fd0*/  ISETP.NE.U32.AND P1, PT, R54, R52, PT ;  /* 0x000000343600720c */ /* 0x002fe40003f25070 */
[----:B--2---:R-:W-:Y:S02]  /*2fe0*/  ISETP.NE.U32.AND P3, PT, R52, R48, PT ;  /* 0x000000303400720c */ /* 0x004fe40003f65070 */
[----:B------:R-:W-:Y:S02]  /*2ff0*/  ISETP.NE.AND.EX P1, PT, R55, R53, PT, P1 ;  /* 0x000000353700720c */ /* 0x000fe40003f25310 */
[----:B------:R-:W-:Y:S01]  /*3000*/  ISETP.NE.AND.EX P3, PT, R53, R49, PT, P3 ;  /* 0x000000313500720c */ /* 0x000fe20003f65330 */
[----:B-----5:R-:W-:Y:S04]  /*3010*/  STS [R14], R10 ;  /* 0x0000000a0e007388 */ /* 0x020fe80000000800 */
[----:B------:R0:W-:Y:S04]  /*3020*/  STS [R14+0x80], R11 ;  /* 0x0000800b0e007388 */ /* 0x0001e80000000800 */
[----:B------:R-:W-:Y:S04]  /*3030*/  STS [R14+0x100], R6 ;  /* 0x000100060e007388 */ /* 0x000fe80000000800 */
[----:B------:R-:W-:Y:S01]  /*3040*/  STS [R14+0x180], R9 ;  /* 0x000180090e007388 */ /* 0x000fe20000000800 */
[----:B0-----:R-:W-:-:S03]  /*3050*/  CS2R R10, SRZ ;  /* 0x00000000000a7805 */ /* 0x001fc6000001ff00 */
[----:B------:R-:W-:Y:S01]  /*3060*/  STS [R14+0x200], R8 ;  /* 0x000200080e007388 */ /* 0x000fe20000000800 */
[--C-:B------:R-:W-:Y:S02]  /*3070*/  @!P0 SHF.R.U64 R10, R12, UR8, R13.reuse ;  /* 0x000000080c0a8c19 */ /* 0x100fe4000800120d */
[----:B------:R-:W-:Y:S01]  /*3080*/  @!P0 SHF.R.U32.HI R11, RZ, UR8, R13 ;  /* 0x00000008ff0b8c19 */ /* 0x000fe2000801160d */
[----:B------:R-:W-:Y:S01]  /*3090*/  STS [R14+0x280], R5 ;  /* 0x000280050e007388 */ /* 0x000fe20000000800 */
[----:B------:R-:W-:-:S03]  /*30a0*/  ISETP.NE.AND P0, PT, R0, RZ, PT ;  /* 0x000000ff0000720c */ /* 0x000fc60003f05270 */
[----:B------:R-:W-:Y:S04]  /*30b0*/  STS [R14+0x300], R3 ;  /* 0x000300030e007388 */ /* 0x000fe80000000800 */
[----:B------:R-:W-:Y:S04]  /*30c0*/  STS [R14+0x380], R2 ;  /* 0x000380020e007388 */ /* 0x000fe80000000800 */
[----:B------:R-:W-:Y:S01]  /*30d0*/  STS [R14+0x400], R7 ;  /* 0x000400070e007388 */ /* 0x000fe20000000800 */
[----:B------:R-:W-:-:S03]  /*30e0*/  NOP ;  /* 0x0000000000007918 */ /* 0x000fc60000000000 */
[----:B------:R-:W0:Y:S04]  /*30f0*/  LDS R2, [R22] ;  /* 0x0000000016027984 */ /* 0x000e280000000800 */
[----:B------:R-:W1:Y:S04]  /*3100*/  LDS R3, [R22+0x4] ;  /* 0x0000040016037984 */ /* 0x000e680000000800 */
        /* <DEDUP_REMOVED lines=8> */
[----:B0-----:R-:W-:-:S05]  /*3190*/  SEL R14, R2, RZ, !P2 ;  /* 0x000000ff020e7207 */ /* 0x001fca0005000000 */
[----:B-1----:R-:W-:-:S05]  /*31a0*/  IMAD.IADD R14, R3, 0x1, R14 ;  /* 0x00000001030e7824 */ /* 0x002fca00078e020e */
[----:B------:R-:W-:-:S05]  /*31b0*/  SEL R13, R14, RZ, !P1 ;  /* 0x000000ff0e0d7207 */ /* 0x000fca0004800000 */
[----:B--2---:R-:W-:Y:S01]  /*31c0*/  IMAD.IADD R13, R4, 0x1, R13 ;  /* 0x00000001040d7824 */ /* 0x004fe200078e020d */
[----:B------:R-:W-:Y:S04]  /*31d0*/  STS.64 [R15+0x880], R34 ;  /* 0x000880220f007388 */ /* 0x000fe80000000a00 */
[----:B------:R-:W-:Y:S01]  /*31e0*/  SEL R14, R13, RZ, !P3 ;  /* 0x000000ff0d0e7207 */ /* 0x000fe20005800000 */
[----:B------:R-:W-:Y:S04]  /*31f0*/  BAR.SYNC.DEFER_BLOCKING 0x0 ;  /* 0x0000000000007b1d */ /* 0x000fe80000010000 */
[----:B---3--:R-:W-:-:S02]  /*3200*/  IMAD.IADD R14, R5, 0x1, R14 ;  /* 0x00000001050e7824 */ /* 0x008fc400078e020e */
[----:B------:R-:W0:Y:S01]  /*3210*/  @P0 LDS.64 R10, [R15+0x878] ;  /* 0x000878000f0a0984 */ /* 0x000e220000000a00 */
[----:B------:R-:W-:-:S04]  /*3220*/  ISETP.NE.U32.AND P0, PT, R48, R46, PT ;  /* 0x0000002e3000720c */ /* 0x000fc80003f05070 */
[----:B------:R-:W-:Y:S02]  /*3230*/  ISETP.NE.AND.EX P0, PT, R49, R47, PT, P0 ;  /* 0x0000002f3100720c */ /* 0x000fe40003f05300 */
[----:B0-----:R-:W-:-:S04]  /*3240*/  ISETP.NE.U32.AND P4, PT, R10, R56, PT ;  /* 0x000000380a00720c */ /* 0x001fc80003f85070 */
[----:B------:R-:W-:-:S04]  /*3250*/  ISETP.NE.AND.EX P4, PT, R11, R57, PT, P4 ;  /* 0x000000390b00720c */ /* 0x000fc80003f85340 */
[----:B------:R-:W-:-:S09]  /*3260*/  SEL R13, RZ, 0x1, !P4 ;  /* 0x00000001ff0d7807 */ /* 0x000fd20006000000 */
[----:B------:R-:W-:Y:S01]  /*3270*/  @!P4 IMAD.MOV R36, RZ, RZ, 0x1 ;  /* 0x00000001ff24c424 */ /* 0x000fe200078e02ff */
[----:B------:R-:W-:Y:S01]  /*3280*/  ISETP.NE.U32.AND P4, PT, R46, R32, PT ;  /* 0x000000202e00720c */ /* 0x000fe20003f85070 */
[----:B------:R-:W-:Y:S01]  /*3290*/  @!P2 IMAD.MOV R36, RZ, RZ, R13 ;  /* 0x000000ffff24a224 */ /* 0x000fe200078e020d */
[----:B------:R-:W-:Y:S02]  /*32a0*/  SEL R13, R14, RZ, !P0 ;  /* 0x000000ff0e0d7207 */ /* 0x000fe40004000000 */
[----:B------:R-:W-:Y:S01]  /*32b0*/  ISETP.NE.AND.EX P2, PT, R47, R33, PT, P4 ;  /* 0x000000212f00720c */ /* 0x000fe20003f45340 */
[----:B------:R-:W-:Y:S01]  /*32c0*/  VIADD R37, R36, 0x1 ;  /* 0x0000000124257836 */ /* 0x000fe20000000000 */
[----:B------:R-:W-:Y:S01]  /*32d0*/  ISETP.NE.U32.AND P4, PT, R32, R30, PT ;  /* 0x0000001e2000720c */ /* 0x000fe20003f85070 */
[----:B------:R-:W-:Y:S02]  /*32e0*/  IMAD.IADD R13, R6, 0x1, R13 ;  /* 0x00000001060d7824 */ /* 0x000fe400078e020d */
[----:B------:R-:W-:Y:S01]  /*32f0*/  @!P1 IMAD.MOV R37, RZ, RZ, R36 ;  /* 0x000000ffff259224 */ /* 0x000fe200078e0224 */
[----:B------:R-:W-:-:S02]  /*3300*/  ISETP.NE.AND.EX P1, PT, R33, R31, PT, P4 ;  /* 0x0000001f2100720c */ /* 0x000fc40003f25340 */
[----:B------:R-:W-:Y:S01]  /*3310*/  SEL R14, R13, RZ, !P2 ;  /* 0x000000ff0d0e7207 */ /* 0x000fe20005000000 */
[----:B------:R-:W-:Y:S01]  /*3320*/  VIADD R38, R37, 0x1 ;  /* 0x0000000125267836 */ /* 0x000fe20000000000 */
[----:B------:R-:W-:Y:S01]  /*3330*/  ISETP.NE.U32.AND P4, PT, R30, R28, PT ;  /* 0x0000001c1e00720c */ /* 0x000fe20003f85070 */
[----:B------:R-:W-:Y:S02]  /*3340*/  @!P3 IMAD.MOV R38, RZ, RZ, R37 ;  /* 0x000000ffff26b224 */ /* 0x000fe400078e0225 */
[----:B------:R-:W-:Y:S01]  /*3350*/  IMAD.IADD R14, R7, 0x1, R14 ;  /* 0x00000001070e7824 */ /* 0x000fe200078e020e */
[----:B------:R-:W-:Y:S01]  /*3360*/  ISETP.NE.AND.EX P3, PT, R31, R29, PT, P4 ;  /* 0x0000001d1f00720c */ /* 0x000fe20003f65340 */
[----:B------:R-:W-:Y:S01]  /*3370*/  VIADD R39, R38, 0x1 ;  /* 0x0000000126277836 */ /* 0x000fe20000000000 */
[----:B------:R-:W-:Y:S01]  /*3380*/  ISETP.NE.U32.AND P4, PT, R28, R34, PT ;  /* 0x000000221c00720c */ /* 0x000fe20003f85070 */
[----:B------:R-:W-:Y:S01]  /*3390*/  @!P0 IMAD.MOV R39, RZ, RZ, R38 ;  /* 0x000000ffff278224 */ /* 0x000fe200078e0226 */
[----:B------:R-:W-:-:S02]  /*33a0*/  SEL R13, R14, RZ, !P1 ;  /* 0x000000ff0e0d7207 */ /* 0x000fc40004800000 */
[----:B------:R-:W-:Y:S01]  /*33b0*/  ISETP.NE.AND.EX P0, PT, R29, R35, PT, P4 ;  /* 0x000000231d00720c */ /* 0x000fe20003f05340 */
[----:B------:R-:W-:Y:S02]  /*33c0*/  VIADD R40, R39, 0x1 ;  /* 0x0000000127287836 */ /* 0x000fe40000000000 */
[----:B------:R-:W-:Y:S02]  /*33d0*/  IMAD.IADD R13, R8, 0x1, R13 ;  /* 0x00000001080d7824 */ /* 0x000fe400078e020d */
[----:B------:R-:W-:Y:S01]  /*33e0*/  @!P2 IMAD.MOV R40, RZ, RZ, R39 ;  /* 0x000000ffff28a224 */ /* 0x000fe200078e0227 */
[----:B------:R-:W-:Y:S02]  /*33f0*/  ISETP.NE.AND P2, PT, R43, 0x1f, PT ;  /* 0x0000001f2b00780c */ /* 0x000fe40003f45270 */
[----:B------:R-:W-:Y:S01]  /*3400*/  SEL R14, R13, RZ, !P3 ;  /* 0x000000ff0d0e7207 */ /* 0x000fe20005800000 */
[----:B------:R-:W-:Y:S02]  /*3410*/  VIADD R41, R40, 0x1 ;  /* 0x0000000128297836 */ /* 0x000fe40000000000 */
[----:B------:R-:W-:Y:S01]  /*3420*/  @!P1 IMAD.MOV R41, RZ, RZ, R40 ;  /* 0x000000ffff299224 */ /* 0x000fe200078e0228 */
[----:B------:R-:W-:Y:S01]  /*3430*/  ISETP.GE.AND P1, PT, R43, 0x1, PT ;  /* 0x000000012b00780c */ /* 0x000fe20003f26270 */
[----:B------:R-:W-:-:S02]  /*3440*/  IMAD.IADD R14, R9, 0x1, R14 ;  /* 0x00000001090e7824 */ /* 0x000fc400078e020e */
[----:B------:R-:W-:Y:S02]  /*3450*/  VIADD R42, R41, 0x1 ;  /* 0x00000001292a7836 */ /* 0x000fe40000000000 */
[----:B------:R-:W-:Y:S01]  /*3460*/  @!P3 IMAD.MOV R42, RZ, RZ, R41 ;  /* 0x000000ffff2ab224 */ /* 0x000fe200078e0229 */
[----:B------:R-:W-:Y:S02]  /*3470*/  SEL R13, R14, RZ, !P0 ;  /* 0x000000ff0e0d7207 */ /* 0x000fe40004000000 */
[C---:B------:R-:W-:Y:S02]  /*3480*/  @!P2 LEA R25, R58.reuse, UR4, 0x3 ;  /* 0x000000043a19ac11 */ /* 0x040fe4000f8e18ff */
[----:B------:R-:W-:Y:S01]  /*3490*/  ISETP.NE.AND P3, PT, R58, 0x6, PT ;  /* 0x000000063a00780c */ /* 0x000fe20003f65270 */
[----:B------:R-:W-:Y:S02]  /*34a0*/  IMAD.IADD R13, R12, 0x1, R13 ;  /* 0x000000010c0d7824 */ /* 0x000fe400078e020d */
[----:B------:R-:W-:-:S02]  /*34b0*/  VIADD R12, R42, 0x1 ;  /* 0x000000012a0c7836 */ /* 0x000fc40000000000 */
[----:B------:R-:W-:Y:S01]  /*34c0*/  @!P0 IMAD.MOV R12, RZ, RZ, R42 ;  /* 0x000000ffff0c8224 */ /* 0x000fe200078e022a */
[----:B------:R-:W0:Y:S04]  /*34d0*/  SHFL.UP PT, R15, R13, 0x1, RZ ;  /* 0x042000000d0f7989 */ /* 0x000e2800000e00ff */
[----:B------:R-:W1:Y:S01]  /*34e0*/  SHFL.UP PT, R14, R12, 0x1, RZ ;  /* 0x042000000c0e7989 */ /* 0x000e6200000e00ff */
[----:B------:R-:W-:-:S04]  /*34f0*/  ISETP.NE.AND P0, PT, R12, RZ, PT ;  /* 0x000000ff0c00720c */ /* 0x000fc80003f05270 */
[----:B0-----:R-:W-:-:S04]  /*3500*/  SEL R15, R15, RZ, !P0 ;  /* 0x000000ff0f0f7207 */ /* 0x001fc80004000000 */
[----:B------:R-:W-:-:S05]  /*3510*/  SEL R16, R15, RZ, P1 ;  /* 0x000000ff0f107207 */ /* 0x000fca0000800000 */
[----:B------:R-:W-:Y:S01]  /*3520*/  IMAD.IADD R16, R13, 0x1, R16 ;  /* 0x000000010d107824 */ /* 0x000fe200078e0210 */
[----:B-1----:R-:W-:Y:S02]  /*3530*/  SEL R13, R14, RZ, P1 ;  /* 0x000000ff0e0d7207 */ /* 0x002fe40000800000 */
[----:B------:R-:W-:Y:S02]  /*3540*/  ISETP.GE.AND P1, PT, R43, 0x2, PT ;  /* 0x000000022b00780c */ /* 0x000fe40003f26270 */
[----:B------:R-:W0:Y:S01]  /*3550*/  SHFL.UP PT, R15, R16, 0x2, RZ ;  /* 0x04400000100f7989 */ /* 0x000e2200000e00ff */
[----:B------:R-:W-:-:S05]  /*3560*/  IMAD.IADD R13, R13, 0x1, R12 ;  /* 0x000000010d0d7824 */ /* 0x000fca00078e020c */
[----:B------:R-:W1:Y:S01]  /*3570*/  SHFL.UP PT, R14, R13, 0x2, RZ ;  /* 0x044000000d0e7989 */ /* 0x000e6200000e00ff */
[----:B------:R-:W-:-:S04]  /*3580*/  ISETP.NE.AND P0, PT, R13, RZ, PT ;  /* 0x000000ff0d00720c */ /* 0x000fc80003f05270 */
[----:B0-----:R-:W-:-:S04]  /*3590*/  SEL R15, R15, RZ, !P0 ;  /* 0x000000ff0f0f7207 */ /* 0x001fc80004000000 */
[----:B------:R-:W-:Y:S02]  /*35a0*/  SEL R15, R15, RZ, P1 ;  /* 0x000000ff0f0f7207 */ /* 0x000fe40000800000 */
[----:B-1----:R-:W-:Y:S02]  /*35b0*/  SEL R14, R14, RZ, P1 ;  /* 0x000000ff0e0e7207 */ /* 0x002fe40000800000 */
[----:B------:R-:W-:Y:S01]  /*35c0*/  ISETP.GE.AND P1, PT, R43, 0x4, PT ;  /* 0x000000042b00780c */ /* 0x000fe20003f26270 */
[----:B------:R-:W-:Y:S02]  /*35d0*/  IMAD.IADD R15, R16, 0x1, R15 ;  /* 0x00000001100f7824 */ /* 0x000fe400078e020f */
[----:B------:R-:W-:-:S03]  /*35e0*/  IMAD.IADD R14, R13, 0x1, R14 ;  /* 0x000000010d0e7824 */ /* 0x000fc600078e020e */
[----:B------:R-:W0:Y:S02]  /*35f0*/  SHFL.UP PT, R17, R15, 0x4, RZ ;  /* 0x048000000f117989 */ /* 0x000e2400000e00ff */
[----:B------:R-:W-:Y:S02]  /*3600*/  ISETP.NE.AND P0, PT, R14, RZ, PT ;  /* 0x000000ff0e00720c */ /* 0x000fe40003f05270 */
[----:B------:R-:W1:Y:S02]  /*3610*/  SHFL.UP PT, R12, R14, 0x4, RZ ;  /* 0x048000000e0c7989 */ /* 0x000e6400000e00ff */
        /* <DEDUP_REMOVED lines=18> */
[----:B0-----:R-:W-:Y:S02]  /*3740*/  SEL R15, R15, RZ, !P0 ;  /* 0x000000ff0f0f7207 */ /* 0x001fe40004000000 */
[----:B-1----:R-:W-:Y:S02]  /*3750*/  SEL R13, R14, RZ, P1 ;  /* 0x000000ff0e0d7207 */ /* 0x002fe40000800000 */
[----:B------:R-:W-:-:S02]  /*3760*/  SEL R14, R15, RZ, P1 ;  /* 0x000000ff0f0e7207 */ /* 0x000fc40000800000 */
[----:B------:R-:W-:Y:S01]  /*3770*/  ISETP.NE.AND P1, PT, R58, 0x2, PT ;  /* 0x000000023a00780c */ /* 0x000fe20003f25270 */
[----:B------:R-:W-:Y:S02]  /*3780*/  IMAD.IADD R44, R12, 0x1, R13 ;  /* 0x000000010c2c7824 */ /* 0x000fe400078e020d */
[----:B------:R-:W-:-:S05]  /*3790*/  IMAD.IADD R45, R17, 0x1, R14 ;  /* 0x00000001112d7824 */ /* 0x000fca00078e020e */
[----:B------:R-:W-:Y:S01]  /*37a0*/  @!P2 STS.64 [R25], R44 ;  /* 0x0000002c1900a388 */ /* 0x000fe20000000a00 */
[----:B------:R-:W-:Y:S01]  /*37b0*/  BAR.SYNC.DEFER_BLOCKING 0x0 ;  /* 0x0000000000007b1d */ /* 0x000fe20000010000 */
[----:B------:R-:W-:-:S05]  /*37c0*/  ISETP.NE.AND P2, PT, R58, 0x4, PT ;  /* 0x000000043a00780c */ /* 0x000fca0003f45270 */
[----:B------:R-:W-:Y:S04]  /*37d0*/  SHFL.UP PT, R45, R45, 0x1, RZ ;  /* 0x042000002d2d7989 */ /* 0x000fe800000e00ff */
[----:B------:R-:W0:Y:S04]  /*37e0*/  LDS.128 R12, [UR4] ;  /* 0x00000004ff0c7984 */ /* 0x000e280008000c00 */
[----:B------:R-:W1:Y:S04]  /*37f0*/  LDS.128 R16, [UR4+0x10] ;  /* 0x00001004ff107984 */ /* 0x000e680008000c00 */
[----:B------:R-:W2:Y:S01]  /*3800*/  LDS.128 R20, [UR4+0x20] ;  /* 0x00002004ff147984 */ /* 0x000ea20008000c00 */
[----:B0-----:R-:W-:-:S04]  /*3810*/  ISETP.NE.AND P0, PT, R14, RZ, PT ;  /* 0x000000ff0e00720c */ /* 0x001fc80003f05270 */
[----:B------:R-:W-:Y:S02]  /*3820*/  SEL R24, R13, RZ, !P0 ;  /* 0x000000ff0d187207 */ /* 0x000fe40004000000 */
[----:B-1----:R-:W-:-:S03]  /*3830*/  ISETP.NE.AND P0, PT, R16, RZ, PT ;  /* 0x000000ff1000720c */ /* 0x002fc60003f05270 */
[----:B------:R-:W-:Y:S02]  /*3840*/  IMAD.IADD R24, R15, 0x1, R24 ;  /* 0x000000010f187824 */ /* 0x000fe400078e0218 */
[----:B------:R-:W-:-:S03]  /*3850*/  IMAD.IADD R15, R12, 0x1, R14 ;  /* 0x000000010c0f7824 */ /* 0x000fc600078e020e */
[C---:B------:R-:W-:Y:S02]  /*3860*/  SEL R13, R24.reuse, R13, !P1 ;  /* 0x0000000d180d7207 */ /* 0x040fe40004800000 */
[----:B------:R-:W-:Y:S02]  /*3870*/  SEL R60, R24, RZ, !P0 ;  /* 0x000000ff183c7207 */ /* 0x000fe40004000000 */
[----:B------:R-:W0:Y:S01]  /*3880*/  LDS.128 R24, [UR4+0x30] ;  /* 0x00003004ff187984 */ /* 0x000e220008000c00 */
[----:B------:R-:W-:Y:S02]  /*3890*/  ISETP.NE.AND P0, PT, R18, RZ, PT ;  /* 0x000000ff1200720c */ /* 0x000fe40003f05270 */
[----:B------:R-:W-:Y:S01]  /*38a0*/  IMAD.IADD R60, R17, 0x1, R60 ;  /* 0x00000001113c7824 */ /* 0x000fe200078e023c */
[C---:B------:R-:W-:Y:S01]  /*38b0*/  SEL R12, R15.reuse, R12, !P1 ;  /* 0x0000000c0f0c7207 */ /* 0x040fe20004800000 */
[----:B------:R-:W-:Y:S01]  /*38c0*/  IMAD.IADD R15, R15, 0x1, R16 ;  /* 0x000000010f0f7824 */ /* 0x000fe200078e0210 */
[----:B------:R-:W-:-:S02]  /*38d0*/  ISETP.NE.AND P1, PT, R58, 0x3, PT ;  /* 0x000000033a00780c */ /* 0x000fc40003f25270 */
[----:B------:R-:W-:Y:S02]  /*38e0*/  SEL R14, R60, RZ, !P0 ;  /* 0x000000ff3c0e7207 */ /* 0x000fe40004000000 */
[----:B--2---:R-:W-:Y:S02]  /*38f0*/  ISETP.NE.AND P0, PT, R20, RZ, PT ;  /* 0x000000ff1400720c */ /* 0x004fe40003f05270 */
[----:B------:R-:W-:Y:S01]  /*3900*/  SEL R60, R60, R13, !P1 ;  /* 0x0000000d3c3c7207 */ /* 0x000fe20004800000 */
[----:B------:R-:W-:Y:S01]  /*3910*/  IMAD.IADD R19, R19, 0x1, R14 ;  /* 0x0000000113137824 */ /* 0x000fe200078e020e */
[----:B------:R-:W-:Y:S01]  /*3920*/  SEL R12, R15, R12, !P1 ;  /* 0x0000000c0f0c7207 */ /* 0x000fe20004800000 */
[----:B------:R-:W-:Y:S01]  /*3930*/  IMAD.IADD R15, R18, 0x1, R15 ;  /* 0x00000001120f7824 */ /* 0x000fe200078e020f */
[----:B------:R-:W-:Y:S02]  /*3940*/  ISETP.NE.AND P1, PT, R58, 0x7, PT ;  /* 0x000000073a00780c */ /* 0x000fe40003f25270 */
[----:B------:R-:W-:-:S02]  /*3950*/  SEL R14, R19, RZ, !P0 ;  /* 0x000000ff130e7207 */ /* 0x000fc40004000000 */
[----:B------:R-:W-:Y:S02]  /*3960*/  ISETP.NE.AND P0, PT, R22, RZ, PT ;  /* 0x000000ff1600720c */ /* 0x000fe40003f05270 */
[----:B------:R-:W-:Y:S01]  /*3970*/  SEL R60, R19, R60, !P2 ;  /* 0x0000003c133c7207 */ /* 0x000fe20005000000 */
[----:B------:R-:W-:Y:S01]  /*3980*/  IMAD.IADD R13, R21, 0x1, R14 ;  /* 0x00000001150d7824 */ /* 0x000fe200078e020e */
[C---:B------:R-:W-:Y:S01]  /*3990*/  SEL R12, R15.reuse, R12, !P2 ;  /* 0x0000000c0f0c7207 */ /* 0x040fe20005000000 */
[----:B------:R-:W1:Y:S01]  /*39a0*/  SHFL.UP PT, R21, R44, 0x1, RZ ;  /* 0x042000002c157989 */ /* 0x000e6200000e00ff */
[----:B------:R-:W-:Y:S02]  /*39b0*/  IMAD.IADD R15, R15, 0x1, R20 ;  /* 0x000000010f0f7824 */ /* 0x000fe400078e0214 */
[----:B------:R-:W-:Y:S02]  /*39c0*/  SEL R14, R13, RZ, !P0 ;  /* 0x000000ff0d0e7207 */ /* 0x000fe40004000000 */
[----:B------:R-:W-:-:S02]  /*39d0*/  ISETP.GE.U32.AND P0, PT, R0, 0x20, PT ;  /* 0x000000200000780c */ /* 0x000fc40003f06070 */
[----:B------:R-:W-:Y:S01]  /*39e0*/  SEL R60, R13, R60, !P5 ;  /* 0x0000003c0d3c7207 */ /* 0x000fe20006800000 */
[----:B------:R-:W-:Y:S01]  /*39f0*/  IMAD.IADD R23, R23, 0x1, R14 ;  /* 0x0000000117177824 */ /* 0x000fe200078e020e */
[----:B------:R-:W-:Y:S02]  /*3a00*/  ISETP.NE.AND P2, PT, R43, RZ, P0 ;  /* 0x000000ff2b00720c */ /* 0x000fe40000745270 */
[----:B------:R-:W-:Y:S01]  /*3a10*/  SEL R12, R15, R12, !P5 ;  /* 0x0000000c0f0c7207 */ /* 0x000fe20006800000 */
[----:B------:R-:W-:Y:S01]  /*3a20*/  IMAD.IADD R15, R22, 0x1, R15 ;  /* 0x00000001160f7824 */ /* 0x000fe200078e020f */
[----:B------:R-:W-:Y:S02]  /*3a30*/  SEL R60, R23, R60, !P3 ;  /* 0x0000003c173c7207 */ /* 0x000fe40005800000 */
[----:B0-----:R-:W-:Y:S02]  /*3a40*/  ISETP.NE.AND P4, PT, R24, RZ, PT ;  /* 0x000000ff1800720c */ /* 0x001fe40003f85270 */
[C---:B------:R-:W-:Y:S01]  /*3a50*/  SEL R12, R15.reuse, R12, !P3 ;  /* 0x0000000c0f0c7207 */ /* 0x040fe20005800000 */
[----:B------:R-:W-:Y:S01]  /*3a60*/  IMAD.IADD R15, R15, 0x1, R24 ;  /* 0x000000010f0f7824 */ /* 0x000fe200078e0218 */
[----:B------:R-:W-:-:S02]  /*3a70*/  SEL R14, R23, RZ, !P4 ;  /* 0x000000ff170e7207 */ /* 0x000fc40006000000 */
[----:B------:R-:W-:Y:S01]  /*3a80*/  @P0 ISETP.NE.AND P5, PT, R43, RZ, PT ;  /* 0x000000ff2b00020c */ /* 0x000fe20003fa5270 */
[C---:B------:R-:W-:Y:S01]  /*3a90*/  IMAD.IADD R19, R26.reuse, 0x1, R15 ;  /* 0x000000011a137824 */ /* 0x040fe200078e020f */
[----:B------:R-:W-:Y:S01]  /*3aa0*/  ISETP.NE.AND P3, PT, R26, RZ, PT ;  /* 0x000000ff1a00720c */ /* 0x000fe20003f65270 */
[----:B------:R-:W-:Y:S01]  /*3ab0*/  IMAD.IADD R25, R25, 0x1, R14 ;  /* 0x0000000119197824 */ /* 0x000fe200078e020e */
[C---:B-1----:R-:W-:Y:S02]  /*3ac0*/  @P0 ISETP.NE.AND P4, PT, R21.reuse, RZ, PT ;  /* 0x000000ff1500020c */ /* 0x042fe40003f85270 */
[----:B------:R-:W-:Y:S02]  /*3ad0*/  @P0 SEL R13, R21, RZ, P5 ;  /* 0x000000ff150d0207 */ /* 0x000fe40002800000 */
[----:B------:R-:W-:Y:S02]  /*3ae0*/  SEL R60, R25, R60, !P1 ;  /* 0x0000003c193c7207 */ /* 0x000fe40004800000 */
[----:B------:R-:W-:-:S02]  /*3af0*/  SEL R12, R15, R12, !P1 ;  /* 0x0000000c0f0c7207 */ /* 0x000fc40004800000 */
[----:B------:R-:W-:Y:S02]  /*3b00*/  @P0 SEL R14, R60, RZ, !P4 ;  /* 0x000000ff3c0e0207 */ /* 0x000fe40006000000 */
[----:B------:R-:W-:Y:S01]  /*3b10*/  SEL R20, R25, RZ, !P3 ;  /* 0x000000ff19147207 */ /* 0x000fe20005800000 */
[----:B------:R-:W-:Y:S02]  /*3b20*/  @P0 IMAD.IADD R21, R12, 0x1, R13 ;  /* 0x000000010c150824 */ /* 0x000fe400078e020d */
[----:B------:R-:W-:Y:S02]  /*3b30*/  @P2 IMAD.IADD R60, R45, 0x1, R14 ;  /* 0x000000012d3c2824 */ /* 0x000fe400078e020e */
[----:B------:R-:W-:Y:S02]  /*3b40*/  IMAD.IADD R20, R27, 0x1, R20 ;  /* 0x000000011b147824 */ /* 0x000fe400078e0214 */
[----:B------:R-:W-:Y:S01]  /*3b50*/  @P0 IMAD.MOV.U32 R45, RZ, RZ, R60 ;  /* 0x000000ffff2d0224 */ /* 0x000fe200078e003c */
[----:B------:R-:W-:Y:S06]  /*3b60*/  @P0 BRA `(.L_x_371) ;  /* 0x0000000c00000947 */ /* 0x000fec0003800000 */
[----:B------:R-:W0:Y:S01]  /*3b70*/  LDC.64 R60, c[0x0][0x3b0] ;  /* 0x0000ec00ff3c7b82 */ /* 0x000e220000000a00 */
[----:B------:R-:W-:Y:S01]  /*3b80*/  ISETP.NE.AND P0, PT, R0, RZ, PT ;  /* 0x000000ff0000720c */ /* 0x000fe20003f05270 */
[----:B------:R-:W1:Y:S01]  /*3b90*/  LDCU UR5, c[0x0][0x370] ;  /* 0x00006e00ff0577ac */ /* 0x000e620008000800 */
[----:B------:R-:W-:-:S11]  /*3ba0*/  LOP3.LUT R25, RZ, R0, RZ, 0x33, !PT ;  /* 0x00000000ff197212 */ /* 0x000fd600078e33ff */
[----:B------:R-:W-:Y:S01]  /*3bb0*/  @!P0 IMAD.MOV.U32 R14, RZ, RZ, 0x64 ;  /* 0x00000064ff0e8424 */ /* 0x000fe200078e00ff */
[----:B------:R2:W-:Y:S01]  /*3bc0*/  @!P0 STS [UR4+0x74], R19 ;  /* 0x00007413ff008988 */ /* 0x0005e20008000804 */
[----:B------:R-:W-:Y:S02]  /*3bd0*/  @!P0 IMAD.MOV.U32 R15, RZ, RZ, 0x0 ;  /* 0x00000000ff0f8424 */ /* 0x000fe400078e00ff */
[----:B------:R-:W-:Y:S01]  /*3be0*/  @!P0 IMAD.MOV.U32 R12, RZ, RZ, R19 ;  /* 0x000000ffff0c8224 */ /* 0x000fe200078e0013 */
[----:B------:R2:W-:Y:S01]  /*3bf0*/  @!P0 STS [UR4+0x78], R20 ;  /* 0x00007814ff008988 */ /* 0x0005e20008000804 */
[----:B------:R-:W-:Y:S01]  /*3c00*/  @!P0 IMAD.MOV.U32 R13, RZ, RZ, R20 ;  /* 0x000000ffff0d8224 */ /* 0x000fe200078e0014 */
[----:B-1----:R-:W-:Y:S01]  /*3c10*/  UISETP.GT.U32.AND UP0, UPT, UR5, 0x1f3, UPT ;  /* 0x000001f30500788c */ /* 0x002fe2000bf04070 */
[----:B0-----:R-:W-:-:S05]  /*3c20*/  IMAD.WIDE.U32 R60, R50, 0x10, R60 ;  /* 0x00000010323c7825 */ /* 0x001fca00078e003c */
[----:B------:R2:W-:Y:S03]  /*3c30*/  @!P0 ST.E.128.STRONG.GPU desc[UR10][R60.64+0x200], R12 ;  /* 0x0002000c3c008985 */ /* 0x0005e6000c10fd0a */
[----:B------:R-:W-:Y:S05]  /*3c40*/  BRA.U UP0, `(.L_x_372) ;  /* 0x0000000100087547 */ /* 0x000fea000b800000 */
[----:B------:R0:W-:Y:S06]  /*3c50*/  MEMBAR.SC.CTA ;  /* 0x0000000000007992 */ /* 0x0001ec0000000000 */
[----:B0-----:R-:W-:Y:S05]  /*3c60*/  BRA `(.L_x_373) ;  /* 0x0000000000087947 */ /* 0x001fea0003800000 */
.L_x_372:
[----:B------:R-:W-:Y:S05]  /*3c70*/  NANOSLEEP 0x1c2 ;  /* 0x000001c20000795d */ /* 0x000fea0003800000 */
[----:B------:R-:W-:Y:S01]  /*3c80*/  NOP ;  /* 0x0000000000007918 */ /* 0x000fe20000000000 */
.L_x_373:
[----:B------:R-:W-:-:S07]  /*3c90*/  IMAD.WIDE R16, R25, 0x10, R60 ;  /* 0x0000001019107825 */ /* 0x000fce00078e023c */
.L_x_375:
[----:B--2---:R-:W2:Y:S01]  /*3ca0*/  LD.E.128.STRONG.GPU R12, desc[UR10][R16.64+0x200] ;  /* 0x0002000a100c7980 */ /* 0x004ea2000c10fd00 */
[----:B------:R-:W-:Y:S05]  /*3cb0*/  YIELD ;  /* 0x0000000000007946 */ /* 0x000fea0003800000 */
[----:B------:R-:W-:Y:S01]  /*3cc0*/  UMOV UR5, 0xffffffff ;  /* 0xffffffff00057882 */ /* 0x000fe20000000000 */
[----:B--2---:R-:W-:-:S04]  /*3cd0*/  ISETP.NE.U32.AND P1, PT, R14, 0x63, PT ;  /* 0x000000630e00780c */ /* 0x004fc80003f25070 */
[----:B------:R-:W-:Y:S01]  /*3ce0*/  ISETP.NE.AND.EX P1, PT, R15, RZ, PT, P1 ;  /* 0x000000ff0f00720c */ /* 0x000fe20003f25310 */
[----:B------:R-:W-:-:S12]  /*3cf0*/  BRA.DIV UR5, `(.L_x_374) ;  /* 0x0000008e05207947 */ /* 0x000fd8000b800000 */
[----:B------:R-:W-:-:S13]  /*3d00*/  VOTE.ANY P1, !P1 ;  /* 0x0000000000ff7806 */ /* 0x000fda0004820100 */
.L_x_433:
[----:B------:R-:W-:Y:S05]  /*3d10*/  @P1 BRA `(.L_x_375) ;  /* 0xfffffffc00e01947 */ /* 0x000fea000383ffff */
[----:B------:R-:W-:Y:S01]  /*3d20*/  UMOV UR5, 0xffffffff ;  /* 0xffffffff00057882 */ /* 0x000fe20000000000 */
[----:B------:R-:W-:-:S04]  /*3d30*/  ISETP.NE.U32.AND P5, PT, R14, 0x65, PT ;  /* 0x000000650e00780c */ /* 0x000fc80003fa5070 */
[----:B------:R-:W-:Y:S01]  /*3d40*/  ISETP.NE.AND.EX P5, PT, R15, RZ, PT, P5 ;  /* 0x000000ff0f00720c */ /* 0x000fe20003fa5350 */
[----:B------:R-:W-:-:S12]  /*3d50*/  BRA.DIV UR5, `(.L_x_376) ;  /* 0x0000008e052c7947 */ /* 0x000fd8000b800000 */
[----:B------:R-:W0:Y:S01]  /*3d60*/  S2R R17, SR_GEMASK ;  /* 0x0000000000117919 */ /* 0x000e220000003c00 */
[----:B------:R-:W-:Y:S01]  /*3d70*/  VOTE.ANY R24, PT, !P5 ;  /* 0x0000000000187806 */ /* 0x000fe200068e0100 */
[----:B------:R-:W-:Y:S01]  /*3d80*/  IMAD.IADD R50, R25, 0x1, R50 ;  /* 0x0000000119327824 */ /* 0x000fe200078e0232 */
[----:B------:R-:W-:Y:S01]  /*3d90*/  ISETP.NE.AND P2, PT, R12, RZ, PT ;  /* 0x000000ff0c00720c */ /* 0x000fe20003f45270 */
[----:B------:R-:W-:Y:S01]  /*3da0*/  VIADD R25, R43, 0x10 ;  /* 0x000000102b197836 */ /* 0x000fe20000000000 */
[----:B------:R-:W-:-:S04]  /*3db0*/  ISETP.NE.U32.AND P3, PT, R14, 0x65, PT ;  /* 0x000000650e00780c */ /* 0x000fc80003f65070 */
[----:B------:R-:W-:-:S13]  /*3dc0*/  ISETP.NE.AND.EX P3, PT, R15, RZ, PT, P3 ;  /* 0x000000ff0f00720c */ /* 0x000fda0003f65330 */
[----:B------:R-:W-:Y:S02]  /*3dd0*/  VOTE.ALL P3, P3 ;  /* 0x0000000000ff7806 */ /* 0x000fe40001860000 */
[----:B0-----:R-:W-:-:S05]  /*3de0*/  LOP3.LUT R24, R24, 0x80000000, R17, 0xec, !PT ;  /* 0x8000000018187812 */ /* 0x001fca00078eec11 */
[----:B------:R-:W-:-:S05]  /*3df0*/  VIADD R23, R24, 0xffffffff ;  /* 0xffffffff18177836 */ /* 0x000fca0000000000 */
[----:B------:R-:W-:Y:S01]  /*3e00*/  LOP3.LUT R23, R24, R23, RZ, 0xc, !PT ;  /* 0x0000001718177212 */ /* 0x000fe200078e0cff */
[----:B------:R-:W-:-:S03]  /*3e10*/  VIADD R24, R43, 0x2 ;  /* 0x000000022b187836 */ /* 0x000fc60000000000 */
[----:B------:R-:W0:Y:S02]  /*3e20*/  POPC R27, R23 ;  /* 0x00000017001b7309 */ /* 0x000e240000000000 */
[----:B0-----:R-:W0:Y:S01]  /*3e30*/  SHFL.DOWN PT, R44, R13, 0x1, R27 ;  /* 0x082000000d2c7989 */ /* 0x001e2200000e001b */
[----:B------:R-:W-:-:S03]  /*3e40*/  ISETP.GE.AND P1, PT, R43, R27, PT ;  /* 0x0000001b2b00720c */ /* 0x000fc60003f26270 */
[----:B------:R-:W1:Y:S01]  /*3e50*/  SHFL.DOWN PT, R18, R12, 0x1, R27 ;  /* 0x082000000c127989 */ /* 0x000e6200000e001b */
[----:B0-----:R-:W-:-:S04]  /*3e60*/  SEL R44, R44, RZ, !P2 ;  /* 0x000000ff2c2c7207 */ /* 0x001fc80005000000 */
[----:B------:R-:W-:-:S05]  /*3e70*/  SEL R51, R44, RZ, !P1 ;  /* 0x000000ff2c337207 */ /* 0x000fca0004800000 */
[----:B------:R-:W-:Y:S01]  /*3e80*/  IMAD.IADD R16, R13, 0x1, R51 ;  /* 0x000000010d107824 */ /* 0x000fe200078e0233 */
[----:B-1----:R-:W-:Y:S02]  /*3e90*/  SEL R51, R18, RZ, !P1 ;  /* 0x000000ff12337207 */ /* 0x002fe40004800000 */
[----:B------:R-:W-:Y:S02]  /*3ea0*/  ISETP.GT.AND P1, PT, R24, R27, PT ;  /* 0x0000001b1800720c */ /* 0x000fe40003f24270 */
[----:B------:R-:W0:Y:S01]  /*3eb0*/  SHFL.DOWN PT, R44, R16, 0x2, R27 ;  /* 0x08400000102c7989 */ /* 0x000e2200000e001b */
[----:B------:R-:W-:-:S05]  /*3ec0*/  IMAD.IADD R18, R12, 0x1, R51 ;  /* 0x000000010c127824 */ /* 0x000fca00078e0233 */
[----:B------:R-:W1:Y:S01]  /*3ed0*/  SHFL.DOWN PT, R22, R18, 0x2, R27 ;  /* 0x0840000012167989 */ /* 0x000e6200000e001b */
[----:B------:R-:W-:-:S04]  /*3ee0*/  ISETP.NE.AND P2, PT, R18, RZ, PT ;  /* 0x000000ff1200720c */ /* 0x000fc80003f45270 */
[----:B0-----:R-:W-:-:S04]  /*3ef0*/  SEL R44, R44, RZ, !P2 ;  /* 0x000000ff2c2c7207 */ /* 0x001fc80005000000 */
[----:B------:R-:W-:-:S05]  /*3f00*/  SEL R13, R44, RZ, !P1 ;  /* 0x000000ff2c0d7207 */ /* 0x000fca0004800000 */
[----:B------:R-:W-:Y:S01]  /*3f10*/  IMAD.IADD R12, R16, 0x1, R13 ;  /* 0x00000001100c7824 */ /* 0x000fe200078e020d */
[----:B-1----:R-:W-:Y:S01]  /*3f20*/  SEL R13, R22, RZ, !P1 ;  /* 0x000000ff160d7207 */ /* 0x002fe20004800000 */
[----:B------:R-:W-:-:S03]  /*3f30*/  VIADD R22, R43, 0x4 ;  /* 0x000000042b167836 */ /* 0x000fc60000000000 */
[----:B------:R-:W0:Y:S01]  /*3f40*/  SHFL.DOWN PT, R44, R12, 0x4, R27 ;  /* 0x088000000c2c7989 */ /* 0x000e2200000e001b */
[----:B------:R-:W-:Y:S01]  /*3f50*/  IMAD.IADD R13, R18, 0x1, R13 ;  /* 0x00000001120d7824 */ /* 0x000fe200078e020d */
[----:B------:R-:W-:-:S04]  /*3f60*/  ISETP.GT.AND P1, PT, R22, R27, PT ;  /* 0x0000001b1600720c */ /* 0x000fc80003f24270 */
[----:B------:R-:W1:Y:S01]  /*3f70*/  SHFL.DOWN PT, R16, R13, 0x4, R27 ;  /* 0x088000000d107989 */ /* 0x000e6200000e001b */
[----:B------:R-:W-:-:S04]  /*3f80*/  ISETP.NE.AND P2, PT, R13, RZ, PT ;  /* 0x000000ff0d00720c */ /* 0x000fc80003f45270 */
[----:B0-----:R-:W-:-:S04]  /*3f90*/  SEL R44, R44, RZ, !P2 ;  /* 0x000000ff2c2c7207 */ /* 0x001fc80005000000 */
[----:B------:R-:W-:Y:S02]  /*3fa0*/  SEL R23, R44, RZ, !P1 ;  /* 0x000000ff2c177207 */ /* 0x000fe40004800000 */
[----:B-1----:R-:W-:-:S03]  /*3fb0*/  SEL R16, R16, RZ, !P1 ;  /* 0x000000ff10107207 */ /* 0x002fc60004800000 */
[----:B------:R-:W-:Y:S02]  /*3fc0*/  IMAD.IADD R26, R12, 0x1, R23 ;  /* 0x000000010c1a7824 */ /* 0x000fe400078e0217 */
[----:B------:R-:W-:Y:S02]  /*3fd0*/  IMAD.IADD R58, R13, 0x1, R16 ;  /* 0x000000010d3a7824 */ /* 0x000fe400078e0210 */
[----:B------:R-:W-:Y:S01]  /*3fe0*/  VIADD R23, R43, 0x8 ;  /* 0x000000082b177836 */ /* 0x000fe20000000000 */
[----:B------:R-:W0:Y:S02]  /*3ff0*/  SHFL.DOWN PT, R44, R26, 0x8, R27 ;  /* 0x090000001a2c7989 */ /* 0x000e2400000e001b */
[----:B------:R-:W-:Y:S02]  /*4000*/  ISETP.NE.AND P2, PT, R58, RZ, PT ;  /* 0x000000ff3a00720c */ /* 0x000fe40003f45270 */
[----:B------:R-:W1:Y:S01]  /*4010*/  SHFL.DOWN PT, R12, R58, 0x8, R27 ;  /* 0x090000003a0c7989 */ /* 0x000e6200000e001b */
[----:B------:R-:W-:-:S02]  /*4020*/  ISETP.GT.AND P1, PT, R23, R27, PT ;  /* 0x0000001b1700720c */ /* 0x000fc40003f24270 */
[----:B0-----:R-:W-:-:S04]  /*4030*/  SEL R44, R44, RZ, !P2 ;  /* 0x000000ff2c2c7207 */ /* 0x001fc80005000000 */
[----:B------:R-:W-:-:S05]  /*4040*/  SEL R13, R44, RZ, !P1 ;  /* 0x000000ff2c0d7207 */ /* 0x000fca0004800000 */
[----:B------:R-:W-:Y:S01]  /*4050*/  IMAD.IADD R18, R26, 0x1, R13 ;  /* 0x000000011a127824 */ /* 0x000fe200078e020d */
[----:B-1----:R-:W-:Y:S02]  /*4060*/  SEL R13, R12, RZ, !P1 ;  /* 0x000000ff0c0d7207 */ /* 0x002fe40004800000 */
[----:B------:R-:W-:Y:S02]  /*4070*/  ISETP.GT.AND P1, PT, R25, R27, PT ;  /* 0x0000001b1900720c */ /* 0x000fe40003f24270 */
[----:B------:R-:W0:Y:S01]  /*4080*/  SHFL.DOWN PT, R44, R18, 0x10, R27 ;  /* 0x0a000000122c7989 */ /* 0x000e2200000e001b */
[----:B------:R-:W-:Y:S02]  /*4090*/  IMAD.IADD R16, R58, 0x1, R13 ;  /* 0x000000013a107824 */ /* 0x000fe400078e020d */
[----:B------:R-:W1:Y:S03]  /*40a0*/  LDC.64 R12, c[0x0][0x3b0] ;  /* 0x0000ec00ff0c7b82 */ /* 0x000e660000000a00 */
[----:B------:R2:W3:Y:S01]  /*40b0*/  SHFL.DOWN PT, R51, R16, 0x10, R27 ;  /* 0x0a00000010337989 */ /* 0x0004e200000e001b */
[----:B------:R-:W-:-:S04]  /*40c0*/  ISETP.NE.AND P2, PT, R16, RZ, PT ;  /* 0x000000ff1000720c */ /* 0x000fc80003f45270 */
[----:B0-----:R-:W-:Y:S02]  /*40d0*/  SEL R44, R44, RZ, !P2 ;  /* 0x000000ff2c2c7207 */ /* 0x001fe40005000000 */
[----:B-1----:R-:W-:Y:S02]  /*40e0*/  IADD3 R26, P2, PT, R12, 0x200, RZ ;  /* 0x000002000c1a7810 */ /* 0x002fe40007f5e0ff */
[----:B--2---:R-:W-:Y:S02]  /*40f0*/  SEL R27, R44, RZ, !P1 ;  /* 0x000000ff2c1b7207 */ /* 0x004fe40004800000 */
[----:B---3--:R-:W-:Y:S01]  /*4100*/  SEL R15, R51, RZ, !P1 ;  /* 0x000000ff330f7207 */ /* 0x008fe20004800000 */
[----:B------:R-:W-:Y:S02]  /*4110*/  IMAD.X R51, RZ, RZ, R13, P2 ;  /* 0x000000ffff337224 */ /* 0x000fe400010e060d */
[----:B------:R-:W-:Y:S02]  /*4120*/  IMAD.IADD R18, R18, 0x1, R27 ;  /* 0x0000000112127824 */ /* 0x000fe400078e021b */
[----:B------:R-:W-:-:S07]  /*4130*/  IMAD.IADD R16, R16, 0x1, R15 ;  /* 0x0000000110107824 */ /* 0x000fce00078e020f */
.L_x_447:
[----:B------:R-:W-:Y:S05]  /*4140*/  @!P3 BRA `(.L_x_377) ;  /* 0x000000040024b947 */ /* 0x000fea0003800000 */
.L_x_381:
[----:B------:R-:W-:Y:S02]  /*4150*/  IMAD.MOV.U32 R27, RZ, RZ, R51 ;  /* 0x000000ffff1b7224 */ /* 0x000fe400078e0033 */
[----:B------:R-:W-:-:S07]  /*4160*/  IMAD.WIDE R58, R50, 0x10, R26 ;  /* 0x00000010323a7825 */ /* 0x000fce00078e021a */
.L_x_379:
[----:B------:R-:W2:Y:S01]  /*4170*/  LD.E.128.STRONG.GPU R12, desc[UR10][R58.64+-0x200] ;  /* 0xfffe000a3a0c7980 */ /* 0x000ea2000c10fd00 */
[----:B------:R-:W-:Y:S05]  /*4180*/  YIELD ;  /* 0x0000000000007946 */ /* 0x000fea0003800000 */
[----:B------:R-:W-:Y:S01]  /*4190*/  UMOV UR5, 0xffffffff ;  /* 0xffffffff00057882 */ /* 0x000fe20000000000 */
[----:B--2---:R-:W-:-:S04]  /*41a0*/  ISETP.NE.U32.AND P1, PT, R14, 0x63, PT ;  /* 0x000000630e00780c */ /* 0x004fc80003f25070 */
[----:B------:R-:W-:Y:S01]  /*41b0*/  ISETP.NE.AND.EX P1, PT, R15, RZ, PT, P1 ;  /* 0x000000ff0f00720c */ /* 0x000fe20003f25310 */
[----:B------:R-:W-:-:S12]  /*41c0*/  BRA.DIV UR5, `(.L_x_378) ;  /* 0x0000008e05d07947 */ /* 0x000fd8000b800000 */
[----:B------:R-:W-:-:S13]  /*41d0*/  VOTE.ANY P1, !P1 ;  /* 0x0000000000ff7806 */ /* 0x000fda0004820100 */
.L_x_450:
[----:B------:R-:W-:Y:S05]  /*41e0*/  @P1 BRA `(.L_x_379) ;  /* 0xfffffffc00e01947 */ /* 0x000fea000383ffff */
[----:B------:R-:W-:Y:S01]  /*41f0*/  UMOV UR5, 0xffffffff ;  /* 0xffffffff00057882 */ /* 0x000fe20000000000 */
[----:B------:R-:W-:-:S04]  /*4200*/  ISETP.NE.U32.AND P5, PT, R14, 0x65, PT ;  /* 0x000000650e00780c */ /* 0x000fc80003fa5070 */
[----:B------:R-:W-:Y:S01]  /*4210*/  ISETP.NE.AND.EX P5, PT, R15, RZ, PT, P5 ;  /* 0x000000ff0f00720c */ /* 0x000fe20003fa5350 */
[----:B------:R-:W-:-:S12]  /*4220*/  BRA.DIV UR5, `(.L_x_380) ;  /* 0x0000008e05dc7947 */ /* 0x000fd8000b800000 */
[----:B------:R-:W-:Y:S01]  /*4230*/  VOTE.ANY R24, PT, !P5 ;  /* 0x0000000000187806 */ /* 0x000fe200068e0100 */
[----:B------:R-:W-:Y:S01]  /*4240*/  VIADD R50, R50, 0xffffffe0 ;  /* 0xffffffe032327836 */ /* 0x000fe20000000000 */
[----:B------:R-:W-:Y:S02]  /*4250*/  ISETP.NE.AND P2, PT, R12, RZ, PT ;  /* 0x000000ff0c00720c */ /* 0x000fe40003f45270 */
[----:B------:R-:W-:Y:S02]  /*4260*/  LOP3.LUT R24, R24, 0x80000000, R17, 0xec, !PT ;  /* 0x8000000018187812 */ /* 0x000fe400078eec11 */
[----:B------:R-:W-:-:S03]  /*4270*/  ISETP.NE.U32.AND P3, PT, R14, 0x65, PT ;  /* 0x000000650e00780c */ /* 0x000fc60003f65070 */
[----:B------:R-:W-:Y:S01]  /*4280*/  VIADD R27, R24, 0xffffffff ;  /* 0xffffffff181b7836 */ /* 0x000fe20000000000 */
[----:B------:R-:W-:-:S04]  /*4290*/  ISETP.NE.AND.EX P3, PT, R15, RZ, PT, P3 ;  /* 0x000000ff0f00720c */ /* 0x000fc80003f65330 */
[----:B------:R-:W-:Y:S01]  /*42a0*/  LOP3.LUT R27, R24, R27, RZ, 0xc, !PT ;  /* 0x0000001b181b7212 */ /* 0x000fe200078e0cff */
[----:B------:R-:W-:-:S05]  /*42b0*/  VIADD R24, R43, 0x2 ;  /* 0x000000022b187836 */ /* 0x000fca0000000000 */
[----:B------:R-:W0:Y:S03]  /*42c0*/  POPC R27, R27 ;  /* 0x0000001b001b7309 */ /* 0x000e260000000000 */
[----:B------:R-:W-:Y:S01]  /*42d0*/  VOTE.ALL P3, P3 ;  /* 0x0000000000ff7806 */ /* 0x000fe20001860000 */
[----:B0-----:R-:W0:Y:S01]  /*42e0*/  SHFL.DOWN PT, R44, R13, 0x1, R27 ;  /* 0x082000000d2c7989 */ /* 0x001e2200000e001b */
[----:B------:R-:W-:-:S03]  /*42f0*/  ISETP.GE.AND P1, PT, R43, R27, PT ;  /* 0x0000001b2b00720c */ /* 0x000fc60003f26270 */
[----:B------:R-:W1:Y:S01]  /*4300*/  SHFL.DOWN PT, R58, R12, 0x1, R27 ;  /* 0x082000000c3a7989 */ /* 0x000e6200000e001b */
[----:B0-----:R-:W-:Y:S02]  /*4310*/  SEL R44, R44, RZ, !P2 ;  /* 0x000000ff2c2c7207 */ /* 0x001fe40005000000 */
[----:B-1----:R-:W-:Y:S02]  /*4320*/  SEL R59, R58, RZ, !P1 ;  /* 0x000000ff3a3b7207 */ /* 0x002fe40004800000 */
[----:B------:R-:W-:Y:S02]  /*4330*/  SEL R44, R44, RZ, !P1 ;  /* 0x000000ff2c2c7207 */ /* 0x000fe40004800000 */
[----:B------:R-:W-:Y:S01]  /*4340*/  ISETP.GT.AND P1, PT, R24, R27, PT ;  /* 0x0000001b1800720c */ /* 0x000fe20003f24270 */
[----:B------:R-:W-:Y:S02]  /*4350*/  IMAD.IADD R59, R12, 0x1, R59 ;  /* 0x000000010c3b7824 */ /* 0x000fe400078e023b */
[----:B------:R-:W-:-:S03]  /*4360*/  IMAD.IADD R12, R13, 0x1, R44 ;  /* 0x000000010d0c7824 */ /* 0x000fc600078e022c */
[----:B------:R-:W0:Y:S01]  /*4370*/  SHFL.DOWN PT, R13, R59, 0x2, R27 ;  /* 0x084000003b0d7989 */ /* 0x000e2200000e001b */
[----:B------:R-:W-:-:S03]  /*4380*/  ISETP.NE.AND P2, PT, R59, RZ, PT ;  /* 0x000000ff3b00720c */ /* 0x000fc60003f45270 */
[----:B------:R-:W1:Y:S01]  /*4390*/  SHFL.DOWN PT, R44, R12, 0x2, R27 ;  /* 0x084000000c2c7989 */ /* 0x000e6200000e001b */
[----:B0-----:R-:W-:Y:S02]  /*43a0*/  SEL R58, R13, RZ, !P1 ;  /* 0x000000ff0d3a7207 */ /* 0x001fe40004800000 */
[----:B-1----:R-:W-:-:S03]  /*43b0*/  SEL R44, R44, RZ, !P2 ;  /* 0x000000ff2c2c7207 */ /* 0x002fc60005000000 */
[----:B------:R-:W-:Y:S01]  /*43c0*/  IMAD.IADD R58, R59, 0x1, R58 ;  /* 0x000000013b3a7824 */ /* 0x000fe200078e023a */
[----:B------:R-:W-:-:S04]  /*43d0*/  SEL R13, R44, RZ, !P1 ;  /* 0x000000ff2c0d7207 */ /* 0x000fc80004800000 */
[----:B------:R-:W-:Y:S02]  /*43e0*/  ISETP.NE.AND P2, PT, R58, RZ, PT ;  /* 0x000000ff3a00720c */ /* 0x000fe40003f45270 */
[----:B------:R-:W-:Y:S01]  /*43f0*/  ISETP.GT.AND P1, PT, R22, R27, PT ;  /* 0x0000001b1600720c */ /* 0x000fe20003f24270 */
[----:B------:R-:W-:Y:S02]  /*4400*/  IMAD.IADD R13, R12, 0x1, R13 ;  /* 0x000000010c0d7824 */ /* 0x000fe400078e020d */
[----:B------:R-:W0:Y:S04]  /*4410*/  SHFL.DOWN PT, R12, R58, 0x4, R27 ;  /* 0x088000003a0c7989 */ /* 0x000e2800000e001b */
[----:B------:R-:W1:Y:S01]  /*4420*/  SHFL.DOWN PT, R44, R13, 0x4, R27 ;  /* 0x088000000d2c7989 */ /* 0x000e6200000e001b */
[----:B0-----:R-:W-:-:S02]  /*4430*/  SEL R59, R12, RZ, !P1 ;  /* 0x000000ff0c3b7207 */ /* 0x001fc40004800000 */
[----:B-1----:R-:W-:-:S03]  /*4440*/  SEL R44, R44, RZ, !P2 ;  /* 0x000000ff2c2c7207 */ /* 0x002fc60005000000 */
[----:B------:R-:W-:Y:S01]  /*4450*/  IMAD.IADD R58, R58, 0x1, R59 ;  /* 0x000000013a3a7824 */ /* 0x000fe200078e023b */
[----:B------:R-:W-:-:S04]  /*4460*/  SEL R44, R44, RZ, !P1 ;  /* 0x000000ff2c2c7207 */ /* 0x000fc80004800000 */
[----:B------:R-:W0:Y:S01]  /*4470*/  SHFL.DOWN PT, R12, R58, 0x8, R27 ;  /* 0x090000003a0c7989 */ /* 0x000e2200000e001b */
[----:B------:R-:W-:Y:S01]  /*4480*/  ISETP.NE.AND P2, PT, R58, RZ, PT ;  /* 0x000000ff3a00720c */ /* 0x000fe20003f45270 */
[----:B------:R-:W-:Y:S01]  /*4490*/  IMAD.IADD R59, R13, 0x1, R44 ;  /* 0x000000010d3b7824 */ /* 0x000fe200078e022c */
[----:B------:R-:W-:-:S04]  /*44a0*/  ISETP.GT.AND P1, PT, R23, R27, PT ;  /* 0x0000001b1700720c */ /* 0x000fc80003f24270 */
[----:B------:R-:W1:Y:S01]  /*44b0*/  SHFL.DOWN PT, R44, R59, 0x8, R27 ;  /* 0x090000003b2c7989 */ /* 0x000e6200000e001b */
[----:B0-----:R-:W-:-:S05]  /*44c0*/  SEL R13, R12, RZ, !P1 ;  /* 0x000000ff0c0d7207 */ /* 0x001fca0004800000 */
[----:B------:R-:W-:Y:S01]  /*44d0*/  IMAD.IADD R13, R58, 0x1, R13 ;  /* 0x000000013a0d7824 */ /* 0x000fe200078e020d */
[----:B-1----:R-:W-:-:S04]  /*44e0*/  SEL R44, R44, RZ, !P2 ;  /* 0x000000ff2c2c7207 */ /* 0x002fc80005000000 */
[----:B------:R-:W0:Y:S01]  /*44f0*/  SHFL.DOWN PT, R58, R13, 0x10, R27 ;  /* 0x0a0000000d3a7989 */ /* 0x000e2200000e001b */
[----:B------:R-:W-:Y:S02]  /*4500*/  ISETP.NE.AND P2, PT, R13, RZ, PT ;  /* 0x000000ff0d00720c */ /* 0x000fe40003f45270 */
[----:B------:R-:W-:Y:S02]  /*4510*/  SEL R44, R44, RZ, !P1 ;  /* 0x000000ff2c2c7207 */ /* 0x000fe40004800000 */
[----:B------:R-:W-:-:S03]  /*4520*/  ISETP.GT.AND P1, PT, R25, R27, PT ;  /* 0x0000001b1900720c */ /* 0x000fc60003f24270 */
[----:B------:R-:W-:-:S05]  /*4530*/  IMAD.IADD R12, R59, 0x1, R44 ;  /* 0x000000013b0c7824 */ /* 0x000fca00078e022c */
[----:B------:R-:W1:Y:S01]  /*4540*/  SHFL.DOWN PT, R44, R12, 0x10, R27 ;  /* 0x0a0000000c2c7989 */ /* 0x000e6200000e001b */
[----:B0-----:R-:W-:Y:S02]  /*4550*/  SEL R58, R58, RZ, !P1 ;  /* 0x000000ff3a3a7207 */ /* 0x001fe40004800000 */
[----:B-1----:R-:W-:Y:S02]  /*4560*/  SEL R44, R44, RZ, !P2 ;  /* 0x000000ff2c2c7207 */ /* 0x002fe40005000000 */
[----:B------:R-:W-:Y:S02]  /*4570*/  ISETP.NE.AND P2, PT, R16, RZ, PT ;  /* 0x000000ff1000720c */ /* 0x000fe40003f45270 */
[----:B------:R-:W-:Y:S02]  /*4580*/  SEL R15, R44, RZ, !P1 ;  /* 0x000000ff2c0f7207 */ /* 0x000fe40004800000 */
[----:B------:R-:W-:-:S03]  /*4590*/  IADD3 R16, PT, PT, R13, R58, R16 ;  /* 0x0000003a0d107210 */ /* 0x000fc60007ffe010 */
[----:B------:R-:W-:-:S05]  /*45a0*/  IMAD.IADD R15, R12, 0x1, R15 ;  /* 0x000000010c0f7824 */ /* 0x000fca00078e020f */
[----:B------:R-:W-:-:S05]  /*45b0*/  SEL R15, R15, RZ, !P2 ;  /* 0x000000ff0f0f7207 */ /* 0x000fca0005000000 */
[----:B------:R-:W-:-:S07]  /*45c0*/  IMAD.IADD R18, R15, 0x1, R18 ;  /* 0x000000010f127824 */ /* 0x000fce00078e0212 */
.L_x_464:
[----:B------:R-:W-:Y:S05]  /*45d0*/  @P3 BRA `(.L_x_381) ;  /* 0xfffffff800dc3947 */ /* 0x000fea000383ffff */
.L_x_377:
[----:B------:R-:W-:Y:S01]  /*45e0*/  ISETP.NE.AND P1, PT, R43, RZ, PT ;  /* 0x000000ff2b00720c */ /* 0x000fe20003f25270 */
[----:B------:R-:W-:Y:S01]  /*45f0*/  BSSY.RECONVERGENT B0, `(.L_x_382) ;  /* 0x0000014000007945 */ /* 0x000fe20003800200 */
[----:B------:R-:W-:-:S11]  /*4600*/  IMAD.MOV.U32 R17, RZ, RZ, R18 ;  /* 0x000000ffff117224 */ /* 0x000fd600078e0012 */
[----:B------:R-:W0:Y:S01]  /*4610*/  @!P1 S2R R13, SR_CgaCtaId ;  /* 0x00000000000d9919 */ /* 0x000e220000008800 */
[----:B------:R-:W-:-:S04]  /*4620*/  @!P1 MOV R12, 0x400 ;  /* 0x00000400000c9802 */ /* 0x000fc80000000f00 */
[----:B0-----:R-:W-:Y:S01]  /*4630*/  @!P1 LEA R22, R13, R12, 0x18 ;  /* 0x0000000c0d169211 */ /* 0x001fe200078ec0ff */
[----:B------:R-:W-:Y:S06]  /*4640*/  @P0 BRA `(.L_x_383) ;  /* 0x0000000000380947 */ /* 0x000fec0003800000 */
[----:B------:R-:W0:Y:S01]  /*4650*/  S2UR UR6, SR_CgaCtaId ;  /* 0x00000000000679c3 */ /* 0x000e220000008800 */
[C---:B------:R-:W-:Y:S01]  /*4660*/  ISETP.NE.AND P0, PT, R19.reuse, RZ, PT ;  /* 0x000000ff1300720c */ /* 0x040fe20003f05270 */
[----:B------:R-:W-:Y:S01]  /*4670*/  UMOV UR5, 0x400 ;  /* 0x0000040000057882 */ /* 0x000fe20000000000 */
[----:B------:R-:W-:Y:S02]  /*4680*/  IMAD.IADD R19, R19, 0x1, R16 ;  /* 0x0000000113137824 */ /* 0x000fe400078e0210 */
[----:B------:R-:W-:Y:S01]  /*4690*/  SEL R13, R18, RZ, !P0 ;  /* 0x000000ff120d7207 */ /* 0x000fe20004000000 */
[----:B------:R-:W-:Y:S02]  /*46a0*/  IMAD.MOV.U32 R14, RZ, RZ, 0x65 ;  /* 0x00000065ff0e7424 */ /* 0x000fe400078e00ff */
[----:B------:R-:W-:Y:S02]  /*46b0*/  IMAD.MOV.U32 R15, RZ, RZ, 0x0 ;  /* 0x00000000ff0f7424 */ /* 0x000fe400078e00ff */
[----:B------:R-:W-:-:S02]  /*46c0*/  IMAD.IADD R13, R20, 0x1, R13 ;  /* 0x00000001140d7824 */ /* 0x000fc400078e020d */
[----:B------:R-:W-:-:S05]  /*46d0*/  IMAD.MOV.U32 R12, RZ, RZ, R19 ;  /* 0x000000ffff0c7224 */ /* 0x000fca00078e0013 */
[----:B------:R1:W-:Y:S01]  /*46e0*/  ST.E.128.STRONG.GPU desc[UR10][R60.64+0x200], R12 ;  /* 0x0002000c3c007985 */ /* 0x0003e2000c10fd0a */
[----:B0-----:R-:W-:-:S09]  /*46f0*/  ULEA UR5, UR6, UR5, 0x18 ;  /* 0x0000000506057291 */ /* 0x001fd2000f8ec0ff */
[----:B------:R1:W-:Y:S04]  /*4700*/  STS.64 [UR5+0x68], R18 ;  /* 0x00006812ff007988 */ /* 0x0003e80008000a05 */
[----:B------:R1:W-:Y:S04]  /*4710*/  STS [UR5+0x70], R13 ;  /* 0x0000700dff007988 */ /* 0x0003e80008000805 */
[----:B------:R1:W-:Y:S02]  /*4720*/  STS [UR5+0x64], R16 ;  /* 0x00006410ff007988 */ /* 0x0003e40008000805 */
.L_x_383:
[----:B------:R-:W-:Y:S05]  /*4730*/  BSYNC.RECONVERGENT B0 ;  /* 0x0000000000007941 */ /* 0x000fea0003800200 */
.L_x_382:
[----:B------:R0:W-:Y:S01]  /*4740*/  @!P1 STS.64 [R22+0x48], R16 ;  /* 0x0000481016009388 */ /* 0x0001e20000000a00 */
[----:B------:R-:W-:Y:S02]  /*4750*/  @!P1 IMAD.MOV.U32 R21, RZ, RZ, R16 ;  /* 0x000000ffff159224 */ /* 0x000fe400078e0010 */
[----:B------:R-:W-:-:S07]  /*4760*/  @!P1 IMAD.MOV.U32 R45, RZ, RZ, R18 ;  /* 0x000000ffff2d9224 */ /* 0x000fce00078e0012 */
.L_x_371:
[----:B------:R-:W-:Y:S05]  /*4770*/  WARPSYNC.ALL ;  /* 0x0000000000007948 */ /* 0x000fea0003800000 */
[----:B------:R-:W-:Y:S01]  /*4780*/  ISETP.NE.AND P2, PT, R0, RZ, PT ;  /* 0x000000ff0000720c */ /* 0x000fe20003f45270 */
[----:B------:R-:W2:Y:S08]  /*4790*/  S2UR UR5, SR_CgaCtaId ;  /* 0x00000000000579c3 */ /* 0x000eb00000008800 */
[----:B------:R-:W-:Y:S04]  /*47a0*/  BAR.SYNC.DEFER_BLOCKING 0x0 ;  /* 0x0000000000007b1d */ /* 0x000fe80000010000 */
[----:B------:R-:W-:-:S02]  /*47b0*/  @P2 ISETP.NE.AND P1, PT, R21, RZ, PT ;  /* 0x000000ff1500220c */ /* 0x000fc40003f25270 */
[----:B------:R-:W-:Y:S01]  /*47c0*/  ISETP.NE.U32.AND P0, PT, R10, R56, PT ;  /* 0x000000380a00720c */ /* 0x000fe20003f05070 */
[----:B------:R-:W-:-:S03]  /*47d0*/  UMOV UR4, 0x400 ;  /* 0x0000040000047882 */ /* 0x000fc60000000000 */
[----:B------:R-:W-:Y:S01]  /*47e0*/  ISETP.NE.AND.EX P0, PT, R11, R57, PT, P0 ;  /* 0x000000390b00720c */ /* 0x000fe20003f05300 */
[----:B--2---:R-:W-:-:S09]  /*47f0*/  ULEA UR8, UR5, UR4, 0x18 ;  /* 0x0000000405087291 */ /* 0x004fd2000f8ec0ff */
[----:B-1----:R-:W1:Y:S02]  /*4800*/  @P2 LDS.64 R12, [UR8+0x48] ;  /* 0x00004808ff0c2984 */ /* 0x002e640008000a00 */
[----:B-1----:R-:W-:Y:S01]  /*4810*/  @P2 SEL R14, R13, RZ, !P1 ;  /* 0x000000ff0d0e2207 */ /* 0x002fe20004800000 */
[----:B------:R-:W-:Y:S01]  /*4820*/  @P2 IMAD.IADD R12, R21, 0x1, R12 ;  /* 0x00000001150c2824 */ /* 0x000fe200078e020c */
[----:B------:R-:W-:-:S03]  /*4830*/  ISETP.NE.U32.AND P1, PT, R56, R54, PT ;  /* 0x000000363800720c */ /* 0x000fc60003f25070 */
[----:B------:R-:W-:Y:S01]  /*4840*/  @P2 IMAD.IADD R45, R45, 0x1, R14 ;  /* 0x000000012d2d2824 */ /* 0x000fe200078e020e */
[----:B------:R-:W-:Y:S01]  /*4850*/  ISETP.NE.AND.EX P3, PT, R57, R55, PT, P1 ;  /* 0x000000373900720c */ /* 0x000fe20003f65310 */
[----:B------:R-:W-:Y:S01]  /*4860*/  @P2 IMAD.MOV.U32 R21, RZ, RZ, R12 ;  /* 0x000000ffff152224 */ /* 0x000fe200078e000c */
[----:B------:R-:W-:Y:S02]  /*4870*/  ISETP.NE.U32.AND P1, PT, R54, R52, PT ;  /* 0x000000343600720c */ /* 0x000fe40003f25070 */
[----:B------:R-:W-:Y:S01]  /*4880*/  SEL R13, R45, RZ, !P0 ;  /* 0x000000ff2d0d7207 */ /* 0x000fe20004000000 */
[----:B------:R-:W-:Y:S02]  /*4890*/  VIADD R19, R21, 0x1 ;  /* 0x0000000115137836 */ /* 0x000fe40000000000 */
[----:B------:R-:W-:Y:S02]  /*48a0*/  IMAD.IADD R36, R36, 0x1, R21 ;  /* 0x0000000124247824 */ /* 0x000fe400078e0215 */
[----:B------:R-:W-:-:S02]  /*48b0*/  IMAD.IADD R2, R2, 0x1, R13 ;  /* 0x0000000102027824 */ /* 0x000fc400078e020d */
[----:B------:R-:W1:Y:S01]  /*48c0*/  LDS R13, [UR8+0x74] ;  /* 0x00007408ff0d7984 */ /* 0x000e620008000800 */
[--C-:B------:R-:W-:Y:S02]  /*48d0*/  IMAD.IADD R37, R37, 0x1, R21.reuse ;  /* 0x0000000125257824 */ /* 0x100fe400078e0215 */
[----:B------:R-:W-:Y:S01]  /*48e0*/  SEL R14, R2, RZ, !P3 ;  /* 0x000000ff020e7207 */ /* 0x000fe20005800000 */
[--C-:B------:R-:W-:Y:S01]  /*48f0*/  IMAD.IADD R38, R38, 0x1, R21.reuse ;  /* 0x0000000126267824 */ /* 0x100fe200078e0215 */
[----:B------:R-:W-:Y:S01]  /*4900*/  ISETP.NE.AND.EX P3, PT, R55, R53, PT, P1 ;  /* 0x000000353700720c */ /* 0x000fe20003f65310 */
[--C-:B------:R-:W-:Y:S01]  /*4910*/  IMAD.IADD R39, R39, 0x1, R21.reuse ;  /* 0x0000000127277824 */ /* 0x100fe200078e0215 */
[----:B------:R-:W-:Y:S01]  /*4920*/  ISETP.NE.U32.AND P1, PT, R52, R48, PT ;  /* 0x000000303400720c */ /* 0x000fe20003f25070 */
[----:B------:R-:W-:Y:S02]  /*4930*/  IMAD.IADD R3, R3, 0x1, R14 ;  /* 0x0000000103037824 */ /* 0x000fe400078e020e */
[----:B------:R-:W-:-:S02]  /*4940*/  IMAD.IADD R51, R40, 0x1, R21 ;  /* 0x0000000128337824 */ /* 0x000fc400078e0215 */
[--C-:B------:R-:W-:Y:S01]  /*4950*/  IMAD.IADD R59, R41, 0x1, R21.reuse ;  /* 0x00000001293b7824 */ /* 0x100fe200078e0215 */
[----:B------:R-:W-:Y:S01]  /*4960*/  SEL R15, R3, RZ, !P3 ;  /* 0x000000ff030f7207 */ /* 0x000fe20005800000 */
[--C-:B------:R-:W-:Y:S01]  /*4970*/  IMAD.IADD R44, R42, 0x1, R21.reuse ;  /* 0x000000012a2c7824 */ /* 0x100fe200078e0215 */
[----:B------:R-:W-:Y:S01]  /*4980*/  ISETP.NE.AND.EX P3, PT, R53, R49, PT, P1 ;  /* 0x000000313500720c */ /* 0x000fe20003f65310 */
[----:B------:R-:W-:Y:S01]  /*4990*/  @!P0 IMAD.MOV R19, RZ, RZ, R21 ;  /* 0x000000ffff138224 */ /* 0x000fe200078e0215 */
[----:B------:R-:W-:Y:S01]  /*49a0*/  ISETP.NE.U32.AND P1, PT, R48, R46, PT ;  /* 0x0000002e3000720c */ /* 0x000fe20003f25070 */
[----:B------:R-:W-:-:S05]  /*49b0*/  IMAD.IADD R4, R4, 0x1, R15 ;  /* 0x0000000104047824 */ /* 0x000fca00078e020f */
[----:B------:R-:W-:Y:S02]  /*49c0*/  SEL R14, R4, RZ, !P3 ;  /* 0x000000ff040e7207 */ /* 0x000fe40005800000 */
[----:B------:R-:W-:Y:S02]  /*49d0*/  ISETP.NE.AND.EX P3, PT, R49, R47, PT, P1 ;  /* 0x0000002f3100720c */ /* 0x000fe40003f65310 */
[----:B------:R-:W-:Y:S01]  /*49e0*/  ISETP.NE.U32.AND P1, PT, R46, R32, PT ;  /* 0x000000202e00720c */ /* 0x000fe20003f25070 */
[----:B------:R-:W-:-:S05]  /*49f0*/  IMAD.IADD R5, R5, 0x1, R14 ;  /* 0x0000000105057824 */ /* 0x000fca00078e020e */
[----:B------:R-:W-:Y:S02]  /*4a00*/  SEL R15, R5, RZ, !P3 ;  /* 0x000000ff050f7207 */ /* 0x000fe40005800000 */
[----:B------:R-:W-:Y:S02]  /*4a10*/  ISETP.NE.AND.EX P3, PT, R47, R33, PT, P1 ;  /* 0x000000212f00720c */ /* 0x000fe40003f65310 */
[----:B------:R-:W-:Y:S01]  /*4a20*/  ISETP.NE.U32.AND P1, PT, R32, R30, PT ;  /* 0x0000001e2000720c */ /* 0x000fe20003f25070 */
[----:B------:R-:W-:-:S03]  /*4a30*/  IMAD.IADD R6, R6, 0x1, R15 ;  /* 0x0000000106067824 */ /* 0x000fc600078e020f */
[----:B------:R-:W-:Y:S02]  /*4a40*/  ISETP.NE.AND.EX P1, PT, R33, R31, PT, P1 ;  /* 0x0000001f2100720c */ /* 0x000fe40003f25310 */
[----:B------:R-:W-:-:S05]  /*4a50*/  SEL R14, R6, RZ, !P3 ;  /* 0x000000ff060e7207 */ /* 0x000fca0005800000 */
[----:B------:R-:W-:-:S05]  /*4a60*/  IMAD.IADD R7, R7, 0x1, R14 ;  /* 0x0000000107077824 */ /* 0x000fca00078e020e */
[----:B------:R-:W-:Y:S02]  /*4a70*/  SEL R15, R7, RZ, !P1 ;  /* 0x000000ff070f7207 */ /* 0x000fe40004800000 */
[----:B------:R-:W-:-:S03]  /*4a80*/  ISETP.NE.U32.AND P1, PT, R30, R28, PT ;  /* 0x0000001c1e00720c */ /* 0x000fc60003f25070 */
[----:B------:R-:W-:Y:S01]  /*4a90*/  IMAD.IADD R8, R8, 0x1, R15 ;  /* 0x0000000108087824 */ /* 0x000fe200078e020f */
[----:B------:R-:W-:-:S04]  /*4aa0*/  ISETP.NE.AND.EX P1, PT, R31, R29, PT, P1 ;  /* 0x0000001d1f00720c */ /* 0x000fc80003f25310 */
[----:B------:R-:W-:Y:S02]  /*4ab0*/  SEL R12, R8, RZ, !P1 ;  /* 0x000000ff080c7207 */ /* 0x000fe40004800000 */
[----:B-1----:R-:W-:-:S03]  /*4ac0*/  ISETP.GE.AND P1, PT, R13, 0x101, PT ;  /* 0x000001010d00780c */ /* 0x002fc60003f26270 */
[----:B------:R-:W-:-:S10]  /*4ad0*/  IMAD.IADD R9, R9, 0x1, R12 ;  /* 0x0000000109097824 */ /* 0x000fd400078e020c */
[----:B------:R-:W-:Y:S05]  /*4ae0*/  @!P1 BRA `(.L_x_384) ;  /* 0x0000001000089947 */ /* 0x000fea0003800000 */
[----:B------:R-:W1:Y:S01]  /*4af0*/  LDS R12, [UR8+0x64] ;  /* 0x00006408ff0c7984 */ /* 0x000e620008000800 */
        /* <DEDUP_REMOVED lines=8> */
[----:B------:R-:W-:Y:S02]  /*4b80*/  ISETP.NE.AND.EX P1, PT, R55, R53, PT, P1 ;  /* 0x000000353700720c */ /* 0x000fe40003f25310 */
[----:B------:R-:W-:Y:S02]  /*4b90*/  ISETP.NE.U32.AND P6, PT, R32, R30, PT ;  /* 0x0000001e2000720c */ /* 0x000fe40003fc5070 */
[----:B------:R-:W-:Y:S02]  /*4ba0*/  ISETP.NE.AND.EX P2, PT, R53, R49, PT, P2 ;  /* 0x000000313500720c */ /* 0x000fe40003f45320 */
[----:B------:R-:W-:-:S02]  /*4bb0*/  ISETP.NE.U32.AND P0, PT, R28, R34, PT ;  /* 0x000000221c00720c */ /* 0x000fc40003f05070 */
[----:B------:R-:W-:Y:S02]  /*4bc0*/  ISETP.NE.AND.EX P3, PT, R49, R47, PT, P3 ;  /* 0x0000002f3100720c */ /* 0x000fe40003f65330 */
[----:B------:R-:W-:Y:S02]  /*4bd0*/  ISETP.NE.AND.EX P6, PT, R33, R31, PT, P6 ;  /* 0x0000001f2100720c */ /* 0x000fe40003fc5360 */
[----:B------:R-:W-:Y:S01]  /*4be0*/  ISETP.NE.AND.EX P0, PT, R29, R35, PT, P0 ;  /* 0x000000231d00720c */ /* 0x000fe20003f05300 */
[--C-:B-1----:R-:W-:Y:S02]  /*4bf0*/  @P4 IMAD.IADD R21, R21, 0x1, -R12.reuse ;  /* 0x0000000115154824 */ /* 0x102fe400078e0a0c */
        /* <DEDUP_REMOVED lines=22> */
[----:B------:R1:W-:Y:S01]  /*4d60*/  @P1 STS [R36+0x8], R3 ;  /* 0x0000080324001388 */ /* 0x0003e20000000800 */
[----:B------:R-:W-:Y:S01]  /*4d70*/  ISETP.GE.AND P1, PT, R0, R13, PT ;  /* 0x0000000d0000720c */ /* 0x000fe20003f26270 */
        /* <DEDUP_REMOVED lines=18> */
[----:B-1----:R-:W-:Y:S01]  /*4ea0*/  LOP3.LUT R2, RZ, R0, RZ, 0x33, !PT ;  /* 0x00000000ff027212 */ /* 0x002fe200078e33ff */
[----:B------:R-:W-:Y:S04]  /*4eb0*/  BSSY.RECONVERGENT B0, `(.L_x_385) ;  /* 0x000001c000007945 */ /* 0x000fe80003800200 */
[----:B------:R-:W-:-:S05]  /*4ec0*/  IMAD.IADD R2, R13, 0x1, R2 ;  /* 0x000000010d027824 */ /* 0x000fca00078e0202 */
[C---:B------:R-:W-:Y:S02]  /*4ed0*/  LOP3.LUT R3, R2.reuse, 0x300, RZ, 0xc0, !PT ;  /* 0x0000030002037812 */ /* 0x040fe400078ec0ff */
[----:B------:R-:W-:Y:S02]  /*4ee0*/  ISETP.GE.U32.AND P1, PT, R2, 0x300, PT ;  /* 0x000003000200780c */ /* 0x000fe40003f26070 */
[----:B------:R-:W-:-:S13]  /*4ef0*/  ISETP.NE.AND P0, PT, R3, 0x300, PT ;  /* 0x000003000300780c */ /* 0x000fda0003f05270 */
[----:B------:R-:W-:Y:S05]  /*4f00*/  @!P0 BRA `(.L_x_386) ;  /* 0x0000000000588947 */ /* 0x000fea0003800000 */
[----:B------:R-:W1:Y:S01]  /*4f10*/  LDC.64 R6, c[0x0][0x3a0] ;  /* 0x0000e800ff067b82 */ /* 0x000e620000000a00 */
[----:B------:R-:W-:Y:S01]  /*4f20*/  LEA.HI R2, R2, 0x1, RZ, 0x18 ;  /* 0x0000000102027811 */ /* 0x000fe200078fc0ff */
[----:B------:R-:W-:-:S04]  /*4f30*/  IMAD.IADD R11, R0, 0x1, R12 ;  /* 0x00000001000b7824 */ /* 0x000fc800078e020c */
[C---:B------:R-:W-:Y:S01]  /*4f40*/  IMAD.SHL.U32 R3, R2.reuse, 0x100, RZ ;  /* 0x0000010002037824 */ /* 0x040fe200078e00ff */
[----:B------:R-:W-:Y:S01]  /*4f50*/  LOP3.LUT R2, R2, 0x3, RZ, 0xc0, !PT ;  /* 0x0000000302027812 */ /* 0x000fe200078ec0ff */
[----:B------:R-:W2:Y:S03]  /*4f60*/  LDC.64 R8, c[0x0][0x398] ;  /* 0x0000e600ff087b82 */ /* 0x000ea60000000a00 */
[----:B------:R-:W-:Y:S01]  /*4f70*/  LOP3.LUT R5, R3, 0x300, RZ, 0xc0, !PT ;  /* 0x0000030003057812 */ /* 0x000fe200078ec0ff */
[----:B------:R-:W-:Y:S01]  /*4f80*/  IMAD.MOV R14, RZ, RZ, -R2 ;  /* 0x000000ffff0e7224 */ /* 0x000fe200078e0a02 */
[----:B------:R-:W-:-:S03]  /*4f90*/  LEA R3, R0, UR8, 0x4 ;  /* 0x0000000800037c11 */ /* 0x000fc6000f8e20ff */
[----:B------:R-:W-:Y:S02]  /*4fa0*/  IMAD.IADD R0, R0, 0x1, R5 ;  /* 0x0000000100007824 */ /* 0x000fe400078e0205 */
[----:B------:R-:W-:-:S07]  /*4fb0*/  VIADD R10, R3, 0x8 ;  /* 0x00000008030a7836 */ /* 0x000fce0000000000 */
.L_x_387:
[----:B---3--:R-:W3:Y:S01]  /*4fc0*/  LDS R15, [R10+-0x8] ;  /* 0xfffff8000a0f7984 */ /* 0x008ee20000000800 */
[----:B--2---:R-:W-:-:S03]  /*4fd0*/  IMAD.WIDE R4, R11, 0x4, R8 ;  /* 0x000000040b047825 */ /* 0x004fc600078e0208 */
[----:B0-----:R0:W2:Y:S01]  /*4fe0*/  LDS R17, [R10] ;  /* 0x000000000a117984 */ /* 0x0010a20000000800 */
[----:B-1----:R-:W-:-:S04]  /*4ff0*/  IMAD.WIDE R2, R11, 0x4, R6 ;  /* 0x000000040b027825 */ /* 0x002fc800078e0206 */
[----:B------:R-:W-:Y:S02]  /*5000*/  VIADD R14, R14, 0x1 ;  /* 0x000000010e0e7836 */ /* 0x000fe40000000000 */
[----:B------:R-:W-:Y:S02]  /*5010*/  VIADD R11, R11, 0x100 ;  /* 0x000001000b0b7836 */ /* 0x000fe40000000000 */
[----:B0-----:R-:W-:Y:S01]  /*5020*/  VIADD R10, R10, 0x1000 ;  /* 0x000010000a0a7836 */ /* 0x001fe20000000000 */
[----:B------:R-:W-:Y:S01]  /*5030*/  ISETP.NE.AND P0, PT, R14, RZ, PT ;  /* 0x000000ff0e00720c */ /* 0x000fe20003f05270 */
[----:B---3--:R3:W-:Y:S04]  /*5040*/  STG.E desc[UR10][R4.64], R15 ;  /* 0x0000000f04007986 */ /* 0x0087e8000c10190a */
[----:B--2---:R3:W-:Y:S08]  /*5050*/  STG.E desc[UR10][R2.64], R17 ;  /* 0x0000001102007986 */ /* 0x0047f0000c10190a */
[----:B------:R-:W-:Y:S05]  /*5060*/  @P0 BRA `(.L_x_387) ;  /* 0xfffffffc00d40947 */ /* 0x000fea000383ffff */
.L_x_386:
[----:B------:R-:W-:Y:S05]  /*5070*/  BSYNC.RECONVERGENT B0 ;  /* 0x0000000000007941 */ /* 0x000fea0003800200 */
.L_x_385:
[----:B------:R-:W-:Y:S05]  /*5080*/  @!P1 EXIT ;  /* 0x000000000000994d */ /* 0x000fea0003800000 */
[----:B------:R-:W1:Y:S01]  /*5090*/  LDCU.64 UR4, c[0x0][0x398] ;  /* 0x00007300ff0477ac */ /* 0x000e620008000a00 */
[----:B---3--:R-:W-:Y:S01]  /*50a0*/  IMAD.IADD R2, R13, 0x1, -R0 ;  /* 0x000000010d027824 */ /* 0x008fe200078e0a00 */
[C---:B------:R-:W-:Y:S01]  /*50b0*/  LEA R6, R0.reuse, UR8, 0x4 ;  /* 0x0000000800067c11 */ /* 0x040fe2000f8e20ff */
[----:B------:R-:W-:Y:S01]  /*50c0*/  BSSY.RECONVERGENT B0, `(.L_x_388) ;  /* 0x0000061000007945 */ /* 0x000fe20003800200 */
[----:B------:R-:W2:Y:S01]  /*50d0*/  LDCU.64 UR6, c[0x0][0x3a0] ;  /* 0x00007400ff0677ac */ /* 0x000ea20008000a00 */
[----:B------:R-:W-:Y:S01]  /*50e0*/  IMAD.IADD R7, R0, 0x1, R12 ;  /* 0x0000000100077824 */ /* 0x000fe200078e020c */
[----:B------:R-:W-:Y:S01]  /*50f0*/  ISETP.GT.AND P1, PT, R2, 0xc00, PT ;  /* 0x00000c000200780c */ /* 0x000fe20003f24270 */
[----:B------:R-:W-:Y:S01]  /*5100*/  VIADD R6, R6, 0x2000 ;  /* 0x0000200006067836 */ /* 0x000fe20000000000 */
[----:B------:R-:W-:Y:S01]  /*5110*/  PLOP3.LUT P0, PT, PT, PT, PT, 0x80, 0x8 ;  /* 0x000000000008781c */ /* 0x000fe20003f0f070 */
[----:B-1----:R-:W-:Y:S02]  /*5120*/  UIADD3 UR4, UP0, UPT, UR4, 0x800, URZ ;  /* 0x0000080004047890 */ /* 0x002fe4000ff1e0ff */
[----:B--2---:R-:W-:-:S02]  /*5130*/  UIADD3 UR6, UP1, UPT, UR6, 0x800, URZ ;  /* 0x0000080006067890 */ /* 0x004fc4000ff3e0ff */
[----:B------:R-:W-:Y:S02]  /*5140*/  UIADD3.X UR5, UPT, UPT, URZ, UR5, URZ, UP0, !UPT ;  /* 0x00000005ff057290 */ /* 0x000fe400087fe4ff */
[----:B------:R-:W-:Y:S01]  /*5150*/  IMAD.U32 R4, RZ, RZ, UR4 ;  /* 0x00000004ff047e24 */ /* 0x000fe2000f8e00ff */
[----:B------:R-:W-:Y:S01]  /*5160*/  UIADD3.X UR7, UPT, UPT, URZ, UR7, URZ, UP1, !UPT ;  /* 0x00000007ff077290 */ /* 0x000fe20008ffe4ff */
[----:B------:R-:W-:Y:S02]  /*5170*/  IMAD.U32 R2, RZ, RZ, UR6 ;  /* 0x00000006ff027e24 */ /* 0x000fe4000f8e00ff */
[----:B------:R-:W-:-:S03]  /*5180*/  IMAD.U32 R5, RZ, RZ, UR5 ;  /* 0x00000005ff057e24 */ /* 0x000fc6000f8e00ff */
[----:B------:R-:W-:Y:S01]  /*5190*/  IMAD.U32 R3, RZ, RZ, UR7 ;  /* 0x00000007ff037e24 */ /* 0x000fe2000f8e00ff */
[----:B------:R-:W-:Y:S06]  /*51a0*/  @!P1 BRA `(.L_x_389) ;  /* 0x0000000400489947 */ /* 0x000fec0003800000 */
[----:B------:R-:W-:Y:S01]  /*51b0*/  PLOP3.LUT P0, PT, PT, PT, PT, 0x8, 0x80 ;  /* 0x000000000080781c */ /* 0x000fe20003f0e170 */
[----:B------:R-:W-:-:S12]  /*51c0*/  VIADD R40, R13, 0xfffff400 ;  /* 0xfffff4000d287836 */ /* 0x000fd80000000000 */
.L_x_390:
[----:B-1----:R-:W1:Y:S01]  /*51d0*/  LDS R15, [R6+-0x2000] ;  /* 0xffe00000060f7984 */ /* 0x002e620000000800 */
[----:B------:R-:W-:-:S03]  /*51e0*/  IMAD.WIDE R8, R7, 0x4, R4 ;  /* 0x0000000407087825 */ /* 0x000fc600078e0204 */
[----:B------:R-:W2:Y:S01]  /*51f0*/  LDS R19, [R6+-0x1ff8] ;  /* 0xffe0080006137984 */ /* 0x000ea20000000800 */
[----:B------:R-:W-:-:S03]  /*5200*/  IMAD.WIDE R10, R7, 0x4, R2 ;  /* 0x00000004070a7825 */ /* 0x000fc600078e0202 */
[----:B------:R-:W3:Y:S01]  /*5210*/  LDS R21, [R6+-0x1000] ;  /* 0xfff0000006157984 */ /* 0x000ee20000000800 */
[C---:B0-----:R-:W-:Y:S02]  /*5220*/  VIADD R17, R7.reuse, 0x400 ;  /* 0x0000040007117836 */ /* 0x041fe40000000000 */
[----:B------:R-:W-:Y:S01]  /*5230*/  VIADD R49, R7, 0x800 ;  /* 0x0000080007317836 */ /* 0x000fe20000000000 */
[----:B------:R-:W0:Y:S01]  /*5240*/  LDS R23, [R6+-0xff8] ;  /* 0xfff0080006177984 */ /* 0x000e220000000800 */
[----:B------:R-:W-:-:S03]  /*5250*/  VIADD R0, R0, 0x1000 ;  /* 0x0000100000007836 */ /* 0x000fc60000000000 */
[----:B------:R-:W4:Y:S02]  /*5260*/  LDS R25, [R6] ;  /* 0x0000000006197984 */ /* 0x000f240000000800 */
[----:B------:R-:W-:Y:S02]  /*5270*/  ISETP.GE.AND P1, PT, R0, R40, PT ;  /* 0x000000280000720c */ /* 0x000fe40003f26270 */
[----:B------:R-:W5:Y:S04]  /*5280*/  LDS R27, [R6+0x8] ;  /* 0x00000800061b7984 */ /* 0x000f680000000800 */
        /* <DEDUP_REMOVED lines=25> */
[----:B------:R3:W5:Y:S04]  /*5420*/  LDS R38, [R6+0xd008] ;  /* 0x00d0080006267984 */ /* 0x0007680000000800 */
[----:B-1----:R1:W-:Y:S04]  /*5430*/  STG.E desc[UR10][R8.64+-0x800], R15 ;  /* 0xfff8000f08007986 */ /* 0x0023e8000c10190a */
[----:B--2---:R2:W-:Y:S01]  /*5440*/  STG.E desc[UR10][R10.64+-0x800], R19 ;  /* 0xfff800130a007986 */ /* 0x0045e2000c10190a */
[----:B---3--:R-:W-:-:S03]  /*5450*/  VIADD R6, R6, 0x10000 ;  /* 0x0001000006067836 */ /* 0x008fc60000000000 */
[----:B------:R3:W-:Y:S04]  /*5460*/  STG.E desc[UR10][R8.64+-0x400], R21 ;  /* 0xfffc001508007986 */ /* 0x0007e8000c10190a */
[----:B0-----:R-:W-:Y:S01]  /*5470*/  STG.E desc[UR10][R10.64+-0x400], R23 ;  /* 0xfffc00170a007986 */ /* 0x001fe2000c10190a */
[----:B-1----:R-:W-:-:S03]  /*5480*/  IMAD.WIDE R14, R17, 0x4, R4 ;  /* 0x00000004110e7825 */ /* 0x002fc600078e0204 */
[----:B----4-:R-:W-:Y:S01]  /*5490*/  STG.E desc[UR10][R8.64], R25 ;  /* 0x0000001908007986 */ /* 0x010fe2000c10190a */
[----:B------:R-:W-:-:S03]  /*54a0*/  IMAD.WIDE R16, R17, 0x4, R2 ;  /* 0x0000000411107825 */ /* 0x000fc600078e0202 */
[----:B-----5:R-:W-:Y:S01]  /*54b0*/  STG.E desc[UR10][R10.64], R27 ;  /* 0x0000001b0a007986 */ /* 0x020fe2000c10190a */
[----:B--2---:R-:W-:-:S03]  /*54c0*/  IMAD.WIDE R18, R49, 0x4, R4 ;  /* 0x0000000431127825 */ /* 0x004fc600078e0204 */
[----:B------:R-:W-:Y:S01]  /*54d0*/  STG.E desc[UR10][R8.64+0x400], R29 ;  /* 0x0004001d08007986 */ /* 0x000fe2000c10190a */
[----:B---3--:R-:W-:-:S03]  /*54e0*/  IMAD.WIDE R20, R49, 0x4, R2 ;  /* 0x0000000431147825 */ /* 0x008fc600078e0202 */
[----:B------:R0:W-:Y:S04]  /*54f0*/  STG.E desc[UR10][R10.64+0x400], R31 ;  /* 0x0004001f0a007986 */ /* 0x0001e8000c10190a */
[----:B------:R1:W-:Y:S04]  /*5500*/  STG.E desc[UR10][R14.64+-0x800], R33 ;  /* 0xfff800210e007986 */ /* 0x0003e8000c10190a */
[----:B------:R1:W-:Y:S04]  /*5510*/  STG.E desc[UR10][R16.64+-0x800], R35 ;  /* 0xfff8002310007986 */ /* 0x0003e8000c10190a */
[----:B------:R1:W-:Y:S01]  /*5520*/  STG.E desc[UR10][R14.64+-0x400], R37 ;  /* 0xfffc00250e007986 */ /* 0x0003e2000c10190a */
[----:B0-----:R-:W-:-:S02]  /*5530*/  VIADD R11, R7, 0xc00 ;  /* 0x00000c00070b7836 */ /* 0x001fc40000000000 */
[----:B------:R-:W-:Y:S01]  /*5540*/  VIADD R7, R7, 0x1000 ;  /* 0x0000100007077836 */ /* 0x000fe20000000000 */
[----:B------:R1:W-:Y:S01]  /*5550*/  STG.E desc[UR10][R16.64+-0x400], R39 ;  /* 0xfffc002710007986 */ /* 0x0003e2000c10190a */
[----:B------:R-:W-:-:S03]  /*5560*/  IMAD.WIDE R8, R11, 0x4, R4 ;  /* 0x000000040b087825 */ /* 0x000fc600078e0204 */
[----:B------:R1:W-:Y:S01]  /*5570*/  STG.E desc[UR10][R14.64], R41 ;  /* 0x000000290e007986 */ /* 0x0003e2000c10190a */
[----:B------:R-:W-:-:S03]  /*5580*/  IMAD.WIDE R10, R11, 0x4, R2 ;  /* 0x000000040b0a7825 */ /* 0x000fc600078e0202 */
[----:B------:R1:W-:Y:S04]  /*5590*/  STG.E desc[UR10][R16.64], R43 ;  /* 0x0000002b10007986 */ /* 0x0003e8000c10190a */
        /* <DEDUP_REMOVED lines=17> */
[----:B------:R1:W-:Y:S01]  /*56b0*/  STG.E desc[UR10][R10.64+0x400], R38 ;  /* 0x000400260a007986 */ /* 0x0003e2000c10190a */
[----:B------:R-:W-:Y:S05]  /*56c0*/  @!P1 BRA `(.L_x_390) ;  /* 0xfffffff800c09947 */ /* 0x000fea000383ffff */
.L_x_389:
[----:B------:R-:W-:Y:S05]  /*56d0*/  BSYNC.RECONVERGENT B0 ;  /* 0x0000000000007941 */ /* 0x000fea0003800200 */
.L_x_388:
[----:B-1----:R-:W-:Y:S01]  /*56e0*/  IMAD.IADD R8, R13, 0x1, -R0 ;  /* 0x000000010d087824 */ /* 0x002fe200078e0a00 */
[----:B------:R-:W-:Y:S04]  /*56f0*/  BSSY.RECONVERGENT B0, `(.L_x_391) ;  /* 0x000002c000007945 */ /* 0x000fe80003800200 */
[----:B------:R-:W-:-:S13]  /*5700*/  ISETP.GT.AND P1, PT, R8, 0x400, PT ;  /* 0x000004000800780c */ /* 0x000fda0003f24270 */
[----:B------:R-:W-:Y:S05]  /*5710*/  @!P1 BRA `(.L_x_392) ;  /* 0x0000000000a49947 */ /* 0x000fea0003800000 */
[----:B------:R-:W1:Y:S01]  /*5720*/  LDS R19, [R6+-0x2000] ;  /* 0xffe0000006137984 */ /* 0x000e620000000800 */
[C---:B------:R-:W-:Y:S01]  /*5730*/  IMAD.WIDE R8, R7.reuse, 0x4, R4 ;  /* 0x0000000407087825 */ /* 0x040fe200078e0204 */
[----:B------:R-:W-:Y:S02]  /*5740*/  PLOP3.LUT P0, PT, PT, PT, PT, 0x8, 0x80 ;  /* 0x000000000080781c */ /* 0x000fe40003f0e170 */
[----:B------:R-:W2:Y:S01]  /*5750*/  LDS R21, [R6+-0x1ff8] ;  /* 0xffe0080006157984 */ /* 0x000ea20000000800 */
[----:B------:R-:W-:-:S03]  /*5760*/  IMAD.WIDE R10, R7, 0x4, R2 ;  /* 0x00000004070a7825 */ /* 0x000fc600078e0202 */
[----:B------:R-:W3:Y:S01]  /*5770*/  LDS R23, [R6+-0x1000] ;  /* 0xfff0000006177984 */ /* 0x000ee20000000800 */
[----:B0-----:R-:W-:Y:S02]  /*5780*/  VIADD R17, R7, 0x400 ;  /* 0x0000040007117836 */ /* 0x001fe40000000000 */
[----:B------:R-:W-:Y:S01]  /*5790*/  VIADD R0, R0, 0x800 ;  /* 0x0000080000007836 */ /* 0x000fe20000000000 */
[----:B------:R-:W0:Y:S01]  /*57a0*/  LDS R25, [R6+-0xff8] ;  /* 0xfff0080006197984 */ /* 0x000e220000000800 */
[----:B------:R-:W-:-:S03]  /*57b0*/  IMAD.WIDE R14, R17, 0x4, R4 ;  /* 0x00000004110e7825 */ /* 0x000fc600078e0204 */
[----:B------:R-:W4:Y:S01]  /*57c0*/  LDS R27, [R6] ;  /* 0x00000000061b7984 */ /* 0x000f220000000800 */
[----:B------:R-:W-:-:S03]  /*57d0*/  IMAD.WIDE R16, R17, 0x4, R2 ;  /* 0x0000000411107825 */ /* 0x000fc600078e0202 */
[----:B------:R-:W5:Y:S01]  /*57e0*/  LDS R29, [R6+0x8] ;  /* 0x00000800061d7984 */ /* 0x000f620000000800 */
[----:B------:R-:W-:-:S03]  /*57f0*/  VIADD R7, R7, 0x800 ;  /* 0x0000080007077836 */ /* 0x000fc60000000000 */
        /* <DEDUP_REMOVED lines=14> */
[----:B0-----:R1:W-:Y:S04]  /*58e0*/  STG.E desc[UR10][R10.64+-0x400], R25 ;  /* 0xfffc00190a007986 */ /* 0x0013e8000c10190a */
[----:B----4-:R1:W-:Y:S04]  /*58f0*/  STG.E desc[UR10][R8.64], R27 ;  /* 0x0000001b08007986 */ /* 0x0103e8000c10190a */
[----:B-----5:R1:W-:Y:S04]  /*5900*/  STG.E desc[UR10][R10.64], R29 ;  /* 0x0000001d0a007986 */ /* 0x0203e8000c10190a */
        /* <DEDUP_REMOVED lines=9> */
[----:B------:R1:W-:Y:S02]  /*59a0*/  STG.E desc[UR10][R16.64+0x400], R49 ;  /* 0x0004003110007986 */ /* 0x0003e4000c10190a */
.L_x_392:
[----:B------:R-:W-:Y:S05]  /*59b0*/  BSYNC.RECONVERGENT B0 ;  /* 0x0000000000007941 */ /* 0x000fea0003800200 */
.L_x_391:
[----:B------:R-:W-:-:S13]  /*59c0*/  ISETP.LT.OR P0, PT, R0, R13, P0 ;  /* 0x0000000d0000720c */ /* 0x000fda0000701670 */
[----:B------:R-:W-:Y:S05]  /*59d0*/  @!P0 EXIT ;  /* 0x000000000000894d */ /* 0x000fea0003800000 */
[----:B-1----:R-:W1:Y:S01]  /*59e0*/  LDS R9, [R6+-0x2000] ;  /* 0xffe0000006097984 */ /* 0x002e620000000800 */
[----:B------:R-:W-:-:S03]  /*59f0*/  IMAD.WIDE R4, R7, 0x4, R4 ;  /* 0x0000000407047825 */ /* 0x000fc600078e0204 */
[----:B------:R-:W2:Y:S01]  /*5a00*/  LDS R11, [R6+-0x1ff8] ;  /* 0xffe00800060b7984 */ /* 0x000ea20000000800 */
[----:B------:R-:W-:-:S03]  /*5a10*/  IMAD.WIDE R2, R7, 0x4, R2 ;  /* 0x0000000407027825 */ /* 0x000fc600078e0202 */
[----:B------:R-:W3:Y:S04]  /*5a20*/  LDS R13, [R6+-0x1000] ;  /* 0xfff00000060d7984 */ /* 0x000ee80000000800 */
[----:B------:R-:W4:Y:S04]  /*5a30*/  LDS R15, [R6+-0xff8] ;  /* 0xfff00800060f7984 */ /* 0x000f280000000800 */
[----:B0-----:R-:W0:Y:S04]  /*5a40*/  LDS R17, [R6] ;  /* 0x0000000006117984 */ /* 0x001e280000000800 */
[----:B------:R-:W5:Y:S04]  /*5a50*/  LDS R19, [R6+0x8] ;  /* 0x0000080006137984 */ /* 0x000f680000000800 */
[----:B------:R-:W5:Y:S04]  /*5a60*/  LDS R21, [R6+0x1000] ;  /* 0x0010000006157984 */ /* 0x000f680000000800 */
[----:B------:R-:W5:Y:S04]  /*5a70*/  LDS R23, [R6+0x1008] ;  /* 0x0010080006177984 */ /* 0x000f680000000800 */
[----:B-1----:R-:W-:Y:S04]  /*5a80*/  STG.E desc[UR10][R4.64+-0x800], R9 ;  /* 0xfff8000904007986 */ /* 0x002fe8000c10190a */
[----:B--2---:R-:W-:Y:S04]  /*5a90*/  STG.E desc[UR10][R2.64+-0x800], R11 ;  /* 0xfff8000b02007986 */ /* 0x004fe8000c10190a */
[----:B---3--:R-:W-:Y:S04]  /*5aa0*/  STG.E desc[UR10][R4.64+-0x400], R13 ;  /* 0xfffc000d04007986 */ /* 0x008fe8000c10190a */
[----:B----4-:R-:W-:Y:S04]  /*5ab0*/  STG.E desc[UR10][R2.64+-0x400], R15 ;  /* 0xfffc000f02007986 */ /* 0x010fe8000c10190a */
[----:B0-----:R-:W-:Y:S04]  /*5ac0*/  STG.E desc[UR10][R4.64], R17 ;  /* 0x0000001104007986 */ /* 0x001fe8000c10190a */
[----:B-----5:R-:W-:Y:S04]  /*5ad0*/  STG.E desc[UR10][R2.64], R19 ;  /* 0x0000001302007986 */ /* 0x020fe8000c10190a */
[----:B------:R-:W-:Y:S04]  /*5ae0*/  STG.E desc[UR10][R4.64+0x400], R21 ;  /* 0x0004001504007986 */ /* 0x000fe8000c10190a */
[----:B------:R-:W-:Y:S01]  /*5af0*/  STG.E desc[UR10][R2.64+0x400], R23 ;  /* 0x0004001702007986 */ /* 0x000fe2000c10190a */
[----:B------:R-:W-:Y:S05]  /*5b00*/  EXIT ;  /* 0x000000000000794d */ /* 0x000fea0003800000 */
.L_x_384:
[----:B------:R-:W-:Y:S02]  /*5b10*/  ISETP.NE.U32.AND P4, PT, R10, R56, PT ;  /* 0x000000380a00720c */ /* 0x000fe40003f85070 */
[----:B------:R-:W-:Y:S02]  /*5b20*/  ISETP.NE.U32.AND P1, PT, R56, R54, PT ;  /* 0x000000363800720c */ /* 0x000fe40003f25070 */
[----:B------:R-:W-:Y:S02]  /*5b30*/  ISETP.NE.AND.EX P4, PT, R11, R57, PT, P4 ;  /* 0x000000390b00720c */ /* 0x000fe40003f85340 */
[----:B------:R-:W-:Y:S02]  /*5b40*/  ISETP.NE.AND.EX P1, PT, R57, R55, PT, P1 ;  /* 0x000000373900720c */ /* 0x000fe40003f25310 */
[----:B------:R-:W-:Y:S02]  /*5b50*/  ISETP.NE.U32.AND P0, PT, R54, R52, PT ;  /* 0x000000343600720c */ /* 0x000fe40003f05070 */
[----:B------:R-:W-:-:S02]  /*5b60*/  ISETP.NE.U32.AND P2, PT, R52, R48, PT ;  /* 0x000000303400720c */ /* 0x000fc40003f45070 */
[----:B------:R-:W-:Y:S02]  /*5b70*/  ISETP.NE.AND.EX P0, PT, R55, R53, PT, P0 ;  /* 0x000000353700720c */ /* 0x000fe40003f05300 */
[----:B------:R-:W-:Y:S02]  /*5b80*/  ISETP.NE.U32.AND P3, PT, R48, R46, PT ;  /* 0x0000002e3000720c */ /* 0x000fe40003f65070 */
[----:B------:R-:W-:Y:S01]  /*5b90*/  ISETP.NE.U32.AND P5, PT, R46, R32, PT ;  /* 0x000000202e00720c */ /* 0x000fe20003fa5070 */
[----:B------:R-:W1:Y:S01]  /*5ba0*/  @P4 LDC.64 R14, c[0x0][0x398] ;  /* 0x0000e600ff0e4b82 */ /* 0x000e620000000a00 */
[----:B------:R-:W-:Y:S02]  /*5bb0*/  ISETP.NE.AND.EX P2, PT, R53, R49, PT, P2 ;  /* 0x000000313500720c */ /* 0x000fe40003f45320 */
[----:B------:R-:W-:Y:S02]  /*5bc0*/  ISETP.NE.AND.EX P3, PT, R49, R47, PT, P3 ;  /* 0x0000002f3100720c */ /* 0x000fe40003f65330 */
[----:B------:R-:W-:-:S02]  /*5bd0*/  ISETP.NE.AND.EX P5, PT, R47, R33, PT, P5 ;  /* 0x000000212f00720c */ /* 0x000fc40003fa5350 */
[----:B------:R-:W-:Y:S01]  /*5be0*/  ISETP.NE.U32.AND P6, PT, R30, R28, PT ;  /* 0x0000001c1e00720c */ /* 0x000fe20003fc5070 */
[----:B------:R-:W0:Y:S03]  /*5bf0*/  @P4 LDC.64 R12, c[0x0][0x3a0] ;  /* 0x0000e800ff0c4b82 */ /* 0x000e260000000a00 */
[----:B------:R-:W-:-:S05]  /*5c00*/  ISETP.NE.AND.EX P6, PT, R31, R29, PT, P6 ;  /* 0x0000001d1f00720c */ /* 0x000fca0003fc5360 */
[----:B------:R-:W2:Y:S08]  /*5c10*/  @P1 LDC.64 R26, c[0x0][0x398] ;  /* 0x0000e600ff1a1b82 */ /* 0x000eb00000000a00 */
[----:B------:R-:W3:Y:S01]  /*5c20*/  @P1 LDC.64 R24, c[0x0][0x3a0] ;  /* 0x0000e800ff181b82 */ /* 0x000ee20000000a00 */
[----:B-1----:R-:W-:-:S05]  /*5c30*/  @P4 IMAD.WIDE R14, R21, 0x4, R14 ;  /* 0x00000004150e4825 */ /* 0x002fca00078e020e */
[----:B------:R1:W-:Y:S01]  /*5c40*/  @P4 STG.E desc[UR10][R14.64], R10 ;  /* 0x0000000a0e004986 */ /* 0x0003e2000c10190a */
[----:B0-----:R-:W-:Y:S01]  /*5c50*/  @P4 IMAD.WIDE R16, R21, 0x4, R12 ;  /* 0x0000000415104825 */ /* 0x001fe200078e020c */
[----:B------:R-:W0:Y:S04]  /*5c60*/  @P0 LDC.64 R22, c[0x0][0x3a0] ;  /* 0x0000e800ff160b82 */ /* 0x000e280000000a00 */
[----:B------:R4:W-:Y:S01]  /*5c70*/  @P4 STG.E desc[UR10][R16.64], R45 ;  /* 0x0000002d10004986 */ /* 0x0009e2000c10190a */
[----:B------:R-:W-:Y:S01]  /*5c80*/  ISETP.NE.U32.AND P4, PT, R32, R30, PT ;  /* 0x0000001e2000720c */ /* 0x000fe20003f85070 */
[----:B--2---:R-:W-:Y:S02]  /*5c90*/  @P1 IMAD.WIDE R26, R19, 0x4, R26 ;  /* 0x00000004131a1825 */ /* 0x004fe400078e021a */
[----:B------:R-:W2:Y:S01]  /*5ca0*/  @P0 LDC.64 R12, c[0x0][0x398] ;  /* 0x0000e600ff0c0b82 */ /* 0x000ea20000000a00 */
[----:B------:R-:W-:-:S02]  /*5cb0*/  ISETP.NE.AND.EX P4, PT, R33, R31, PT, P4 ;  /* 0x0000001f2100720c */ /* 0x000fc40003f85340 */
[----:B------:R-:W-:Y:S01]  /*5cc0*/  @P1 STG.E desc[UR10][R26.64], R56 ;  /* 0x000000381a001986 */ /* 0x000fe2000c10190a */
[----:B---3--:R-:W-:-:S04]  /*5cd0*/  @P1 IMAD.WIDE R24, R19, 0x4, R24 ;  /* 0x0000000413181825 */ /* 0x008fc800078e0218 */
[----:B------:R-:W3:Y:S01]  /*5ce0*/  @P2 LDC.64 R20, c[0x0][0x398] ;  /* 0x0000e600ff142b82 */ /* 0x000ee20000000a00 */
[----:B------:R5:W-:Y:S01]  /*5cf0*/  @P1 STG.E desc[UR10][R24.64], R2 ;  /* 0x0000000218001986 */ /* 0x000be2000c10190a */
[----:B------:R-:W-:-:S06]  /*5d00*/  ISETP.NE.U32.AND P1, PT, R28, R34, PT ;  /* 0x000000221c00720c */ /* 0x000fcc0003f25070 */
[----:B-1----:R-:W1:Y:S01]  /*5d10*/  @P2 LDC.64 R10, c[0x0][0x3a0] ;  /* 0x0000e800ff0a2b82 */ /* 0x002e620000000a00 */
[----:B0-----:R-:W-:Y:S01]  /*5d20*/  @P0 IMAD.WIDE R22, R36, 0x4, R22 ;  /* 0x0000000424160825 */ /* 0x001fe200078e0216 */
[----:B------:R-:W-:-:S06]  /*5d30*/  ISETP.NE.AND.EX P1, PT, R29, R35, PT, P1 ;  /* 0x000000231d00720c */ /* 0x000fcc0003f25310 */
[----:B------:R-:W0:Y:S01]  /*5d40*/  @P3 LDC.64 R18, c[0x0][0x398] ;  /* 0x0000e600ff123b82 */ /* 0x000e220000000a00 */
[----:B--2---:R-:W-:-:S05]  /*5d50*/  @P0 IMAD.WIDE R12, R36, 0x4, R12 ;  /* 0x00000004240c0825 */ /* 0x004fca00078e020c */
[----:B------:R2:W-:Y:S02]  /*5d60*/  @P0 STG.E desc[UR10][R12.64], R54 ;  /* 0x000000360c000986 */ /* 0x0005e4000c10190a */
[----:B----4-:R-:W4:Y:S01]  /*5d70*/  @P3 LDC.64 R16, c[0x0][0x3a0] ;  /* 0x0000e800ff103b82 */ /* 0x010f220000000a00 */
[C---:B---3--:R-:W-:Y:S01]  /*5d80*/  @P2 IMAD.WIDE R20, R37.reuse, 0x4, R20 ;  /* 0x0000000425142825 */ /* 0x048fe200078e0214 */
[----:B------:R2:W-:Y:S04]  /*5d90*/  @P0 STG.E desc[UR10][R22.64], R3 ;  /* 0x0000000316000986 */ /* 0x0005e8000c10190a */
[----:B------:R2:W-:Y:S02]  /*5da0*/  @P2 STG.E desc[UR10][R20.64], R52 ;  /* 0x0000003414002986 */ /* 0x0005e4000c10190a */
[----:B------:R-:W3:Y:S01]  /*5db0*/  @P5 LDC.64 R14, c[0x0][0x398] ;  /* 0x0000e600ff0e5b82 */ /* 0x000ee20000000a00 */
[----:B-1----:R-:W-:-:S05]  /*5dc0*/  @P2 IMAD.WIDE R10, R37, 0x4, R10 ;  /* 0x00000004250a2825 */ /* 0x002fca00078e020a */
[----:B------:R2:W-:Y:S02]  /*5dd0*/  @P2 STG.E desc[UR10][R10.64], R4 ;  /* 0x000000040a002986 */ /* 0x0005e4000c10190a */
[----:B------:R-:W1:Y:S01]  /*5de0*/  @P5 LDC.64 R60, c[0x0][0x3a0] ;  /* 0x0000e800ff3c5b82 */ /* 0x000e620000000a00 */
[----:B0-----:R-:W-:-:S05]  /*5df0*/  @P3 IMAD.WIDE R18, R38, 0x4, R18 ;  /* 0x0000000426123825 */ /* 0x001fca00078e0212 */
[----:B------:R2:W-:Y:S02]  /*5e00*/  @P3 STG.E desc[UR10][R18.64], R48 ;  /* 0x0000003012003986 */ /* 0x0005e4000c10190a */
[----:B-----5:R-:W0:Y:S01]  /*5e10*/  @P4 LDC.64 R24, c[0x0][0x398] ;  /* 0x0000e600ff184b82 */ /* 0x020e220000000a00 */
[----:B----4-:R-:W-:-:S05]  /*5e20*/  @P3 IMAD.WIDE R16, R38, 0x4, R16 ;  /* 0x0000000426103825 */ /* 0x010fca00078e0210 */
[----:B------:R2:W-:Y:S02]  /*5e30*/  @P3 STG.E desc[UR10][R16.64], R5 ;  /* 0x0000000510003986 */ /* 0x0005e4000c10190a */
[----:B------:R-:W4:Y:S01]  /*5e40*/  @P4 LDC.64 R26, c[0x0][0x3a0] ;  /* 0x0000e800ff1a4b82 */ /* 0x000f220000000a00 */
[----:B---3--:R-:W-:-:S05]  /*5e50*/  @P5 IMAD.WIDE R14, R39, 0x4, R14 ;  /* 0x00000004270e5825 */ /* 0x008fca00078e020e */
[----:B------:R2:W-:Y:S02]  /*5e60*/  @P5 STG.E desc[UR10][R14.64], R46 ;  /* 0x0000002e0e005986 */ /* 0x0005e4000c10190a */
[----:B------:R-:W3:Y:S01]  /*5e70*/  @P6 LDC.64 R40, c[0x0][0x398] ;  /* 0x0000e600ff286b82 */ /* 0x000ee20000000a00 */
[----:B-1----:R-:W-:-:S05]  /*5e80*/  @P5 IMAD.WIDE R60, R39, 0x4, R60 ;  /* 0x00000004273c5825 */ /* 0x002fca00078e023c */
[----:B------:R2:W-:Y:S02]  /*5e90*/  @P5 STG.E desc[UR10][R60.64], R6 ;  /* 0x000000063c005986 */ /* 0x0005e4000c10190a */
[----:B------:R-:W1:Y:S01]  /*5ea0*/  @P6 LDC.64 R42, c[0x0][0x3a0] ;  /* 0x0000e800ff2a6b82 */ /* 0x000e620000000a00 */
[----:B0-----:R-:W-:-:S05]  /*5eb0*/  @P4 IMAD.WIDE R24, R51, 0x4, R24 ;  /* 0x0000000433184825 */ /* 0x001fca00078e0218 */
[----:B------:R2:W-:Y:S01]  /*5ec0*/  @P4 STG.E desc[UR10][R24.64], R32 ;  /* 0x0000002018004986 */ /* 0x0005e2000c10190a */
[----:B----4-:R-:W-:-:S05]  /*5ed0*/  @P4 IMAD.WIDE R26, R51, 0x4, R26 ;  /* 0x00000004331a4825 */ /* 0x010fca00078e021a */
[----:B------:R2:W-:Y:S01]  /*5ee0*/  @P4 STG.E desc[UR10][R26.64], R7 ;  /* 0x000000071a004986 */ /* 0x0005e2000c10190a */
[----:B---3--:R-:W-:-:S05]  /*5ef0*/  @P6 IMAD.WIDE R40, R59, 0x4, R40 ;  /* 0x000000043b286825 */ /* 0x008fca00078e0228 */
[----:B------:R2:W-:Y:S01]  /*5f00*/  @P6 STG.E desc[UR10][R40.64], R30 ;  /* 0x0000001e28006986 */ /* 0x0005e2000c10190a */
[----:B-1----:R-:W-:-:S05]  /*5f10*/  @P6 IMAD.WIDE R42, R59, 0x4, R42 ;  /* 0x000000043b2a6825 */ /* 0x002fca00078e022a */
[----:B------:R2:W-:Y:S01]  /*5f20*/  @P6 STG.E desc[UR10][R42.64], R8 ;  /* 0x000000082a006986 */ /* 0x0005e2000c10190a */
[----:B------:R-:W-:Y:S05]  /*5f30*/  @!P1 EXIT ;  /* 0x000000000000994d */ /* 0x000fea0003800000 */
[----:B--2---:R-:W0:Y:S08]  /*5f40*/  LDC.64 R2, c[0x0][0x398] ;  /* 0x0000e600ff027b82 */ /* 0x004e300000000a00 */
[----:B------:R-:W1:Y:S01]  /*5f50*/  LDC.64 R4, c[0x0][0x3a0] ;  /* 0x0000e800ff047b82 */ /* 0x000e620000000a00 */
[----:B0-----:R-:W-:-:S05]  /*5f60*/  IMAD.WIDE R2, R44, 0x4, R2 ;  /* 0x000000042c027825 */ /* 0x001fca00078e0202 */
[----:B------:R-:W-:Y:S01]  /*5f70*/  STG.E desc[UR10][R2.64], R28 ;  /* 0x0000001c02007986 */ /* 0x000fe2000c10190a */
[----:B-1----:R-:W-:-:S05]  /*5f80*/  IMAD.WIDE R44, R44, 0x4, R4 ;  /* 0x000000042c2c7825 */ /* 0x002fca00078e0204 */
[----:B------:R-:W-:Y:S01]  /*5f90*/  STG.E desc[UR10][R44.64], R9 ;  /* 0x000000092c007986 */ /* 0x000fe2000c10190a */
[----:B------:R-:W-:Y:S05]  /*5fa0*/  EXIT ;  /* 0x000000000000794d */ /* 0x000fea0003800000 */
.L_x_360:
[----:B------:R-:W-:-:S13]  /*5fb0*/  ISETP.GE.AND P0, PT, R2, 0x1, PT ;  /* 0x000000010200780c */ /* 0x000fda0003f06270 */
[----:B------:R-:W-:Y:S05]  /*5fc0*/  @!P0 EXIT ;  /* 0x000000000000894d */ /* 0x000fea0003800000 */
[----:B------:R-:W-:-:S13]  /*5fd0*/  ISETP.NE.AND P0, PT, R50, RZ, PT ;  /* 0x000000ff3200720c */ /* 0x000fda0003f05270 */
[----:B------:R-:W-:Y:S05]  /*5fe0*/  @P0 BRA `(.L_x_393) ;  /* 0x0000002c00680947 */ /* 0x000fea0003800000 */
[----:B------:R-:W0:Y:S01]  /*5ff0*/  LDC.64 R6, c[0x0][0x390] ;  /* 0x0000e400ff067b82 */ /* 0x000e220000000a00 */
[----:B------:R-:W1:Y:S01]  /*6000*/  S2R R0, SR_TID.X ;  /* 0x0000000000007919 */ /* 0x000e620000002100 */
[----:B------:R-:W2:Y:S01]  /*6010*/  LDCU.64 UR4, c[0x0][0x380] ;  /* 0x00007000ff0477ac */ /* 0x000ea20008000a00 */
[----:B------:R-:W3:Y:S01]  /*6020*/  LDCU UR6, c[0x0][0x388] ;  /* 0x00007100ff0677ac */ /* 0x000ee20008000800 */
[----:B0-----:R-:W-:-:S05]  /*6030*/  IMAD.WIDE.U32 R6, R4, 0x4, R6 ;  /* 0x0000000404067825 */ /* 0x001fca00078e0006 */
[----:B------:R0:W4:Y:S01]  /*6040*/  LDG.E.CONSTANT R25, desc[UR10][R6.64] ;  /* 0x0000000a06197981 */ /* 0x000122000c1e9900 */
[C---:B-1----:R-:W-:Y:S02]  /*6050*/  LOP3.LUT R3, R0.reuse, 0x1f, RZ, 0xc0, !PT ;  /* 0x0000001f00037812 */ /* 0x042fe400078ec0ff */
[----:B------:R-:W-:-:S05]  /*6060*/  LOP3.LUT R8, R0, 0x3e0, RZ, 0xc0, !PT ;  /* 0x000003e000087812 */ /* 0x000fca00078ec0ff */
[----:B------:R-:W-:-:S04]  /*6070*/  IMAD R13, R8, 0x9, R3 ;  /* 0x00000009080d7824 */ /* 0x000fc800078e0203 */
[C---:B------:R-:W-:Y:S01]  /*6080*/  VIADD R15, R13.reuse, 0x20 ;  /* 0x000000200d0f7836 */ /* 0x040fe20000000000 */
[C---:B------:R-:W-:Y:S02]  /*6090*/  ISETP.GE.U32.AND P0, PT, R13.reuse, R2, PT ;  /* 0x000000020d00720c */ /* 0x040fe40003f06070 */
[----:B------:R-:W-:Y:S02]  /*60a0*/  LEA R10, P1, R13, R6, 0x2 ;  /* 0x000000060d0a7211 */ /* 0x000fe400078210ff */
[----:B------:R-:W-:Y:S01]  /*60b0*/  ISETP.GE.U32.AND P6, PT, R15, R2, PT ;  /* 0x000000020f00720c */ /* 0x000fe20003fc6070 */
[C---:B------:R-:W-:Y:S02]  /*60c0*/  VIADD R19, R13.reuse, 0x60 ;  /* 0x000000600d137836 */ /* 0x040fe40000000000 */
[----:B------:R-:W-:Y:S02]  /*60d0*/  IMAD.X R11, RZ, RZ, R7, P1 ;  /* 0x000000ffff0b7224 */ /* 0x000fe400008e0607 */
[----:B------:R-:W-:-:S02]  /*60e0*/  VIADD R31, R13, 0x80 ;  /* 0x000000800d1f7836 */ /* 0x000fc40000000000 */
[C---:B------:R-:W-:Y:S02]  /*60f0*/  VIADD R41, R13.reuse, 0xa0 ;  /* 0x000000a00d297836 */ /* 0x040fe40000000000 */
[----:B------:R-:W-:-:S04]  /*6100*/  @!P0 IMAD.WIDE.U32 R8, R13, 0x4, R6 ;  /* 0x000000040d088825 */ /* 0x000fc800078e0006 */
[C---:B0-----:R-:W-:Y:S02]  /*6110*/  VIADD R7, R13.reuse, 0x40 ;  /* 0x000000400d077836 */ /* 0x041fe40000000000 */
[C---:B------:R-:W-:Y:S02]  /*6120*/  VIADD R43, R13.reuse, 0xc0 ;  /* 0x000000c00d2b7836 */ /* 0x040fe40000000000 */
[C---:B------:R-:W-:Y:S02]  /*6130*/  VIADD R45, R13.reuse, 0xe0 ;  /* 0x000000e00d2d7836 */ /* 0x040fe40000000000 */
[----:B------:R-:W-:Y:S01]  /*6140*/  VIADD R33, R13, 0x100 ;  /* 0x000001000d217836 */ /* 0x000fe20000000000 */
[-C--:B------:R-:W-:Y:S02]  /*6150*/  ISETP.GE.U32.AND P5, PT, R7, R2.reuse, PT ;  /* 0x000000020700720c */ /* 0x080fe40003fa6070 */
[-C--:B------:R-:W-:Y:S02]  /*6160*/  ISETP.GE.U32.AND P4, PT, R19, R2.reuse, PT ;  /* 0x000000021300720c */ /* 0x080fe40003f86070 */
[----:B------:R-:W-:-:S02]  /*6170*/  ISETP.GE.U32.AND P3, PT, R31, R2, PT ;  /* 0x000000021f00720c */ /* 0x000fc40003f66070 */
[-C--:B------:R-:W-:Y:S02]  /*6180*/  ISETP.GE.U32.AND P2, PT, R41, R2.reuse, PT ;  /* 0x000000022900720c */ /* 0x080fe40003f46070 */
[-C--:B------:R-:W-:Y:S01]  /*6190*/  ISETP.GE.U32.AND P1, PT, R43, R2.reuse, PT ;  /* 0x000000022b00720c */ /* 0x080fe20003f26070 */
[----:B------:R-:W0:Y:S01]  /*61a0*/  S2R R5, SR_LANEID ;  /* 0x0000000000057919 */ /* 0x000e220000000000 */
[----:B----4-:R-:W-:Y:S02]  /*61b0*/  IMAD.MOV.U32 R27, RZ, RZ, R25 ;  /* 0x000000ffff1b7224 */ /* 0x010fe400078e0019 */
[----:B------:R-:W4:Y:S01]  /*61c0*/  @!P0 LDG.E.CONSTANT R25, desc[UR10][R8.64] ;  /* 0x0000000a08198981 */ /* 0x000f22000c1e9900 */
[----:B------:R-:W-:Y:S01]  /*61d0*/  ISETP.GE.U32.AND P0, PT, R45, R2, PT ;  /* 0x000000022d00720c */ /* 0x000fe20003f06070 */
[----:B------:R-:W-:-:S06]  /*61e0*/  IMAD.MOV.U32 R24, RZ, RZ, R27 ;  /* 0x000000ffff187224 */ /* 0x000fcc00078e001b */
        /* <DEDUP_REMOVED lines=15> */
[----:B--2---:R-:W-:-:S04]  /*62e0*/  IADD3 R34, P0, PT, R4, UR4, RZ ;  /* 0x0000000404227c10 */ /* 0x004fc8000ff1e0ff */
[----:B------:R-:W-:Y:S01]  /*62f0*/  IADD3 R6, P3, PT, R13, R34, RZ ;  /* 0x000000220d067210 */ /* 0x000fe20007f7e0ff */
[----:B------:R-:W-:Y:S01]  /*6300*/  IMAD.X R35, RZ, RZ, UR5, P0 ;  /* 0x00000005ff237e24 */ /* 0x000fe200080e06ff */
[----:B------:R-:W2:Y:S01]  /*6310*/  S2UR UR5, SR_CgaCtaId ;  /* 0x00000000000579c3 */ /* 0x000ea20000008800 */
[C---:B------:R-:W-:Y:S02]  /*6320*/  ISETP.GE.U32.AND P0, PT, R7.reuse, R2, PT ;  /* 0x000000020700720c */ /* 0x040fe40003f06070 */
[-C--:B-1----:R-:W-:Y:S01]  /*6330*/  IADD3 R10, P4, PT, R7, R34.reuse, RZ ;  /* 0x00000022070a7210 */ /* 0x082fe20007f9e0ff */
[--C-:B------:R-:W-:Y:S01]  /*6340*/  IMAD.X R7, RZ, RZ, R35.reuse, P3 ;  /* 0x000000ffff077224 */ /* 0x100fe200018e0623 */
[-C--:B------:R-:W-:Y:S02]  /*6350*/  IADD3 R12, P5, PT, R19, R34.reuse, RZ ;  /* 0x00000022130c7210 */ /* 0x080fe40007fbe0ff */
[-C--:B------:R-:W-:Y:S01]  /*6360*/  IADD3 R8, P6, PT, R15, R34.reuse, RZ ;  /* 0x000000220f087210 */ /* 0x080fe20007fde0ff */
[----:B------:R-:W-:Y:S01]  /*6370*/  IMAD.X R37, RZ, RZ, R35, P4 ;  /* 0x000000ffff257224 */ /* 0x000fe200020e0623 */
[----:B------:R-:W-:-:S02]  /*6380*/  IADD3 R39, P3, PT, R31, R34, RZ ;  /* 0x000000221f277210 */ /* 0x000fc40007f7e0ff */
[----:B------:R-:W-:Y:S01]  /*6390*/  ISETP.GE.U32.AND P1, PT, R15, R2, PT ;  /* 0x000000020f00720c */ /* 0x000fe20003f26070 */
[--C-:B------:R-:W-:Y:S01]  /*63a0*/  IMAD.X R15, RZ, RZ, R35.reuse, P5 ;  /* 0x000000ffff0f7224 */ /* 0x100fe200028e0623 */
[-C--:B------:R-:W-:Y:S01]  /*63b0*/  IADD3 R16, P4, PT, R43, R34.reuse, RZ ;  /* 0x000000222b107210 */ /* 0x080fe20007f9e0ff */
[--C-:B------:R-:W-:Y:S01]  /*63c0*/  IMAD.X R9, RZ, RZ, R35.reuse, P6 ;  /* 0x000000ffff097224 */ /* 0x100fe200030e0623 */
[----:B------:R-:W-:Y:S01]  /*63d0*/  IADD3 R18, P5, PT, R45, R34, RZ ;  /* 0x000000222d127210 */ /* 0x000fe20007fbe0ff */
[--C-:B------:R-:W-:Y:S01]  /*63e0*/  IMAD.X R4, RZ, RZ, R35.reuse, P3 ;  /* 0x000000ffff047224 */ /* 0x100fe200018e0623 */
[----:B------:R-:W-:Y:S01]  /*63f0*/  ISETP.GE.U32.AND P2, PT, R13, R2, PT ;  /* 0x000000020d00720c */ /* 0x000fe20003f46070 */
[----:B------:R-:W-:Y:S01]  /*6400*/  IMAD.X R13, RZ, RZ, R35, P4 ;  /* 0x000000ffff0d7224 */ /* 0x000fe200020e0623 */
[-C--:B------:R-:W-:Y:S02]  /*6410*/  IADD3 R14, P6, PT, R41, R34.reuse, RZ ;  /* 0x00000022290e7210 */ /* 0x080fe40007fde0ff */
[----:B------:R-:W-:-:S02]  /*6420*/  IADD3 R17, P3, PT, R33, R34, RZ ;  /* 0x0000002221117210 */ /* 0x000fc40007f7e0ff */
[-C--:B------:R-:W-:Y:S01]  /*6430*/  ISETP.GE.U32.AND P4, PT, R19, R2.reuse, PT ;  /* 0x000000021300720c */ /* 0x080fe20003f86070 */
[--C-:B------:R-:W-:Y:S01]  /*6440*/  IMAD.X R19, RZ, RZ, R35.reuse, P5 ;  /* 0x000000ffff137224 */ /* 0x100fe200028e0623 */
[----:B------:R-:W-:Y:S01]  /*6450*/  ISETP.GE.U32.AND P5, PT, R31, R2, PT ;  /* 0x000000021f00720c */ /* 0x000fe20003fa6070 */
[--C-:B------:R-:W-:Y:S01]  /*6460*/  IMAD.X R11, RZ, RZ, R35.reuse, P6 ;  /* 0x000000ffff0b7224 */ /* 0x100fe200030e0623 */
[--C-:B---3--:R-:W-:Y:S01]  /*6470*/  SHF.R.U64 R34, R34, UR6, R35.reuse ;  /* 0x0000000622227c19 */ /* 0x108fe20008001223 */
[----:B------:R-:W-:Y:S01]  /*6480*/  IMAD.X R32, RZ, RZ, R35, P3 ;  /* 0x000000ffff207224 */ /* 0x000fe200018e0623 */
[----:B------:R-:W-:Y:S02]  /*6490*/  SHF.R.U64 R31, R6, UR6, R7 ;  /* 0x00000006061f7c19 */ /* 0x000fe40008001207 */
[----:B------:R-:W-:Y:S02]  /*64a0*/  SHF.R.U32.HI R35, RZ, UR6, R35 ;  /* 0x00000006ff237c19 */ /* 0x000fe40008011623 */
[----:B------:R-:W-:-:S02]  /*64b0*/  SHF.R.U32.HI R6, RZ, UR6, R7 ;  /* 0x00000006ff067c19 */ /* 0x000fc40008011607 */
[--C-:B------:R-:W-:Y:S02]  /*64c0*/  SHF.R.U64 R7, R8, UR6, R9.reuse ;  /* 0x0000000608077c19 */ /* 0x100fe40008001209 */
[----:B------:R-:W-:Y:S02]  /*64d0*/  SHF.R.U32.HI R8, RZ, UR6, R9 ;  /* 0x00000006ff087c19 */ /* 0x000fe40008011609 */
[----:B------:R-:W-:Y:S02]  /*64e0*/  SHF.R.U32.HI R58, RZ, 0x5, R0 ;  /* 0x00000005ff3a7819 */ /* 0x000fe40000011600 */
[----:B------:R-:W-:Y:S02]  /*64f0*/  SEL R30, R31, R34, !P2 ;  /* 0x000000221f1e7207 */ /* 0x000fe40005000000 */
[----:B------:R-:W-:Y:S01]  /*6500*/  SHF.R.U64 R9, R10, UR6, R37 ;  /* 0x000000060a097c19 */ /* 0x000fe20008001225 */
[----:B------:R-:W-:Y:S01]  /*6510*/  UMOV UR4, 0x400 ;  /* 0x0000040000047882 */ /* 0x000fe20000000000 */
[----:B------:R-:W-:-:S02]  /*6520*/  SEL R31, R6, R35, !P2 ;  /* 0x00000023061f7207 */ /* 0x000fc40005000000 */
[----:B------:R-:W-:Y:S02]  /*6530*/  SHF.R.U32.HI R10, RZ, UR6, R37 ;  /* 0x00000006ff0a7c19 */ /* 0x000fe40008011625 */
[-C--:B------:R-:W-:Y:S01]  /*6540*/  SEL R6, R7, R34.reuse, !P1 ;  /* 0x0000002207067207 */ /* 0x080fe20004800000 */
[----:B--2---:R-:W-:Y:S01]  /*6550*/  ULEA UR4, UR5, UR4, 0x18 ;  /* 0x0000000405047291 */ /* 0x004fe2000f8ec0ff */
[-C--:B------:R-:W-:Y:S01]  /*6560*/  SEL R7, R8, R35.reuse, !P1 ;  /* 0x0000002308077207 */ /* 0x080fe20004800000 */
[----:B0-----:R-:W-:Y:S01]  /*6570*/  IMAD R36, R58, 0x120, R5 ;  /* 0x000001203a247824 */ /* 0x001fe200078e0205 */
[----:B------:R-:W-:Y:S02]  /*6580*/  SEL R8, R9, R34, !P0 ;  /* 0x0000002209087207 */ /* 0x000fe40004000000 */
[----:B------:R-:W-:Y:S02]  /*6590*/  SEL R9, R10, R35, !P0 ;  /* 0x000000230a097207 */ /* 0x000fe40004000000 */
[----:B------:R-:W-:-:S02]  /*65a0*/  ISETP.GE.U32.AND P0, PT, R33, R2, PT ;  /* 0x000000022100720c */ /* 0x000fc40003f06070 */
[----:B------:R-:W-:Y:S02]  /*65b0*/  LEA R37, R36, UR4, 0x3 ;  /* 0x0000000424257c11 */ /* 0x000fe4000f8e18ff */
[-C--:B------:R-:W-:Y:S02]  /*65c0*/  ISETP.GE.U32.AND P3, PT, R41, R2.reuse, PT ;  /* 0x000000022900720c */ /* 0x080fe40003f66070 */
[-C--:B------:R-:W-:Y:S02]  /*65d0*/  ISETP.GE.U32.AND P2, PT, R43, R2.reuse, PT ;  /* 0x000000022b00720c */ /* 0x080fe40003f46070 */
[----:B------:R-:W-:Y:S01]  /*65e0*/  ISETP.GE.U32.AND P1, PT, R45, R2, PT ;  /* 0x000000022d00720c */ /* 0x000fe20003f26070 */
[----:B------:R0:W-:Y:S01]  /*65f0*/  STS.64 [R37], R30 ;  /* 0x0000001e25007388 */ /* 0x0001e20000000a00 */
[----:B------:R-:W-:Y:S02]  /*6600*/  SHF.R.U64 R33, R12, UR6, R15 ;  /* 0x000000060c217c19 */ /* 0x000fe4000800120f */
[----:B------:R-:W-:-:S02]  /*6610*/  SHF.R.U64 R39, R39, UR6, R4 ;  /* 0x0000000627277c19 */ /* 0x000fc40008001204 */
[----:B------:R-:W-:Y:S02]  /*6620*/  SHF.R.U64 R41, R14, UR6, R11 ;  /* 0x000000060e297c19 */ /* 0x000fe4000800120b */
[----:B------:R-:W-:Y:S02]  /*6630*/  SHF.R.U64 R43, R16, UR6, R13 ;  /* 0x00000006102b7c19 */ /* 0x000fe4000800120d */
[----:B------:R-:W-:Y:S02]  /*6640*/  SHF.R.U64 R45, R18, UR6, R19 ;  /* 0x00000006122d7c19 */ /* 0x000fe40008001213 */
[----:B------:R-:W-:Y:S02]  /*6650*/  SHF.R.U32.HI R4, RZ, UR6, R4 ;  /* 0x00000006ff047c19 */ /* 0x000fe40008011604 */
[----:B0-----:R-:W-:Y:S02]  /*6660*/  SHF.R.U32.HI R30, RZ, UR6, R15 ;  /* 0x00000006ff1e7c19 */ /* 0x001fe4000801160f */
[----:B------:R-:W-:-:S02]  /*6670*/  SHF.R.U32.HI R38, RZ, UR6, R11 ;  /* 0x00000006ff267c19 */ /* 0x000fc4000801160b */
[----:B------:R-:W-:Y:S02]  /*6680*/  SHF.R.U32.HI R40, RZ, UR6, R13 ;  /* 0x00000006ff287c19 */ /* 0x000fe4000801160d */
[----:B------:R-:W-:Y:S02]  /*6690*/  SHF.R.U32.HI R42, RZ, UR6, R19 ;  /* 0x00000006ff2a7c19 */ /* 0x000fe40008011613 */
[-C--:B------:R-:W-:Y:S02]  /*66a0*/  SEL R10, R33, R34.reuse, !P4 ;  /* 0x00000022210a7207 */ /* 0x080fe40006000000 */
[-C--:B------:R-:W-:Y:S02]  /*66b0*/  SEL R12, R39, R34.reuse, !P5 ;  /* 0x00000022270c7207 */ /* 0x080fe40006800000 */
[-C--:B------:R-:W-:Y:S02]  /*66c0*/  SEL R14, R41, R34.reuse, !P3 ;  /* 0x00000022290e7207 */ /* 0x080fe40005800000 */
[----:B------:R-:W-:-:S02]  /*66d0*/  SEL R16, R43, R34, !P2 ;  /* 0x000000222b107207 */ /* 0x000fc40005000000 */
[----:B------:R-:W-:Y:S02]  /*66e0*/  SEL R18, R45, R34, !P1 ;  /* 0x000000222d127207 */ /* 0x000fe40004800000 */
[----:B------:R-:W-:Y:S02]  /*66f0*/  @!P0 SHF.R.U64 R34, R17, UR6, R32 ;  /* 0x0000000611228c19 */ /* 0x000fe40008001220 */
[-C--:B------:R-:W-:Y:S02]  /*6700*/  SEL R11, R30, R35.reuse, !P4 ;  /* 0x000000231e0b7207 */ /* 0x080fe40006000000 */
[-C--:B------:R-:W-:Y:S02]  /*6710*/  SEL R13, R4, R35.reuse, !P5 ;  /* 0x00000023040d7207 */ /* 0x080fe40006800000 */
[-C--:B------:R-:W-:Y:S02]  /*6720*/  SEL R15, R38, R35.reuse, !P3 ;  /* 0x00000023260f7207 */ /* 0x080fe40005800000 */
[----:B------:R-:W-:-:S02]  /*6730*/  SEL R17, R40, R35, !P2 ;  /* 0x0000002328117207 */ /* 0x000fc40005000000 */
[----:B------:R-:W-:Y:S01]  /*6740*/  SEL R19, R42, R35, !P1 ;  /* 0x000000232a137207 */ /* 0x000fe20004800000 */
[C---:B------:R-:W-:Y:S01]  /*6750*/  IMAD R31, R5.reuse, 0x8, R36 ;  /* 0x00000008051f7824 */ /* 0x040fe200078e0224 */
[----:B------:R-:W-:Y:S01]  /*6760*/  @!P0 SHF.R.U32.HI R35, RZ, UR6, R32 ;  /* 0x00000006ff238c19 */ /* 0x000fe20008011620 */
[--C-:B------:R-:W-:Y:S01]  /*6770*/  IMAD R4, R5, 0x40, R37.reuse ;  /* 0x0000004005047824 */ /* 0x100fe200078e0225 */
[----:B------:R-:W-:Y:S01]  /*6780*/  STS.64 [R37+0x100], R6 ;  /* 0x0001000625007388 */ /* 0x000fe20000000a00 */
[----:B------:R-:W-:Y:S02]  /*6790*/  IMAD R48, R36, -0x4, R37 ;  /* 0xfffffffc24307824 */ /* 0x000fe400078e0225 */
[----:B------:R-:W-:Y:S01]  /*67a0*/  IMAD R49, R31, -0x4, R4 ;  /* 0xfffffffc1f317824 */ /* 0x000fe200078e0204 */
[----:B------:R-:W-:Y:S04]  /*67b0*/  STS.64 [R37+0x200], R8 ;  /* 0x0002000825007388 */ /* 0x000fe80000000a00 */
[----:B------:R-:W-:Y:S04]  /*67c0*/  STS.64 [R37+0x300], R10 ;  /* 0x0003000a25007388 */ /* 0x000fe80000000a00 */
[----:B------:R-:W-:Y:S04]  /*67d0*/  STS.64 [R37+0x400], R12 ;  /* 0x0004000c25007388 */ /* 0x000fe80000000a00 */
[----:B------:R-:W-:Y:S04]  /*67e0*/  STS.64 [R37+0x500], R14 ;  /* 0x0005000e25007388 */ /* 0x000fe80000000a00 */
[----:B------:R0:W-:Y:S04]  /*67f0*/  STS.64 [R37+0x600], R16 ;  /* 0x0006001025007388 */ /* 0x0001e80000000a00 */
[----:B------:R-:W-:Y:S04]  /*6800*/  STS.64 [R37+0x700], R18 ;  /* 0x0007001225007388 */ /* 0x000fe80000000a00 */
[----:B------:R-:W-:Y:S01]  /*6810*/  STS.64 [R37+0x800], R34 ;  /* 0x0008002225007388 */ /* 0x000fe20000000a00 */
[----:B------:R-:W-:-:S03]  /*6820*/  NOP ;  /* 0x0000000000007918 */ /* 0x000fc60000000000 */
[----:B------:R-:W1:Y:S04]  /*6830*/  LDS.64 R46, [R4+0x40] ;  /* 0x00004000042e7984 */ /* 0x000e680000000a00 */
[----:B------:R-:W-:Y:S04]  /*6840*/  LDS.64 R44, [R4] ;  /* 0x00000000042c7984 */ /* 0x000fe80000000a00 */
[----:B------:R-:W2:Y:S04]  /*6850*/  LDS.64 R42, [R4+0x8] ;  /* 0x00000800042a7984 */ /* 0x000ea80000000a00 */
[----:B------:R-:W-:Y:S04]  /*6860*/  LDS.64 R40, [R4+0x10] ;  /* 0x0000100004287984 */ /* 0x000fe80000000a00 */
[----:B------:R-:W3:Y:S04]  /*6870*/  LDS.64 R38, [R4+0x18] ;  /* 0x0000180004267984 */ /* 0x000ee80000000a00 */
[----:B------:R-:W-:Y:S04]  /*6880*/  LDS.64 R36, [R4+0x20] ;  /* 0x0000200004247984 */ /* 0x000fe80000000a00 */
[----:B------:R-:W-:Y:S04]  /*6890*/  LDS.64 R34, [R4+0x28] ;  /* 0x0000280004227984 */ /* 0x000fe80000000a00 */
[----:B------:R-:W-:Y:S04]  /*68a0*/  LDS.64 R32, [R4+0x30] ;  /* 0x0000300004207984 */ /* 0x000fe80000000a00 */
[----:B------:R-:W-:Y:S01]  /*68b0*/  LDS.64 R30, [R4+0x38] ;  /* 0x00003800041e7984 */ /* 0x000fe20000000a00 */
[----:B------:R-:W-:Y:S01]  /*68c0*/  BAR.SYNC.DEFER_BLOCKING 0x0 ;  /* 0x0000000000007b1d */ /* 0x000fe20000010000 */
[----:B0-----:R-:W-:-:S02]  /*68d0*/  LEA R17, R0, UR4, 0x3 ;  /* 0x0000000400117c11 */ /* 0x001fc4000f8e18ff */
[----:B------:R-:W-:-:S03]  /*68e0*/  ISETP.NE.AND P3, PT, R0, RZ, PT ;  /* 0x000000ff0000720c */ /* 0x000fc60003f65270 */
        /* <DEDUP_REMOVED lines=19> */
[----:B------:R-:W-:Y:S06]  /*6a20*/  BAR.SYNC.DEFER_BLOCKING 0x0 ;  /* 0x0000000000007b1d */ /* 0x000fec0000010000 */
[----:B-1----:R-:W-:Y:S02]  /*6a30*/  STS.64 [R17+0x880], R46 ;  /* 0x0008802e11007388 */ /* 0x002fe40000000a00 */
[----:B------:R-:W-:Y:S06]  /*6a40*/  BAR.SYNC.DEFER_BLOCKING 0x0 ;  /* 0x0000000000007b1d */ /* 0x000fec0000010000 */
[----:B------:R0:W1:Y:S01]  /*6a50*/  @P3 LDS.64 R28, [R17+0x878] ;  /* 0x00087800111c3984 */ /* 0x0000620000000a00 */
[----:B------:R-:W-:Y:S01]  /*6a60*/  IMAD R13, R0, 0x9, RZ ;  /* 0x00000009000d7824 */ /* 0x000fe200078e02ff */
[----:B--2---:R-:W-:-:S02]  /*6a70*/  ISETP.NE.U32.AND P1, PT, R44, R42, PT ;  /* 0x0000002a2c00720c */ /* 0x004fc40003f25070 */
[----:B---3--:R-:W-:Y:S01]  /*6a80*/  ISETP.NE.U32.AND P6, PT, R40, R38, PT ;  /* 0x000000262800720c */ /* 0x008fe20003fc5070 */
[----:B------:R-:W-:Y:S01]  /*6a90*/  VIADD R15, R13, 0x1 ;  /* 0x000000010d0f7836 */ /* 0x000fe20000000000 */
[----:B------:R-:W-:Y:S01]  /*6aa0*/  ISETP.NE.AND.EX P1, PT, R45, R43, PT, P1 ;  /* 0x0000002b2d00720c */ /* 0x000fe20003f25310 */
[----:B------:R-:W-:Y:S01]  /*6ab0*/  IMAD.MOV.U32 R12, RZ, RZ, 0x1 ;  /* 0x00000001ff0c7424 */ /* 0x000fe200078e00ff */
[----:B------:R-:W-:Y:S01]  /*6ac0*/  ISETP.NE.AND.EX P6, PT, R41, R39, PT, P6 ;  /* 0x000000272900720c */ /* 0x000fe20003fc5360 */
[C---:B0-----:R-:W-:Y:S01]  /*6ad0*/  VIADD R17, R13.reuse, 0x3 ;  /* 0x000000030d117836 */ /* 0x041fe20000000000 */
[----:B------:R-:W-:-:S04]  /*6ae0*/  ISETP.NE.AND P2, PT, R13, R2, PT ;  /* 0x000000020d00720c */ /* 0x000fc80003f45270 */
[----:B------:R-:W-:Y:S02]  /*6af0*/  ISETP.EQ.OR P4, PT, R17, R2, P6 ;  /* 0x000000021100720c */ /* 0x000fe40003782670 */
[----:B------:R-:W-:Y:S02]  /*6b00*/  SEL R49, RZ, 0x1, P2 ;  /* 0x00000001ff317807 */ /* 0x000fe40001000000 */
[----:B-1----:R-:W-:-:S04]  /*6b10*/  @P3 ISETP.NE.U32.AND P0, PT, R28, R44, PT ;  /* 0x0000002c1c00320c */ /* 0x002fc80003f05070 */
[----:B------:R-:W-:-:S04]  /*6b20*/  @P3 ISETP.NE.AND.EX P0, PT, R29, R45, PT, P0 ;  /* 0x0000002d1d00320c */ /* 0x000fc80003f05300 */
[----:B------:R-:W-:Y:S02]  /*6b30*/  @P3 SEL R12, RZ, 0x1, !P0 ;  /* 0x00000001ff0c3807 */ /* 0x000fe40004000000 */
[----:B------:R-:W-:Y:S02]  /*6b40*/  ISETP.EQ.OR P0, PT, R15, R2, P1 ;  /* 0x000000020f00720c */ /* 0x000fe40000f02670 */
[----:B------:R-:W-:Y:S01]  /*6b50*/  ISETP.NE.U32.AND P1, PT, R42, R40, PT ;  /* 0x000000282a00720c */ /* 0x000fe20003f25070 */
[----:B------:R-:W-:Y:S01]  /*6b60*/  VIADD R15, R13, 0x2 ;  /* 0x000000020d0f7836 */ /* 0x000fe20000000000 */
[----:B------:R-:W-:Y:S02]  /*6b70*/  SEL R17, R11, RZ, !P0 ;  /* 0x000000ff0b117207 */ /* 0x000fe40004000000 */
[----:B------:R-:W-:-:S03]  /*6b80*/  ISETP.NE.AND.EX P1, PT, R43, R41, PT, P1 ;  /* 0x000000292b00720c */ /* 0x000fc60003f25310 */
[----:B------:R-:W-:Y:S01]  /*6b90*/  IMAD.IADD R17, R8, 0x1, R17 ;  /* 0x0000000108117824 */ /* 0x000fe200078e0211 */
[----:B------:R-:W-:Y:S02]  /*6ba0*/  ISETP.EQ.OR P1, PT, R15, R2, P1 ;  /* 0x000000020f00720c */ /* 0x000fe40000f22670 */
[----:B------:R-:W-:Y:S02]  /*6bb0*/  @P3 SEL R49, R49, R12, !P2 ;  /* 0x0000000c31313207 */ /* 0x000fe40005000000 */
[----:B------:R-:W-:Y:S02]  /*6bc0*/  SEL R12, R17, RZ, !P1 ;  /* 0x000000ff110c7207 */ /* 0x000fe40004800000 */
[----:B------:R-:W-:-:S03]  /*6bd0*/  ISETP.NE.U32.AND P2, PT, R38, R36, PT ;  /* 0x000000242600720c */ /* 0x000fc60003f45070 */
[----:B------:R-:W-:Y:S02]  /*6be0*/  IMAD.IADD R12, R7, 0x1, R12 ;  /* 0x00000001070c7824 */ /* 0x000fe400078e020c */
[----:B------:R-:W-:Y:S02]  /*6bf0*/  VIADD R57, R49, 0x1 ;  /* 0x0000000131397836 */ /* 0x000fe40000000000 */
[----:B------:R-:W-:Y:S01]  /*6c00*/  @!P0 IMAD.MOV R57, RZ, RZ, R49 ;  /* 0x000000ffff398224 */ /* 0x000fe200078e0231 */
[----:B------:R-:W-:Y:S01]  /*6c10*/  SEL R17, R12, RZ, !P4 ;  /* 0x000000ff0c117207 */ /* 0x000fe20006000000 */
[----:B------:R-:W-:Y:S01]  /*6c20*/  VIADD R15, R13, 0x4 ;  /* 0x000000040d0f7836 */ /* 0x000fe20000000000 */
[----:B------:R-:W-:Y:S01]  /*6c30*/  ISETP.NE.AND.EX P2, PT, R39, R37, PT, P2 ;  /* 0x000000252700720c */ /* 0x000fe20003f45320 */
[----:B------:R-:W-:Y:S01]  /*6c40*/  VIADD R50, R57, 0x1 ;  /* 0x0000000139327836 */ /* 0x000fe20000000000 */
[----:B------:R-:W-:Y:S01]  /*6c50*/  ISETP.NE.U32.AND P3, PT, R36, R34, PT ;  /* 0x000000222400720c */ /* 0x000fe20003f65070 */
[----:B------:R-:W-:Y:S01]  /*6c60*/  @!P1 IMAD.MOV R50, RZ, RZ, R57 ;  /* 0x000000ffff329224 */ /* 0x000fe200078e0239 */
[----:B------:R-:W-:Y:S01]  /*6c70*/  ISETP.EQ.OR P2, PT, R15, R2, P2 ;  /* 0x000000020f00720c */ /* 0x000fe20001742670 */
[----:B------:R-:W-:Y:S01]  /*6c80*/  IMAD.IADD R17, R10, 0x1, R17 ;  /* 0x000000010a117824 */ /* 0x000fe200078e0211 */
[----:B------:R-:W-:Y:S01]  /*6c90*/  ISETP.NE.AND.EX P3, PT, R37, R35, PT, P3 ;  /* 0x000000232500720c */ /* 0x000fe20003f65330 */
[----:B------:R-:W-:-:S02]  /*6ca0*/  VIADD R15, R13, 0x5 ;  /* 0x000000050d0f7836 */ /* 0x000fc40000000000 */
[----:B------:R-:W-:Y:S01]  /*6cb0*/  VIADD R61, R50, 0x1 ;  /* 0x00000001323d7836 */ /* 0x000fe20000000000 */
[----:B------:R-:W-:Y:S01]  /*6cc0*/  SEL R12, R17, RZ, !P2 ;  /* 0x000000ff110c7207 */ /* 0x000fe20005000000 */
[----:B------:R-:W-:Y:S01]  /*6cd0*/  @!P4 IMAD.MOV R61, RZ, RZ, R50 ;  /* 0x000000ffff3dc224 */ /* 0x000fe200078e0232 */
[----:B------:R-:W-:Y:S02]  /*6ce0*/  ISETP.NE.U32.AND P4, PT, R34, R32, PT ;  /* 0x000000202200720c */ /* 0x000fe40003f85070 */
[----:B------:R-:W-:Y:S01]  /*6cf0*/  ISETP.EQ.OR P3, PT, R15, R2, P3 ;  /* 0x000000020f00720c */ /* 0x000fe20001f62670 */
[----:B------:R-:W-:Y:S01]  /*6d00*/  VIADD R15, R13, 0x6 ;  /* 0x000000060d0f7836 */ /* 0x000fe20000000000 */
[----:B------:R-:W-:Y:S01]  /*6d10*/  ISETP.NE.AND.EX P4, PT, R35, R33, PT, P4 ;  /* 0x000000212300720c */ /* 0x000fe20003f85340 */
[----:B------:R-:W-:-:S03]  /*6d20*/  IMAD.IADD R12, R9, 0x1, R12 ;  /* 0x00000001090c7824 */ /* 0x000fc600078e020c */
[----:B------:R-:W-:Y:S02]  /*6d30*/  ISETP.EQ.OR P4, PT, R15, R2, P4 ;  /* 0x000000020f00720c */ /* 0x000fe40002782670 */
[----:B------:R-:W-:Y:S02]  /*6d40*/  SEL R15, R12, RZ, !P3 ;  /* 0x000000ff0c0f7207 */ /* 0x000fe40005800000 */
[----:B------:R-:W-:Y:S01]  /*6d50*/  ISETP.NE.U32.AND P5, PT, R32, R30, PT ;  /* 0x0000001e2000720c */ /* 0x000fe20003fa5070 */
[----:B------:R-:W-:Y:S01]  /*6d60*/  VIADD R55, R61, 0x1 ;  /* 0x000000013d377836 */ /* 0x000fe20000000000 */
[----:B------:R-:W-:Y:S01]  /*6d70*/  P2R R52, PR, RZ, 0x4 ;  /* 0x00000004ff347803 */ /* 0x000fe20000000000 */
[----:B------:R-:W-:Y:S02]  /*6d80*/  IMAD.IADD R12, R6, 0x1, R15 ;  /* 0x00000001060c7824 */ /* 0x000fe400078e020f */
[----:B------:R-:W-:Y:S01]  /*6d90*/  @!P2 IMAD.MOV R55, RZ, RZ, R61 ;  /* 0x000000ffff37a224 */ /* 0x000fe200078e023d */
[----:B------:R-:W-:Y:S01]  /*6da0*/  ISETP.NE.AND.EX P2, PT, R33, R31, PT, P5 ;  /* 0x0000001f2100720c */ /* 0x000fe20003f45350 */
[----:B------:R-:W-:Y:S01]  /*6db0*/  VIADD R15, R13, 0x7 ;  /* 0x000000070d0f7836 */ /* 0x000fe20000000000 */
[----:B------:R-:W-:Y:S01]  /*6dc0*/  SEL R12, R12, RZ, !P4 ;  /* 0x000000ff0c0c7207 */ /* 0x000fe20006000000 */
[----:B------:R-:W-:-:S03]  /*6dd0*/  VIADD R53, R55, 0x1 ;  /* 0x0000000137357836 */ /* 0x000fc60000000000 */
[----:B------:R-:W-:Y:S01]  /*6de0*/  ISETP.EQ.OR P5, PT, R15, R2, P2 ;  /* 0x000000020f00720c */ /* 0x000fe200017a2670 */
[----:B------:R-:W-:Y:S02]  /*6df0*/  @!P3 IMAD.MOV R53, RZ, RZ, R55 ;  /* 0x000000ffff35b224 */ /* 0x000fe400078e0237 */
[----:B------:R-:W-:Y:S02]  /*6e00*/  IMAD.IADD R12, R3, 0x1, R12 ;  /* 0x00000001030c7824 */ /* 0x000fe400078e020c */
[----:B------:R-:W-:Y:S02]  /*6e10*/  VIADD R59, R53, 0x1 ;  /* 0x00000001353b7836 */ /* 0x000fe40000000000 */
[----:B------:R-:W-:Y:S01]  /*6e20*/  @!P4 IMAD.MOV R59, RZ, RZ, R53 ;  /* 0x000000ffff3bc224 */ /* 0x000fe200078e0235 */
[----:B------:R-:W-:-:S03]  /*6e30*/  SEL R15, R12, RZ, !P5 ;  /* 0x000000ff0c0f7207 */ /* 0x000fc60006800000 */
[----:B------:R-:W-:Y:S02]  /*6e40*/  VIADD R51, R59, 0x1 ;  /* 0x000000013b337836 */ /* 0x000fe40000000000 */
[----:B------:R-:W-:Y:S01]  /*6e50*/  @!P5 IMAD.MOV R51, RZ, RZ, R59 ;  /* 0x000000ffff33d224 */ /* 0x000fe200078e023b */
[----:B------:R-:W-:Y:S01]  /*6e60*/  ISETP.NE.U32.AND P5, PT, R30, R46, PT ;  /* 0x0000002e1e00720c */ /* 0x000fe20003fa5070 */
[----:B------:R-:W-:-:S03]  /*6e70*/  VIADD R13, R13, 0x8 ;  /* 0x000000080d0d7836 */ /* 0x000fc60000000000 */
[----:B------:R-:W-:Y:S01]  /*6e80*/  ISETP.NE.AND.EX P5, PT, R31, R47, PT, P5 ;  /* 0x0000002f1f00720c */ /* 0x000fe20003fa5350 */
[----:B------:R-:W-:-:S03]  /*6e90*/  IMAD.IADD R15, R48, 0x1, R15 ;  /* 0x00000001300f7824 */ /* 0x000fc600078e020f */
[----:B------:R-:W-:-:S04]  /*6ea0*/  ISETP.EQ.OR P5, PT, R13, R2, P5 ;  /* 0x000000020d00720c */ /* 0x000fc80002fa2670 */
[----:B------:R-:W-:-:S05]  /*6eb0*/  SEL R15, R15, RZ, !P5 ;  /* 0x000000ff0f0f7207 */ /* 0x000fca0006800000 */
[----:B------:R-:W-:-:S05]  /*6ec0*/  IMAD.IADD R4, R4, 0x1, R15 ;  /* 0x0000000104047824 */ /* 0x000fca00078e020f */
[----:B------:R-:W0:Y:S01]  /*6ed0*/  SHFL.UP PT, R13, R4, 0x1, RZ ;  /* 0x04200000040d7989 */ /* 0x000e2200000e00ff */
[----:B------:R-:W-:Y:S02]  /*6ee0*/  VIADD R12, R51, 0x1 ;  /* 0x00000001330c7836 */ /* 0x000fe40000000000 */
[----:B------:R-:W-:-:S05]  /*6ef0*/  @!P5 IMAD.MOV R12, RZ, RZ, R51 ;  /* 0x000000ffff0cd224 */ /* 0x000fca00078e0233 */
        /* <DEDUP_REMOVED lines=9> */
[----:B------:R-:W-:Y:S01]  /*6f90*/  ISETP.NE.AND P5, PT, R13, RZ, PT ;  /* 0x000000ff0d00720c */ /* 0x000fe20003fa5270 */
[----:B------:R-:W0:Y:S03]  /*6fa0*/  SHFL.UP PT, R4, R13, 0x2, RZ ;  /* 0x044000000d047989 */ /* 0x000e2600000e00ff */
[----:B-1----:R-:W-:Y:S02]  /*6fb0*/  SEL R14, R14, RZ, !P5 ;  /* 0x000000ff0e0e7207 */ /* 0x002fe40006800000 */
        /* <DEDUP_REMOVED lines=28> */
[----:B------:R-:W-:Y:S02]  /*7180*/  SEL R15, R15, RZ, P5 ;  /* 0x000000ff0f0f7207 */ /* 0x000fe40002800000 */
[----:B0-----:R-:W-:Y:S02]  /*7190*/  SEL R13, R4, RZ, P5 ;  /* 0x000000ff040d7207 */ /* 0x001fe40002800000 */
        /* <DEDUP_REMOVED lines=12> */
[----:B------:R-:W-:-:S03]  /*7260*/  IMAD.IADD R23, R20, 0x1, R22 ;  /* 0x0000000114177824 */ /* 0x000fc600078e0216 */
[----:B------:R-:W-:Y:S02]  /*7270*/  SEL R24, R12, RZ, !P5 ;  /* 0x000000ff0c187207 */ /* 0x000fe40006800000 */
[----:B------:R-:W-:-:S04]  /*7280*/  ISETP.NE.AND P5, PT, R58, 0x2, PT ;  /* 0x000000023a00780c */ /* 0x000fc80003fa5270 */
[C---:B------:R-:W-:Y:S01]  /*7290*/  SEL R14, R23.reuse, R20, !P5 ;  /* 0x00000014170e7207 */ /* 0x040fe20006800000 */
[----:B------:R-:W-:Y:S01]  /*72a0*/  IMAD.IADD R23, R23, 0x1, R16 ;  /* 0x0000000117177824 */ /* 0x000fe200078e0210 */
[----:B------:R-:W-:Y:S02]  /*72b0*/  SEL R21, R12, R21, !P5 ;  /* 0x000000150c157207 */ /* 0x000fe40006800000 */
[----:B------:R-:W-:Y:S01]  /*72c0*/  ISETP.NE.AND P5, PT, R58, 0x3, PT ;  /* 0x000000033a00780c */ /* 0x000fe20003fa5270 */
[----:B------:R-:W-:-:S03]  /*72d0*/  IMAD.IADD R24, R17, 0x1, R24 ;  /* 0x0000000111187824 */ /* 0x000fc600078e0218 */
[----:B------:R-:W-:Y:S02]  /*72e0*/  SEL R17, R23, R14, !P5 ;  /* 0x0000000e17117207 */ /* 0x000fe40006800000 */
[----:B------:R-:W0:Y:S01]  /*72f0*/  LDS.128 R12, [UR4+0x20] ;  /* 0x00002004ff0c7984 */ /* 0x000e220008000c00 */
[----:B------:R-:W-:Y:S02]  /*7300*/  SEL R21, R24, R21, !P5 ;  /* 0x0000001518157207 */ /* 0x000fe40006800000 */
[----:B------:R-:W-:-:S04]  /*7310*/  ISETP.NE.AND P5, PT, R18, RZ, PT ;  /* 0x000000ff1200720c */ /* 0x000fc80003fa5270 */
[----:B------:R-:W-:-:S05]  /*7320*/  SEL R24, R24, RZ, !P5 ;  /* 0x000000ff18187207 */ /* 0x000fca0006800000 */
[----:B------:R-:W-:Y:S02]  /*7330*/  IMAD.IADD R24, R19, 0x1, R24 ;  /* 0x0000000113187824 */ /* 0x000fe400078e0218 */
[----:B------:R-:W-:Y:S01]  /*7340*/  IMAD.IADD R23, R18, 0x1, R23 ;  /* 0x0000000112177824 */ /* 0x000fe200078e0217 */
[----:B0-----:R-:W-:-:S04]  /*7350*/  ISETP.NE.AND P5, PT, R12, RZ, PT ;  /* 0x000000ff0c00720c */ /* 0x001fc80003fa5270 */
        /* <DEDUP_REMOVED lines=14> */
[----:B------:R-:W-:Y:S02]  /*7440*/  P2R R56, PR, RZ, 0x4 ;  /* 0x00000004ff387803 */ /* 0x000fe40000000000 */
[----:B------:R-:W-:Y:S02]  /*7450*/  ISETP.GE.U32.AND P2, PT, R0, 0x20, PT ;  /* 0x000000200000780c */ /* 0x000fe40003f46070 */
[----:B0-----:R-:W-:-:S04]  /*7460*/  ISETP.NE.AND P5, PT, R24, RZ, PT ;  /* 0x000000ff1800720c */ /* 0x001fc80003fa5270 */
[----:B------:R-:W-:Y:S02]  /*7470*/  SEL R60, R15, RZ, !P5 ;  /* 0x000000ff0f3c7207 */ /* 0x000fe40006800000 */
[----:B------:R-:W-:-:S03]  /*7480*/  ISETP.NE.AND P5, PT, R58, 0x6, PT ;  /* 0x000000063a00780c */ /* 0x000fc60003fa5270 */
[----:B------:R-:W-:Y:S01]  /*7490*/  IMAD.IADD R25, R25, 0x1, R60 ;  /* 0x0000000119197824 */ /* 0x000fe200078e023c */
[----:B------:R-:W-:Y:S02]  /*74a0*/  SEL R19, R15, R19, !P5 ;  /* 0x000000130f137207 */ /* 0x000fe40006800000 */
[C---:B------:R-:W-:Y:S02]  /*74b0*/  SEL R13, R17.reuse, R13, !P5 ;  /* 0x0000000d110d7207 */ /* 0x040fe40006800000 */
[----:B------:R-:W-:Y:S01]  /*74c0*/  ISETP.NE.AND P5, PT, R58, 0x7, PT ;  /* 0x000000073a00780c */ /* 0x000fe20003fa5270 */
[----:B------:R-:W-:-:S03]  /*74d0*/  IMAD.IADD R60, R17, 0x1, R24 ;  /* 0x00000001113c7824 */ /* 0x000fc600078e0218 */
[----:B------:R-:W-:Y:S02]  /*74e0*/  SEL R19, R25, R19, !P5 ;  /* 0x0000001319137207 */ /* 0x000fe40006800000 */
[----:B------:R-:W-:Y:S02]  /*74f0*/  SEL R15, R60, R13, !P5 ;  /* 0x0000000d3c0f7207 */ /* 0x000fe40006800000 */
[----:B------:R-:W-:Y:S02]  /*7500*/  SEL R13, R19, RZ, P2 ;  /* 0x000000ff130d7207 */ /* 0x000fe40001000000 */
[----:B------:R-:W0:Y:S01]  /*7510*/  S2R R19, SR_LANEID ;  /* 0x0000000000137919 */ /* 0x000e220000000000 */
[----:B------:R-:W1:Y:S04]  /*7520*/  SHFL.UP PT, R4, R4, 0x1, RZ ;  /* 0x0420000004047989 */ /* 0x000e6800000e00ff */
[----:B------:R-:W2:Y:S01]  /*7530*/  SHFL.UP PT, R58, R5, 0x1, RZ ;  /* 0x04200000053a7989 */ /* 0x000ea200000e00ff */
[----:B------:R-:W-:-:S02]  /*7540*/  P2R R54, PR, RZ, 0x8 ;  /* 0x00000008ff367803 */ /* 0x000fc40000000000 */
[----:B-1----:R-:W-:Y:S02]  /*7550*/  ISETP.NE.AND P5, PT, R4, RZ, PT ;  /* 0x000000ff0400720c */ /* 0x002fe40003fa5270 */
[----:B0-----:R-:W-:Y:S02]  /*7560*/  ISETP.NE.AND P3, PT, R19, RZ, PT ;  /* 0x000000ff1300720c */ /* 0x001fe40003f65270 */
[----:B------:R-:W-:Y:S02]  /*7570*/  SEL R17, R13, RZ, !P5 ;  /* 0x000000ff0d117207 */ /* 0x000fe40006800000 */
[----:B------:R-:W-:-:S09]  /*7580*/  ISETP.NE.AND P5, PT, R49, RZ, PT ;  /* 0x000000ff3100720c */ /* 0x000fd20003fa5270 */
[----:B--2---:R-:W-:-:S05]  /*7590*/  @P3 IMAD.IADD R13, R58, 0x1, R17 ;  /* 0x000000013a0d3824 */ /* 0x004fca00078e0211 */
[----:B------:R-:W-:-:S05]  /*75a0*/  SEL R58, R13, RZ, !P5 ;  /* 0x000000ff0d3a7207 */ /* 0x000fca0006800000 */
[----:B------:R-:W-:-:S05]  /*75b0*/  IMAD.IADD R11, R11, 0x1, R58 ;  /* 0x000000010b0b7824 */ /* 0x000fca00078e023a */
[----:B------:R-:W-:-:S05]  /*75c0*/  SEL R17, R11, RZ, !P0 ;  /* 0x000000ff0b117207 */ /* 0x000fca0004000000 */
[----:B------:R-:W-:Y:S02]  /*75d0*/  IMAD.IADD R8, R8, 0x1, R17 ;  /* 0x0000000108087824 */ /* 0x000fe400078e0211 */
[----:B------:R-:W-:-:S03]  /*75e0*/  IMAD R17, R0, 0x9, RZ ;  /* 0x0000000900117824 */ /* 0x000fc600078e02ff */
[----:B------:R-:W-:Y:S01]  /*75f0*/  SEL R58, R8, RZ, !P1 ;  /* 0x000000ff083a7207 */ /* 0x000fe20004800000 */
[----:B------:R-:W-:-:S04]  /*7600*/  VIADD R5, R17, 0x3 ;  /* 0x0000000311057836 */ /* 0x000fc80000000000 */
[----:B------:R-:W-:-:S05]  /*7610*/  IMAD.IADD R7, R7, 0x1, R58 ;  /* 0x0000000107077824 */ /* 0x000fca00078e023a */
[----:B------:R-:W-:Y:S02]  /*7620*/  SEL R19, R7, RZ, !P6 ;  /* 0x000000ff07137207 */ /* 0x000fe40007000000 */
[----:B------:R-:W-:-:S04]  /*7630*/  ISETP.NE.AND P6, PT, R5, R2, PT ;  /* 0x000000020500720c */ /* 0x000fc80003fc5270 */
[----:B------:R-:W-:Y:S02]  /*7640*/  SEL R19, R19, RZ, P6 ;  /* 0x000000ff13137207 */ /* 0x000fe40003000000 */
[----:B------:R-:W-:Y:S02]  /*7650*/  SEL R15, R15, RZ, P2 ;  /* 0x000000ff0f0f7207 */ /* 0x000fe40001000000 */
[----:B------:R-:W-:Y:S01]  /*7660*/  ISETP.NE.AND P2, PT, R52, RZ, PT ;  /* 0x000000ff3400720c */ /* 0x000fe20003f45270 */
[----:B------:R-:W-:-:S05]  /*7670*/  IMAD.IADD R10, R10, 0x1, R19 ;  /* 0x000000010a0a7824 */ /* 0x000fca00078e0213 */
[----:B------:R-:W-:Y:S02]  /*7680*/  SEL R52, R10, RZ, !P2 ;  /* 0x000000ff0a347207 */ /* 0x000fe40005000000 */
[----:B------:R-:W-:Y:S02]  /*7690*/  SEL R4, R4, RZ, P3 ;  /* 0x000000ff04047207 */ /* 0x000fe40001800000 */
[----:B------:R-:W-:Y:S01]  /*76a0*/  ISETP.NE.AND P3, PT, R54, RZ, PT ;  /* 0x000000ff3600720c */ /* 0x000fe20003f65270 */
[----:B------:R-:W-:Y:S02]  /*76b0*/  IMAD.IADD R9, R9, 0x1, R52 ;  /* 0x0000000109097824 */ /* 0x000fe400078e0234 */
[----:B------:R-:W-:-:S03]  /*76c0*/  IMAD.IADD R19, R20, 0x1, R22 ;  /* 0x0000000114137824 */ /* 0x000fc600078e0216 */
[----:B------:R-:W-:Y:S01]  /*76d0*/  SEL R5, R9, RZ, !P3 ;  /* 0x000000ff09057207 */ /* 0x000fe20005800000 */
[----:B------:R-:W-:-:S04]  /*76e0*/  IMAD.IADD R19, R19, 0x1, R16 ;  /* 0x0000000113137824 */ /* 0x000fc800078e0210 */
[----:B------:R-:W-:Y:S02]  /*76f0*/  IMAD.IADD R6, R6, 0x1, R5 ;  /* 0x0000000106067824 */ /* 0x000fe400078e0205 */
[----:B------:R-:W-:-:S03]  /*7700*/  IMAD.IADD R19, R18, 0x1, R19 ;  /* 0x0000000112137824 */ /* 0x000fc600078e0213 */
[----:B------:R-:W-:Y:S01]  /*7710*/  SEL R52, R6, RZ, !P4 ;  /* 0x000000ff06347207 */ /* 0x000fe20006000000 */
[----:B------:R-:W-:Y:S01]  /*7720*/  IMAD.IADD R19, R19, 0x1, R12 ;  /* 0x0000000113137824 */ /* 0x000fe200078e020c */
[----:B------:R-:W-:Y:S01]  /*7730*/  ISETP.NE.AND P6, PT, R56, RZ, PT ;  /* 0x000000ff3800720c */ /* 0x000fe20003fc5270 */
[----:B------:R-:W-:Y:S02]  /*7740*/  VIADD R17, R17, 0x7 ;  /* 0x0000000711117836 */ /* 0x000fe40000000000 */
[----:B------:R-:W-:Y:S02]  /*7750*/  IMAD.IADD R5, R3, 0x1, R52 ;  /* 0x0000000103057824 */ /* 0x000fe400078e0234 */
[----:B------:R-:W-:-:S03]  /*7760*/  IMAD.IADD R19, R14, 0x1, R19 ;  /* 0x000000010e137824 */ /* 0x000fc600078e0213 */
[----:B------:R-:W-:Y:S01]  /*7770*/  SEL R3, R5, RZ, !P6 ;  /* 0x000000ff05037207 */ /* 0x000fe20007000000 */
[----:B------:R-:W-:Y:S01]  /*7780*/  IMAD.IADD R19, R19, 0x1, R24 ;  /* 0x0000000113137824 */ /* 0x000fe200078e0218 */
[----:B------:R-:W-:-:S04]  /*7790*/  ISETP.NE.AND P6, PT, R17, R2, PT ;  /* 0x000000021100720c */ /* 0x000fc80003fc5270 */
[----:B------:R-:W-:Y:S01]  /*77a0*/  SEL R17, R3, RZ, P6 ;  /* 0x000000ff03117207 */ /* 0x000fe20003000000 */
[C---:B------:R-:W-:Y:S01]  /*77b0*/  IMAD.IADD R3, R26.reuse, 0x1, R19 ;  /* 0x000000011a037824 */ /* 0x040fe200078e0213 */
[----:B------:R-:W-:-:S04]  /*77c0*/  ISETP.NE.AND P6, PT, R26, RZ, PT ;  /* 0x000000ff1a00720c */ /* 0x000fc80003fc5270 */
[----:B------:R-:W-:Y:S02]  /*77d0*/  SEL R52, R25, RZ, !P6 ;  /* 0x000000ff19347207 */ /* 0x000fe40007000000 */
[----:B------:R-:W-:Y:S01]  /*77e0*/  ISETP.GE.AND P6, PT, R3, 0x101, PT ;  /* 0x000001010300780c */ /* 0x000fe20003fc6270 */
[----:B------:R-:W-:Y:S01]  /*77f0*/  IMAD.IADD R4, R15, 0x1, R4 ;  /* 0x000000010f047824 */ /* 0x000fe200078e0204 */
[----:B------:R-:W-:Y:S01]  /*7800*/  BSSY.RECONVERGENT B0, `(.L_x_394) ;  /* 0x000014a000007945 */ /* 0x000fe20003800200 */
[----:B------:R-:W-:Y:S02]  /*7810*/  IMAD.IADD R27, R27, 0x1, R52 ;  /* 0x000000011b1b7824 */ /* 0x000fe400078e0234 */
[----:B------:R-:W-:Y:S02]  /*7820*/  IMAD.IADD R15, R48, 0x1, R17 ;  /* 0x00000001300f7824 */ /* 0x000fe400078e0211 */
[--C-:B------:R-:W-:Y:S02]  /*7830*/  IMAD.IADD R57, R57, 0x1, R4.reuse ;  /* 0x0000000139397824 */ /* 0x100fe400078e0204 */
[----:B------:R-:W-:-:S02]  /*7840*/  IMAD.IADD R50, R50, 0x1, R4 ;  /* 0x0000000132327824 */ /* 0x000fc400078e0204 */
[--C-:B------:R-:W-:Y:S02]  /*7850*/  IMAD.IADD R54, R61, 0x1, R4.reuse ;  /* 0x000000013d367824 */ /* 0x100fe400078e0204 */
[--C-:B------:R-:W-:Y:S02]  /*7860*/  IMAD.IADD R55, R55, 0x1, R4.reuse ;  /* 0x0000000137377824 */ /* 0x100fe400078e0204 */
[--C-:B------:R-:W-:Y:S02]  /*7870*/  IMAD.IADD R53, R53, 0x1, R4.reuse ;  /* 0x0000000135357824 */ /* 0x100fe400078e0204 */
[--C-:B------:R-:W-:Y:S02]  /*7880*/  IMAD.IADD R52, R59, 0x1, R4.reuse ;  /* 0x000000013b347824 */ /* 0x100fe400078e0204 */
[--C-:B------:R-:W-:Y:S02]  /*7890*/  IMAD.IADD R51, R51, 0x1, R4.reuse ;  /* 0x0000000133337824 */ /* 0x100fe400078e0204 */
[----:B------:R-:W-:Y:S01]  /*78a0*/  IMAD.IADD R17, R49, 0x1, R4 ;  /* 0x0000000131117824 */ /* 0x000fe200078e0204 */
[----:B------:R-:W-:Y:S06]  /*78b0*/  @!P6 BRA `(.L_x_395) ;  /* 0x0000000c00ece947 */ /* 0x000fec0003800000 */
[----:B------:R-:W-:Y:S01]  /*78c0*/  BAR.SYNC.DEFER_BLOCKING 0x0 ;  /* 0x0000000000007b1d */ /* 0x000fe20000010000 */
[----:B------:R-:W-:Y:S01]  /*78d0*/  IMAD.MOV.U32 R21, RZ, RZ, 0x9 ;  /* 0x00000009ff157424 */ /* 0x000fe200078e00ff */
[----:B------:R-:W-:Y:S02]  /*78e0*/  ISETP.NE.U32.AND P6, PT, R40, R38, PT ;  /* 0x000000262800720c */ /* 0x000fe40003fc5070 */
[----:B------:R-:W-:Y:S01]  /*78f0*/  @P5 LEA R4, R4, UR4, 0x4 ;  /* 0x0000000404045c11 */ /* 0x000fe2000f8e20ff */
[----:B------:R-:W-:Y:S01]  /*7900*/  IMAD R19, R0, R21, 0x3 ;  /* 0x0000000300137424 */ /* 0x000fe200078e0215 */
[----:B------:R-:W-:Y:S02]  /*7910*/  @P0 LEA R17, R17, UR4, 0x4 ;  /* 0x0000000411110c11 */ /* 0x000fe4000f8e20ff */
[----:B------:R-:W-:Y:S02]  /*7920*/  ISETP.NE.AND.EX P6, PT, R41, R39, PT, P6 ;  /* 0x000000272900720c */ /* 0x000fe40003fc5360 */
[----:B------:R-:W-:-:S02]  /*7930*/  @P1 LEA R57, R57, UR4, 0x4 ;  /* 0x0000000439391c11 */ /* 0x000fc4000f8e20ff */
[----:B------:R-:W-:Y:S01]  /*7940*/  ISETP.NE.AND P6, PT, R19, R2, !P6 ;  /* 0x000000021300720c */ /* 0x000fe200077c5270 */
[CC--:B------:R-:W-:Y:S01]  /*7950*/  IMAD R19, R0.reuse, R21.reuse, 0x7 ;  /* 0x0000000700137424 */ /* 0x0c0fe200078e0215 */
[----:B------:R-:W-:Y:S01]  /*7960*/  @P3 LEA R55, R55, UR4, 0x4 ;  /* 0x0000000437373c11 */ /* 0x000fe2000f8e20ff */
[----:B------:R-:W-:Y:S01]  /*7970*/  IMAD R21, R0, R21, 0x8 ;  /* 0x0000000800157424 */ /* 0x000fe200078e0215 */
[----:B------:R-:W-:Y:S01]  /*7980*/  @P4 LEA R53, R53, UR4, 0x4 ;  /* 0x0000000435354c11 */ /* 0x000fe2000f8e20ff */
[----:B------:R-:W-:Y:S08]  /*7990*/  @P5 STS.64 [R4], R28 ;  /* 0x0000001c04005388 */ /* 0x000ff00000000a00 */
[----:B------:R-:W-:Y:S01]  /*79a0*/  @!P6 LEA R50, R50, UR4, 0x4 ;  /* 0x000000043232ec11 */ /* 0x000fe2000f8e20ff */
[----:B------:R-:W-:Y:S01]  /*79b0*/  @P5 STS [R4+0x8], R13 ;  /* 0x0000080d04005388 */ /* 0x000fe20000000800 */
[----:B------:R-:W-:-:S03]  /*79c0*/  ISETP.NE.U32.AND P5, PT, R32, R30, PT ;  /* 0x0000001e2000720c */ /* 0x000fc60003fa5070 */
[----:B------:R-:W-:Y:S01]  /*79d0*/  @P0 STS.64 [R17], R44 ;  /* 0x0000002c11000388 */ /* 0x000fe20000000a00 */
[----:B------:R-:W-:-:S03]  /*79e0*/  ISETP.NE.AND.EX P5, PT, R33, R31, PT, P5 ;  /* 0x0000001f2100720c */ /* 0x000fc60003fa5350 */
[----:B------:R0:W-:Y:S01]  /*79f0*/  @P0 STS [R17+0x8], R11 ;  /* 0x0000080b11000388 */ /* 0x0001e20000000800 */
[----:B------:R-:W-:Y:S02]  /*7a00*/  ISETP.NE.U32.AND P0, PT, R30, R46, PT ;  /* 0x0000002e1e00720c */ /* 0x000fe40003f05070 */
[----:B------:R-:W-:Y:S01]  /*7a10*/  ISETP.NE.AND P5, PT, R19, R2, !P5 ;  /* 0x000000021300720c */ /* 0x000fe20006fa5270 */
[----:B------:R1:W-:Y:S01]  /*7a20*/  @P1 STS.64 [R57], R42 ;  /* 0x0000002a39001388 */ /* 0x0003e20000000a00 */
[----:B------:R-:W-:-:S03]  /*7a30*/  ISETP.NE.AND.EX P0, PT, R31, R47, PT, P0 ;  /* 0x0000002f1f00720c */ /* 0x000fc60003f05300 */
[----:B------:R1:W-:Y:S01]  /*7a40*/  @P1 STS [R57+0x8], R8 ;  /* 0x0000080839001388 */ /* 0x0003e20000000800 */
[----:B------:R-:W-:Y:S02]  /*7a50*/  ISETP.NE.AND P0, PT, R21, R2, !P0 ;  /* 0x000000021500720c */ /* 0x000fe40004705270 */
[----:B0-----:R-:W-:Y:S01]  /*7a60*/  @P2 LEA R11, R54, UR4, 0x4 ;  /* 0x00000004360b2c11 */ /* 0x001fe2000f8e20ff */
[----:B------:R1:W-:Y:S04]  /*7a70*/  @!P6 STS.64 [R50], R40 ;  /* 0x000000283200e388 */ /* 0x0003e80000000a00 */
[----:B------:R-:W-:Y:S01]  /*7a80*/  @!P5 LEA R52, R52, UR4, 0x4 ;  /* 0x000000043434dc11 */ /* 0x000fe2000f8e20ff */
[----:B------:R1:W-:Y:S04]  /*7a90*/  @!P6 STS [R50+0x8], R7 ;  /* 0x000008073200e388 */ /* 0x0003e80000000800 */
[----:B------:R1:W-:Y:S01]  /*7aa0*/  @P2 STS.64 [R11], R38 ;  /* 0x000000260b002388 */ /* 0x0003e20000000a00 */
[----:B------:R-:W-:-:S03]  /*7ab0*/  @!P0 LEA R51, R51, UR4, 0x4 ;  /* 0x0000000433338c11 */ /* 0x000fc6000f8e20ff */
[----:B------:R1:W-:Y:S04]  /*7ac0*/  @P2 STS [R11+0x8], R10 ;  /* 0x0000080a0b002388 */ /* 0x0003e80000000800 */
[----:B------:R1:W-:Y:S04]  /*7ad0*/  @P3 STS.64 [R55], R36 ;  /* 0x0000002437003388 */ /* 0x0003e80000000a00 */
[----:B------:R1:W-:Y:S04]  /*7ae0*/  @P3 STS [R55+0x8], R9 ;  /* 0x0000080937003388 */ /* 0x0003e80000000800 */
[----:B------:R1:W-:Y:S04]  /*7af0*/  @P4 STS.64 [R53], R34 ;  /* 0x0000002235004388 */ /* 0x0003e80000000a00 */
[----:B------:R1:W-:Y:S04]  /*7b00*/  @P4 STS [R53+0x8], R6 ;  /* 0x0000080635004388 */ /* 0x0003e80000000800 */
[----:B------:R1:W-:Y:S04]  /*7b10*/  @!P5 STS.64 [R52], R32 ;  /* 0x000000203400d388 */ /* 0x0003e80000000a00 */
[----:B------:R1:W-:Y:S04]  /*7b20*/  @!P5 STS [R52+0x8], R5 ;  /* 0x000008053400d388 */ /* 0x0003e80000000800 */
[----:B------:R1:W-:Y:S04]  /*7b30*/  @!P0 STS.64 [R51], R30 ;  /* 0x0000001e33008388 */ /* 0x0003e80000000a00 */
[----:B------:R1:W-:Y:S01]  /*7b40*/  @!P0 STS [R51+0x8], R15 ;  /* 0x0000080f33008388 */ /* 0x0003e20000000800 */
[----:B------:R-:W-:Y:S01]  /*7b50*/  BAR.SYNC.DEFER_BLOCKING 0x0 ;  /* 0x0000000000007b1d */ /* 0x000fe20000010000 */
[----:B------:R-:W-:-:S13]  /*7b60*/  ISETP.GE.U32.AND P0, PT, R0, R3, PT ;  /* 0x000000030000720c */ /* 0x000fda0003f06070 */
[----:B-1----:R-:W-:Y:S05]  /*7b70*/  @P0 BRA `(.L_x_396) ;  /* 0x0000001000480947 */ /* 0x002fea0003800000 */
[----:B------:R-:W-:Y:S01]  /*7b80*/  IADD3 R5, PT, PT, R18, R22, R16 ;  /* 0x0000001612057210 */ /* 0x000fe20007ffe010 */
[----:B------:R-:W-:Y:S01]  /*7b90*/  BSSY.RECONVERGENT B1, `(.L_x_397) ;  /* 0x000002a000017945 */ /* 0x000fe20003800200 */
[----:B------:R-:W-:Y:S01]  /*7ba0*/  LOP3.LUT R4, RZ, R0, RZ, 0x33, !PT ;  /* 0x00000000ff047212 */ /* 0x000fe200078e33ff */
[----:B------:R-:W-:Y:S01]  /*7bb0*/  IMAD.MOV.U32 R8, RZ, RZ, R0 ;  /* 0x000000ffff087224 */ /* 0x000fe200078e0000 */
[----:B------:R-:W-:-:S04]  /*7bc0*/  IADD3 R5, PT, PT, R14, R5, R12 ;  /* 0x000000050e057210 */ /* 0x000fc80007ffe00c */
[----:B------:R-:W-:-:S04]  /*7bd0*/  IADD3 R5, PT, PT, R26, R5, R24 ;  /* 0x000000051a057210 */ /* 0x000fc80007ffe018 */
[----:B------:R-:W-:-:S04]  /*7be0*/  IADD3 R20, PT, PT, R4, R5, R20 ;  /* 0x0000000504147210 */ /* 0x000fc80007ffe014 */
[C---:B------:R-:W-:Y:S02]  /*7bf0*/  LOP3.LUT R4, R20.reuse, 0x300, RZ, 0xc0, !PT ;  /* 0x0000030014047812 */ /* 0x040fe400078ec0ff */
[----:B------:R-:W-:Y:S02]  /*7c00*/  ISETP.GE.U32.AND P1, PT, R20, 0x300, PT ;  /* 0x000003001400780c */ /* 0x000fe40003f26070 */
[----:B------:R-:W-:-:S13]  /*7c10*/  ISETP.NE.AND P0, PT, R4, 0x300, PT ;  /* 0x000003000400780c */ /* 0x000fda0003f05270 */
[----:B------:R-:W-:Y:S05]  /*7c20*/  @!P0 BRA `(.L_x_398) ;  /* 0x0000000000808947 */ /* 0x000fea0003800000 */
[----:B------:R-:W0:Y:S01]  /*7c30*/  LDC.64 R4, c[0x0][0x3a0] ;  /* 0x0000e800ff047b82 */ /* 0x000e220000000a00 */
[----:B------:R-:W-:-:S05]  /*7c40*/  LEA.HI R20, R20, 0x1, RZ, 0x18 ;  /* 0x0000000114147811 */ /* 0x000fca00078fc0ff */
[C---:B------:R-:W-:Y:S01]  /*7c50*/  IMAD.SHL.U32 R8, R20.reuse, 0x100, RZ ;  /* 0x0000010014087824 */ /* 0x040fe200078e00ff */
[----:B------:R-:W-:Y:S01]  /*7c60*/  LOP3.LUT R20, R20, 0x3, RZ, 0xc0, !PT ;  /* 0x0000000314147812 */ /* 0x000fe200078ec0ff */
[----:B------:R-:W1:Y:S04]  /*7c70*/  LDC.64 R6, c[0x0][0x398] ;  /* 0x0000e600ff067b82 */ /* 0x000e680000000a00 */
[----:B------:R-:W-:Y:S02]  /*7c80*/  IMAD.MOV R20, RZ, RZ, -R20 ;  /* 0x000000ffff147224 */ /* 0x000fe400078e0a14 */
[----:B0-----:R-:W-:-:S04]  /*7c90*/  IMAD.WIDE.U32 R4, R0, 0x4, R4 ;  /* 0x0000000400047825 */ /* 0x001fc800078e0004 */
[----:B------:R-:W-:Y:S01]  /*7ca0*/  IMAD.MOV.U32 R12, RZ, RZ, R4 ;  /* 0x000000ffff0c7224 */ /* 0x000fe200078e0004 */
[----:B------:R-:W-:Y:S01]  /*7cb0*/  LEA R4, R0, UR4, 0x4 ;  /* 0x0000000400047c11 */ /* 0x000fe2000f8e20ff */
[----:B------:R-:W-:Y:S01]  /*7cc0*/  IMAD.MOV.U32 R17, RZ, RZ, R5 ;  /* 0x000000ffff117224 */ /* 0x000fe200078e0005 */
[----:B------:R-:W-:Y:S01]  /*7cd0*/  LOP3.LUT R5, R8, 0x300, RZ, 0xc0, !PT ;  /* 0x0000030008057812 */ /* 0x000fe200078ec0ff */
[----:B-1----:R-:W-:-:S04]  /*7ce0*/  IMAD.WIDE.U32 R6, R0, 0x4, R6 ;  /* 0x0000000400067825 */ /* 0x002fc800078e0006 */
[----:B------:R-:W-:Y:S02]  /*7cf0*/  IMAD.MOV.U32 R10, RZ, RZ, R6 ;  /* 0x000000ffff0a7224 */ /* 0x000fe400078e0006 */
[----:B------:R-:W-:Y:S02]  /*7d00*/  IMAD.MOV.U32 R15, RZ, RZ, R7 ;  /* 0x000000ffff0f7224 */ /* 0x000fe400078e0007 */
[----:B------:R-:W-:Y:S02]  /*7d10*/  VIADD R9, R4, 0x8 ;  /* 0x0000000804097836 */ /* 0x000fe40000000000 */
[----:B------:R-:W-:-:S07]  /*7d20*/  IMAD.IADD R8, R5, 0x1, R0 ;  /* 0x0000000105087824 */ /* 0x000fce00078e0200 */
.L_x_399:
[----:B0-----:R-:W0:Y:S01]  /*7d30*/  LDS R11, [R9+-0x8] ;  /* 0xfffff800090b7984 */ /* 0x001e220000000800 */
[----:B------:R-:W-:Y:S01]  /*7d40*/  IMAD.MOV.U32 R4, RZ, RZ, R10 ;  /* 0x000000ffff047224 */ /* 0x000fe200078e000a */
[----:B------:R-:W-:Y:S01]  /*7d50*/  IADD3 R10, P3, PT, R10, 0x400, RZ ;  /* 0x000004000a0a7810 */ /* 0x000fe20007f7e0ff */
[----:B------:R-:W-:Y:S01]  /*7d60*/  IMAD.MOV.U32 R5, RZ, RZ, R15 ;  /* 0x000000ffff057224 */ /* 0x000fe200078e000f */
[----:B------:R1:W2:Y:S01]  /*7d70*/  LDS R13, [R9] ;  /* 0x00000000090d7984 */ /* 0x0002a20000000800 */
[----:B------:R-:W-:Y:S01]  /*7d80*/  IMAD.MOV.U32 R6, RZ, RZ, R12 ;  /* 0x000000ffff067224 */ /* 0x000fe200078e000c */
[----:B------:R-:W-:Y:S01]  /*7d90*/  IADD3 R12, P2, PT, R12, 0x400, RZ ;  /* 0x000004000c0c7810 */ /* 0x000fe20007f5e0ff */
[--C-:B------:R-:W-:Y:S02]  /*7da0*/  IMAD.MOV.U32 R7, RZ, RZ, R17.reuse ;  /* 0x000000ffff077224 */ /* 0x100fe400078e0011 */
[----:B------:R-:W-:Y:S02]  /*7db0*/  VIADD R20, R20, 0x1 ;  /* 0x0000000114147836 */ /* 0x000fe40000000000 */
[----:B------:R-:W-:-:S02]  /*7dc0*/  IMAD.X R17, RZ, RZ, R17, P2 ;  /* 0x000000ffff117224 */ /* 0x000fc400010e0611 */
[----:B-1----:R-:W-:Y:S01]  /*7dd0*/  VIADD R9, R9, 0x1000 ;  /* 0x0000100009097836 */ /* 0x002fe20000000000 */
[----:B------:R-:W-:Y:S01]  /*7de0*/  ISETP.NE.AND P0, PT, R20, RZ, PT ;  /* 0x000000ff1400720c */ /* 0x000fe20003f05270 */
[----:B------:R-:W-:Y:S01]  /*7df0*/  IMAD.X R15, RZ, RZ, R15, P3 ;  /* 0x000000ffff0f7224 */ /* 0x000fe200018e060f */
[----:B0-----:R0:W-:Y:S04]  /*7e00*/  STG.E desc[UR10][R4.64], R11 ;  /* 0x0000000b04007986 */ /* 0x0011e8000c10190a */
[----:B--2---:R0:W-:Y:S07]  /*7e10*/  STG.E desc[UR10][R6.64], R13 ;  /* 0x0000000d06007986 */ /* 0x0041ee000c10190a */
[----:B------:R-:W-:Y:S05]  /*7e20*/  @P0 BRA `(.L_x_399) ;  /* 0xfffffffc00c00947 */ /* 0x000fea000383ffff */
.L_x_398:
[----:B------:R-:W-:Y:S05]  /*7e30*/  BSYNC.RECONVERGENT B1 ;  /* 0x0000000000017941 */ /* 0x000fea0003800200 */
.L_x_397:
[----:B------:R-:W-:Y:S05]  /*7e40*/  @!P1 BRA `(.L_x_396) ;  /* 0x0000000c00949947 */ /* 0x000fea0003800000 */
[----:B------:R-:W1:Y:S01]  /*7e50*/  LDCU.64 UR6, c[0x0][0x398] ;  /* 0x00007300ff0677ac */ /* 0x000e620008000a00 */
[----:B0-----:R-:W-:Y:S01]  /*7e60*/  IMAD.IADD R5, R3, 0x1, -R8 ;  /* 0x0000000103057824 */ /* 0x001fe200078e0a08 */
[C---:B------:R-:W-:Y:S01]  /*7e70*/  LEA R9, R8.reuse, UR4, 0x4 ;  /* 0x0000000408097c11 */ /* 0x040fe2000f8e20ff */
[----:B------:R-:W-:Y:S01]  /*7e80*/  IMAD.MOV.U32 R6, RZ, RZ, 0x800 ;  /* 0x00000800ff067424 */ /* 0x000fe200078e00ff */
[----:B------:R-:W0:Y:S01]  /*7e90*/  LDCU.64 UR8, c[0x0][0x3a0] ;  /* 0x00007400ff0877ac */ /* 0x000e220008000a00 */
[----:B------:R-:W-:Y:S01]  /*7ea0*/  IMAD.MOV.U32 R7, RZ, RZ, 0x0 ;  /* 0x00000000ff077424 */ /* 0x000fe200078e00ff */
[----:B------:R-:W-:Y:S01]  /*7eb0*/  ISETP.GT.AND P1, PT, R5, 0xc00, PT ;  /* 0x00000c000500780c */ /* 0x000fe20003f24270 */
[----:B------:R-:W-:Y:S01]  /*7ec0*/  BSSY.RECONVERGENT B1, `(.L_x_400) ;  /* 0x0000057000017945 */ /* 0x000fe20003800200 */
[----:B------:R-:W-:Y:S02]  /*7ed0*/  VIADD R9, R9, 0x2000 ;  /* 0x0000200009097836 */ /* 0x000fe40000000000 */
[----:B------:R-:W-:-:S03]  /*7ee0*/  IMAD.WIDE.U32 R6, R8, 0x4, R6 ;  /* 0x0000000408067825 */ /* 0x000fc600078e0006 */
[C---:B-1----:R-:W-:Y:S02]  /*7ef0*/  IADD3 R4, P0, PT, R6.reuse, UR6, RZ ;  /* 0x0000000606047c10 */ /* 0x042fe4000ff1e0ff */
[----:B0-----:R-:W-:Y:S02]  /*7f00*/  IADD3 R6, P2, PT, R6, UR8, RZ ;  /* 0x0000000806067c10 */ /* 0x001fe4000ff5e0ff */
[C---:B------:R-:W-:Y:S02]  /*7f10*/  IADD3.X R5, PT, PT, R7.reuse, UR7, RZ, P0, !PT ;  /* 0x0000000707057c10 */ /* 0x040fe400087fe4ff */
[----:B------:R-:W-:Y:S02]  /*7f20*/  IADD3.X R7, PT, PT, R7, UR9, RZ, P2, !PT ;  /* 0x0000000907077c10 */ /* 0x000fe400097fe4ff */
[----:B------:R-:W-:Y:S01]  /*7f30*/  PLOP3.LUT P0, PT, PT, PT, PT, 0x80, 0x8 ;  /* 0x000000000008781c */ /* 0x000fe20003f0f070 */
[----:B------:R-:W-:-:S12]  /*7f40*/  @!P1 BRA `(.L_x_401) ;  /* 0x0000000400389947 */ /* 0x000fd80003800000 */
[----:B------:R-:W-:Y:S01]  /*7f50*/  PLOP3.LUT P0, PT, PT, PT, PT, 0x8, 0x80 ;  /* 0x000000000080781c */ /* 0x000fe20003f0e170 */
[----:B------:R-:W-:-:S12]  /*7f60*/  VIADD R26, R3, 0xfffff400 ;  /* 0xfffff400031a7836 */ /* 0x000fd80000000000 */
.L_x_402:
[----:B------:R-:W0:Y:S01]  /*7f70*/  LDS R11, [R9+-0x2000] ;  /* 0xffe00000090b7984 */ /* 0x000e220000000800 */
[----:B------:R-:W-:-:S03]  /*7f80*/  VIADD R8, R8, 0x1000 ;  /* 0x0000100008087836 */ /* 0x000fc60000000000 */
[----:B------:R-:W1:Y:S02]  /*7f90*/  LDS R13, [R9+-0x1ff8] ;  /* 0xffe00800090d7984 */ /* 0x000e640000000800 */
[----:B------:R-:W-:Y:S02]  /*7fa0*/  ISETP.GE.AND P1, PT, R8, R26, PT ;  /* 0x0000001a0800720c */ /* 0x000fe40003f26270 */
[----:B------:R-:W2:Y:S04]  /*7fb0*/  LDS R15, [R9+-0x1000] ;  /* 0xfff00000090f7984 */ /* 0x000ea80000000800 */
[----:B------:R-:W3:Y:S04]  /*7fc0*/  LDS R17, [R9+-0xff8] ;  /* 0xfff0080009117984 */ /* 0x000ee80000000800 */
[----:B------:R-:W4:Y:S04]  /*7fd0*/  LDS R19, [R9] ;  /* 0x0000000009137984 */ /* 0x000f280000000800 */
        /* <DEDUP_REMOVED lines=27> */
[----:B0-----:R0:W-:Y:S04]  /*8190*/  STG.E desc[UR10][R4.64+-0x800], R11 ;  /* 0xfff8000b04007986 */ /* 0x0011e8000c10190a */
[----:B-1----:R1:W-:Y:S01]  /*81a0*/  STG.E desc[UR10][R6.64+-0x800], R13 ;  /* 0xfff8000d06007986 */ /* 0x0023e2000c10190a */
[----:B--2---:R-:W-:-:S03]  /*81b0*/  VIADD R9, R9, 0x10000 ;  /* 0x0001000009097836 */ /* 0x004fc60000000000 */
[----:B------:R-:W-:Y:S04]  /*81c0*/  STG.E desc[UR10][R4.64+-0x400], R15 ;  /* 0xfffc000f04007986 */ /* 0x000fe8000c10190a */
[----:B---3--:R-:W-:Y:S01]  /*81d0*/  STG.E desc[UR10][R6.64+-0x400], R17 ;  /* 0xfffc001106007986 */ /* 0x008fe2000c10190a */
[----:B0-----:R-:W-:-:S03]  /*81e0*/  IADD3 R11, P3, PT, R6, 0x4000, RZ ;  /* 0x00004000060b7810 */ /* 0x001fc60007f7e0ff */
[----:B----4-:R-:W-:Y:S01]  /*81f0*/  STG.E desc[UR10][R4.64], R19 ;  /* 0x0000001304007986 */ /* 0x010fe2000c10190a */
[----:B-1----:R-:W-:-:S03]  /*8200*/  IADD3 R13, P2, PT, R4, 0x4000, RZ ;  /* 0x00004000040d7810 */ /* 0x002fc60007f5e0ff */
[----:B-----5:R-:W-:Y:S04]  /*8210*/  STG.E desc[UR10][R6.64], R21 ;  /* 0x0000001506007986 */ /* 0x020fe8000c10190a */
        /* <DEDUP_REMOVED lines=19> */
[----:B------:R1:W-:Y:S04]  /*8350*/  STG.E desc[UR10][R6.64+0x2800], R12 ;  /* 0x0028000c06007986 */ /* 0x0003e8000c10190a */
[----:B------:R-:W-:Y:S04]  /*8360*/  STG.E desc[UR10][R4.64+0x2c00], R14 ;  /* 0x002c000e04007986 */ /* 0x000fe8000c10190a */
[----:B------:R-:W-:Y:S01]  /*8370*/  STG.E desc[UR10][R6.64+0x2c00], R16 ;  /* 0x002c001006007986 */ /* 0x000fe2000c10190a */
[----:B0-----:R-:W-:-:S03]  /*8380*/  IMAD.X R10, RZ, RZ, R7, P3 ;  /* 0x000000ffff0a7224 */ /* 0x001fc600018e0607 */
[----:B------:R-:W-:Y:S01]  /*8390*/  STG.E desc[UR10][R4.64+0x3000], R18 ;  /* 0x0030001204007986 */ /* 0x000fe2000c10190a */
[----:B-1----:R-:W-:-:S03]  /*83a0*/  IMAD.X R12, RZ, RZ, R5, P2 ;  /* 0x000000ffff0c7224 */ /* 0x002fc600010e0605 */
[----:B------:R-:W-:Y:S04]  /*83b0*/  STG.E desc[UR10][R6.64+0x3000], R20 ;  /* 0x0030001406007986 */ /* 0x000fe8000c10190a */
[----:B------:R0:W-:Y:S04]  /*83c0*/  STG.E desc[UR10][R4.64+0x3400], R22 ;  /* 0x0034001604007986 */ /* 0x0001e8000c10190a */
[----:B------:R1:W-:Y:S01]  /*83d0*/  STG.E desc[UR10][R6.64+0x3400], R24 ;  /* 0x0034001806007986 */ /* 0x0003e2000c10190a */
[----:B0-----:R-:W-:Y:S02]  /*83e0*/  IMAD.MOV.U32 R4, RZ, RZ, R13 ;  /* 0x000000ffff047224 */ /* 0x001fe400078e000d */
[----:B------:R-:W-:-:S02]  /*83f0*/  IMAD.MOV.U32 R5, RZ, RZ, R12 ;  /* 0x000000ffff057224 */ /* 0x000fc400078e000c */
[----:B-1----:R-:W-:Y:S02]  /*8400*/  IMAD.MOV.U32 R6, RZ, RZ, R11 ;  /* 0x000000ffff067224 */ /* 0x002fe400078e000b */
[----:B------:R-:W-:Y:S01]  /*8410*/  IMAD.MOV.U32 R7, RZ, RZ, R10 ;  /* 0x000000ffff077224 */ /* 0x000fe200078e000a */
[----:B------:R-:W-:Y:S06]  /*8420*/  @!P1 BRA `(.L_x_402) ;  /* 0xfffffff800d09947 */ /* 0x000fec000383ffff */
.L_x_401:
[----:B------:R-:W-:Y:S05]  /*8430*/  BSYNC.RECONVERGENT B1 ;  /* 0x0000000000017941 */ /* 0x000fea0003800200 */
.L_x_400:
[----:B------:R-:W-:Y:S01]  /*8440*/  IMAD.IADD R10, R3, 0x1, -R8 ;  /* 0x00000001030a7824 */ /* 0x000fe200078e0a08 */
[----:B------:R-:W-:Y:S04]  /*8450*/  BSSY.RECONVERGENT B1, `(.L_x_403) ;  /* 0x000002e000017945 */ /* 0x000fe80003800200 */
[----:B------:R-:W-:-:S13]  /*8460*/  ISETP.GT.AND P1, PT, R10, 0x400, PT ;  /* 0x000004000a00780c */ /* 0x000fda0003f24270 */
[----:B------:R-:W-:Y:S05]  /*8470*/  @!P1 BRA `(.L_x_404) ;  /* 0x0000000000ac9947 */ /* 0x000fea0003800000 */
[----:B------:R-:W0:Y:S01]  /*8480*/  LDS R11, [R9+-0x2000] ;  /* 0xffe00000090b7984 */ /* 0x000e220000000800 */
[----:B------:R-:W-:Y:S01]  /*8490*/  IADD3 R12, P1, PT, R4, 0x2000, RZ ;  /* 0x00002000040c7810 */ /* 0x000fe20007f3e0ff */
[----:B------:R-:W-:Y:S01]  /*84a0*/  VIADD R8, R8, 0x800 ;  /* 0x0000080008087836 */ /* 0x000fe20000000000 */
[----:B------:R-:W-:Y:S01]  /*84b0*/  IADD3 R10, P2, PT, R6, 0x2000, RZ ;  /* 0x00002000060a7810 */ /* 0x000fe20007f5e0ff */
[----:B------:R-:W1:Y:S01]  /*84c0*/  LDS R13, [R9+-0x1ff8] ;  /* 0xffe00800090d7984 */ /* 0x000e620000000800 */
[----:B------:R-:W-:-:S03]  /*84d0*/  PLOP3.LUT P0, PT, PT, PT, PT, 0x8, 0x80 ;  /* 0x000000000080781c */ /* 0x000fc60003f0e170 */
        /* <DEDUP_REMOVED lines=19> */
[----:B0-----:R-:W-:-:S03]  /*8610*/  IMAD.X R11, RZ, RZ, R7, P2 ;  /* 0x000000ffff0b7224 */ /* 0x001fc600010e0607 */
[----:B----4-:R-:W-:Y:S01]  /*8620*/  STG.E desc[UR10][R4.64], R19 ;  /* 0x0000001304007986 */ /* 0x010fe2000c10190a */
[----:B-1----:R-:W-:-:S03]  /*8630*/  IMAD.X R13, RZ, RZ, R5, P1 ;  /* 0x000000ffff0d7224 */ /* 0x002fc600008e0605 */
        /* <DEDUP_REMOVED lines=15> */
.L_x_404:
[----:B------:R-:W-:Y:S05]  /*8730*/  BSYNC.RECONVERGENT B1 ;  /* 0x0000000000017941 */ /* 0x000fea0003800200 */
.L_x_403:
[----:B------:R-:W-:-:S13]  /*8740*/  ISETP.LT.OR P0, PT, R8, R3, P0 ;  /* 0x000000030800720c */ /* 0x000fda0000701670 */
[----:B------:R-:W-:Y:S05]  /*8750*/  @!P0 BRA `(.L_x_396) ;  /* 0x0000000400508947 */ /* 0x000fea0003800000 */
[----:B------:R-:W0:Y:S04]  /*8760*/  LDS R11, [R9+-0x2000] ;  /* 0xffe00000090b7984 */ /* 0x000e280000000800 */
[----:B------:R-:W1:Y:S04]  /*8770*/  LDS R13, [R9+-0x1ff8] ;  /* 0xffe00800090d7984 */ /* 0x000e680000000800 */
[----:B------:R-:W2:Y:S04]  /*8780*/  LDS R15, [R9+-0x1000] ;  /* 0xfff00000090f7984 */ /* 0x000ea80000000800 */
[----:B------:R-:W3:Y:S04]  /*8790*/  LDS R17, [R9+-0xff8] ;  /* 0xfff0080009117984 */ /* 0x000ee80000000800 */
[----:B------:R-:W4:Y:S04]  /*87a0*/  LDS R19, [R9] ;  /* 0x0000000009137984 */ /* 0x000f280000000800 */
[----:B------:R-:W5:Y:S04]  /*87b0*/  LDS R21, [R9+0x8] ;  /* 0x0000080009157984 */ /* 0x000f680000000800 */
[----:B------:R-:W5:Y:S04]  /*87c0*/  LDS R23, [R9+0x1000] ;  /* 0x0010000009177984 */ /* 0x000f680000000800 */
        /* <DEDUP_REMOVED lines=9> */
[----:B------:R-:W-:Y:S05]  /*8860*/  BRA `(.L_x_396) ;  /* 0x00000004000c7947 */ /* 0x000fea0003800000 */
.L_x_395:
[----:B------:R-:W0:Y:S01]  /*8870*/  @P5 LDC.64 R58, c[0x0][0x398] ;  /* 0x0000e600ff3a5b82 */ /* 0x000e220000000a00 */
[----:B------:R-:W-:Y:S01]  /*8880*/  IMAD.MOV.U32 R29, RZ, RZ, 0x9 ;  /* 0x00000009ff1d7424 */ /* 0x000fe200078e00ff */
[----:B------:R-:W-:-:S03]  /*8890*/  ISETP.NE.U32.AND P6, PT, R40, R38, PT ;  /* 0x000000262800720c */ /* 0x000fc60003fc5070 */
[----:B------:R-:W-:Y:S01]  /*88a0*/  IMAD R35, R0, R29, 0x3 ;  /* 0x0000000300237424 */ /* 0x000fe200078e021d */
[----:B------:R-:W-:Y:S02]  /*88b0*/  ISETP.NE.AND.EX P6, PT, R41, R39, PT, P6 ;  /* 0x000000272900720c */ /* 0x000fe40003fc5360 */
[----:B------:R-:W1:Y:S02]  /*88c0*/  @P5 LDC.64 R18, c[0x0][0x3a0] ;  /* 0x0000e800ff125b82 */ /* 0x000e640000000a00 */
[----:B------:R-:W-:-:S06]  /*88d0*/  ISETP.NE.AND P6, PT, R35, R2, !P6 ;  /* 0x000000022300720c */ /* 0x000fcc00077c5270 */
[----:B------:R-:W2:Y:S08]  /*88e0*/  @P0 LDC.64 R20, c[0x0][0x398] ;  /* 0x0000e600ff140b82 */ /* 0x000eb00000000a00 */
[----:B------:R-:W3:Y:S01]  /*88f0*/  @P0 LDC.64 R22, c[0x0][0x3a0] ;  /* 0x0000e800ff160b82 */ /* 0x000ee20000000a00 */
[----:B0-----:R-:W-:-:S05]  /*8900*/  @P5 IMAD.WIDE R58, R4, 0x4, R58 ;  /* 0x00000004043a5825 */ /* 0x001fca00078e023a */
[----:B------:R0:W-:Y:S02]  /*8910*/  @P5 STG.E desc[UR10][R58.64], R28 ;  /* 0x0000001c3a005986 */ /* 0x0001e4000c10190a */
[----:B------:R-:W0:Y:S01]  /*8920*/  @P1 LDC.64 R24, c[0x0][0x398] ;  /* 0x0000e600ff181b82 */ /* 0x000e220000000a00 */
[----:B-1----:R-:W-:-:S05]  /*8930*/  @P5 IMAD.WIDE R18, R4, 0x4, R18 ;  /* 0x0000000404125825 */ /* 0x002fca00078e0212 */
[----:B------:R1:W-:Y:S01]  /*8940*/  @P5 STG.E desc[UR10][R18.64], R13 ;  /* 0x0000000d12005986 */ /* 0x0003e2000c10190a */
[----:B------:R-:W-:Y:S01]  /*8950*/  ISETP.NE.U32.AND P5, PT, R32, R30, PT ;  /* 0x0000001e2000720c */ /* 0x000fe20003fa5070 */
[----:B------:R-:W4:Y:S01]  /*8960*/  @P1 LDC.64 R48, c[0x0][0x3a0] ;  /* 0x0000e800ff301b82 */ /* 0x000f220000000a00 */
[----:B--2---:R-:W-:Y:S02]  /*8970*/  @P0 IMAD.WIDE R20, R17, 0x4, R20 ;  /* 0x0000000411140825 */ /* 0x004fe400078e0214 */
[----:B------:R-:W-:Y:S02]  /*8980*/  ISETP.NE.AND.EX P5, PT, R33, R31, PT, P5 ;  /* 0x0000001f2100720c */ /* 0x000fe40003fa5350 */
[CC--:B------:R-:W-:Y:S01]  /*8990*/  IMAD R33, R0.reuse, R29.reuse, 0x7 ;  /* 0x0000000700217424 */ /* 0x0c0fe200078e021d */
[----:B------:R-:W-:Y:S01]  /*89a0*/  @P0 STG.E desc[UR10][R20.64], R44 ;  /* 0x0000002c14000986 */ /* 0x000fe2000c10190a */
[----:B------:R-:W-:Y:S01]  /*89b0*/  IMAD R29, R0, R29, 0x8 ;  /* 0x00000008001d7424 */ /* 0x000fe200078e021d */
[----:B------:R-:W2:Y:S01]  /*89c0*/  @!P6 LDC.64 R60, c[0x0][0x398] ;  /* 0x0000e600ff3ceb82 */ /* 0x000ea20000000a00 */
[----:B---3--:R-:W-:Y:S01]  /*89d0*/  @P0 IMAD.WIDE R22, R17, 0x4, R22 ;  /* 0x0000000411160825 */ /* 0x008fe200078e0216 */
[----:B------:R-:W-:-:S04]  /*89e0*/  ISETP.NE.AND P5, PT, R33, R2, !P5 ;  /* 0x000000022100720c */ /* 0x000fc80006fa5270 */
[----:B------:R3:W-:Y:S01]  /*89f0*/  @P0 STG.E desc[UR10][R22.64], R11 ;  /* 0x0000000b16000986 */ /* 0x0007e2000c10190a */
[----:B------:R-:W-:Y:S01]  /*8a00*/  ISETP.NE.U32.AND P0, PT, R30, R46, PT ;  /* 0x0000002e1e00720c */ /* 0x000fe20003f05070 */
[----:B------:R-:W5:Y:S03]  /*8a10*/  @!P6 LDC.64 R16, c[0x0][0x3a0] ;  /* 0x0000e800ff10eb82 */ /* 0x000f660000000a00 */
[----:B------:R-:W-:-:S04]  /*8a20*/  ISETP.NE.AND.EX P0, PT, R31, R47, PT, P0 ;  /* 0x0000002f1f00720c */ /* 0x000fc80003f05300 */
[----:B------:R-:W-:Y:S01]  /*8a30*/  ISETP.NE.AND P0, PT, R29, R2, !P0 ;  /* 0x000000021d00720c */ /* 0x000fe20004705270 */
[C---:B0-----:R-:W-:Y:S01]  /*8a40*/  @P1 IMAD.WIDE R28, R57.reuse, 0x4, R24 ;  /* 0x00000004391c1825 */ /* 0x041fe200078e0218 */
[----:B-1----:R-:W0:Y:S03]  /*8a50*/  @P3 LDC.64 R12, c[0x0][0x398] ;  /* 0x0000e600ff0c3b82 */ /* 0x002e260000000a00 */
[----:B----4-:R-:W-:Y:S01]  /*8a60*/  @P1 IMAD.WIDE R48, R57, 0x4, R48 ;  /* 0x0000000439301825 */ /* 0x010fe200078e0230 */
[----:B------:R-:W-:Y:S03]  /*8a70*/  @P1 STG.E desc[UR10][R28.64], R42 ;  /* 0x0000002a1c001986 */ /* 0x000fe6000c10190a */
[C---:B--2---:R-:W-:Y:S01]  /*8a80*/  @!P6 IMAD.WIDE R60, R50.reuse, 0x4, R60 ;  /* 0x00000004323ce825 */ /* 0x044fe200078e023c */
[----:B------:R-:W1:Y:S01]  /*8a90*/  @P2 LDC.64 R24, c[0x0][0x398] ;  /* 0x0000e600ff182b82 */ /* 0x000e620000000a00 */
[----:B------:R2:W-:Y:S04]  /*8aa0*/  @P1 STG.E desc[UR10][R48.64], R8 ;  /* 0x0000000830001986 */ /* 0x0005e8000c10190a */
[----:B------:R4:W-:Y:S01]  /*8ab0*/  @!P6 STG.E desc[UR10][R60.64], R40 ;  /* 0x000000283c00e986 */ /* 0x0009e2000c10190a */
[----:B-----5:R-:W-:-:S02]  /*8ac0*/  @!P6 IMAD.WIDE R16, R50, 0x4, R16 ;  /* 0x000000043210e825 */ /* 0x020fc400078e0210 */
[----:B---3--:R-:W3:Y:S03]  /*8ad0*/  @P2 LDC.64 R22, c[0x0][0x3a0] ;  /* 0x0000e800ff162b82 */ /* 0x008ee60000000a00 */
[----:B------:R4:W-:Y:S05]  /*8ae0*/  @!P6 STG.E desc[UR10][R16.64], R7 ;  /* 0x000000071000e986 */ /* 0x0009ea000c10190a */
[----:B------:R-:W5:Y:S01]  /*8af0*/  @P3 LDC.64 R18, c[0x0][0x3a0] ;  /* 0x0000e800ff123b82 */ /* 0x000f620000000a00 */
[----:B0-----:R-:W-:-:S07]  /*8b00*/  @P3 IMAD.WIDE R12, R55, 0x4, R12 ;  /* 0x00000004370c3825 */ /* 0x001fce00078e020c */
[----:B------:R-:W0:Y:S01]  /*8b10*/  @P4 LDC.64 R20, c[0x0][0x398] ;  /* 0x0000e600ff144b82 */ /* 0x000e220000000a00 */
[----:B-1----:R-:W-:-:S05]  /*8b20*/  @P2 IMAD.WIDE R24, R54, 0x4, R24 ;  /* 0x0000000436182825 */ /* 0x002fca00078e0218 */
[----:B------:R4:W-:Y:S02]  /*8b30*/  @P2 STG.E desc[UR10][R24.64], R38 ;  /* 0x0000002618002986 */ /* 0x0009e4000c10190a */
[----:B------:R-:W1:Y:S01]  /*8b40*/  @P4 LDC.64 R58, c[0x0][0x3a0] ;  /* 0x0000e800ff3a4b82 */ /* 0x000e620000000a00 */
[----:B---3--:R-:W-:-:S05]  /*8b50*/  @P2 IMAD.WIDE R22, R54, 0x4, R22 ;  /* 0x0000000436162825 */ /* 0x008fca00078e0216 */
[----:B------:R4:W-:Y:S02]  /*8b60*/  @P2 STG.E desc[UR10][R22.64], R10 ;  /* 0x0000000a16002986 */ /* 0x0009e4000c10190a */
[----:B------:R-:W3:Y:S01]  /*8b70*/  @!P5 LDC.64 R56, c[0x0][0x398] ;  /* 0x0000e600ff38db82 */ /* 0x000ee20000000a00 */
[----:B-----5:R-:W-:Y:S01]  /*8b80*/  @P3 IMAD.WIDE R18, R55, 0x4, R18 ;  /* 0x0000000437123825 */ /* 0x020fe200078e0212 */
[----:B------:R4:W-:Y:S04]  /*8b90*/  @P3 STG.E desc[UR10][R12.64], R36 ;  /* 0x000000240c003986 */ /* 0x0009e8000c10190a */
[----:B------:R4:W-:Y:S02]  /*8ba0*/  @P3 STG.E desc[UR10][R18.64], R9 ;  /* 0x0000000912003986 */ /* 0x0009e4000c10190a */
[----:B--2---:R-:W2:Y:S01]  /*8bb0*/  @!P5 LDC.64 R48, c[0x0][0x3a0] ;  /* 0x0000e800ff30db82 */ /* 0x004ea20000000a00 */
[----:B0-----:R-:W-:-:S05]  /*8bc0*/  @P4 IMAD.WIDE R20, R53, 0x4, R20 ;  /* 0x0000000435144825 */ /* 0x001fca00078e0214 */
[----:B------:R4:W-:Y:S02]  /*8bd0*/  @P4 STG.E desc[UR10][R20.64], R34 ;  /* 0x0000002214004986 */ /* 0x0009e4000c10190a */
[----:B------:R-:W0:Y:S01]  /*8be0*/  @!P0 LDC.64 R44, c[0x0][0x398] ;  /* 0x0000e600ff2c8b82 */ /* 0x000e220000000a00 */
[----:B-1----:R-:W-:-:S05]  /*8bf0*/  @P4 IMAD.WIDE R58, R53, 0x4, R58 ;  /* 0x00000004353a4825 */ /* 0x002fca00078e023a */
[----:B------:R4:W-:Y:S02]  /*8c00*/  @P4 STG.E desc[UR10][R58.64], R6 ;  /* 0x000000063a004986 */ /* 0x0009e4000c10190a */
[----:B------:R-:W1:Y:S01]  /*8c10*/  @!P0 LDC.64 R28, c[0x0][0x3a0] ;  /* 0x0000e800ff1c8b82 */ /* 0x000e620000000a00 */
[----:B---3--:R-:W-:-:S05]  /*8c20*/  @!P5 IMAD.WIDE R56, R52, 0x4, R56 ;  /* 0x000000043438d825 */ /* 0x008fca00078e0238 */
[----:B------:R4:W-:Y:S01]  /*8c30*/  @!P5 STG.E desc[UR10][R56.64], R32 ;  /* 0x000000203800d986 */ /* 0x0009e2000c10190a */
[----:B--2---:R-:W-:-:S05]  /*8c40*/  @!P5 IMAD.WIDE R48, R52, 0x4, R48 ;  /* 0x000000043430d825 */ /* 0x004fca00078e0230 */
[----:B------:R4:W-:Y:S01]  /*8c50*/  @!P5 STG.E desc[UR10][R48.64], R5 ;  /* 0x000000053000d986 */ /* 0x0009e2000c10190a */
[----:B0-----:R-:W-:-:S05]  /*8c60*/  @!P0 IMAD.WIDE R44, R51, 0x4, R44 ;  /* 0x00000004332c8825 */ /* 0x001fca00078e022c */
[----:B------:R4:W-:Y:S01]  /*8c70*/  @!P0 STG.E desc[UR10][R44.64], R30 ;  /* 0x0000001e2c008986 */ /* 0x0009e2000c10190a */
[----:B-1----:R-:W-:-:S05]  /*8c80*/  @!P0 IMAD.WIDE R28, R51, 0x4, R28 ;  /* 0x00000004331c8825 */ /* 0x002fca00078e021c */
[----:B------:R4:W-:Y:S02]  /*8c90*/  @!P0 STG.E desc[UR10][R28.64], R15 ;  /* 0x0000000f1c008986 */ /* 0x0009e4000c10190a */
.L_x_396:
[----:B------:R-:W-:Y:S05]  /*8ca0*/  BSYNC.RECONVERGENT B0 ;  /* 0x0000000000007941 */ /* 0x000fea0003800200 */
.L_x_394:
[----:B------:R-:W-:-:S13]  /*8cb0*/  ISETP.NE.AND P0, PT, R0, 0xff, PT ;  /* 0x000000ff0000780c */ /* 0x000fda0003f05270 */
[----:B------:R-:W-:Y:S05]  /*8cc0*/  @P0 EXIT ;  /* 0x000000000000094d */ /* 0x000fea0003800000 */
[----:B----4-:R-:W1:Y:S01]  /*8cd0*/  LDC.64 R8, c[0x0][0x3a8] ;  /* 0x0000ea00ff087b82 */ /* 0x010e620000000a00 */
[----:B------:R-:W-:-:S13]  /*8ce0*/  ISETP.NE.AND P0, PT, R2, 0x900, PT ;  /* 0x000009000200780c */ /* 0x000fda0003f05270 */
[----:B------:R-:W-:Y:S05]  /*8cf0*/  @P0 BRA `(.L_x_405) ;  /* 0x00000000001c0947 */ /* 0x000fea0003800000 */
[----:B0-----:R-:W0:Y:S08]  /*8d00*/  LDC.64 R4, c[0x0][0x398] ;  /* 0x0000e600ff047b82 */ /* 0x001e300000000a00 */
[----:B------:R-:W2:Y:S01]  /*8d10*/  LDC.64 R6, c[0x0][0x3a0] ;  /* 0x0000e800ff067b82 */ /* 0x000ea20000000a00 */
[----:B0-----:R-:W-:-:S05]  /*8d20*/  IMAD.WIDE R4, R3, 0x4, R4 ;  /* 0x0000000403047825 */ /* 0x001fca00078e0204 */
[----:B------:R3:W-:Y:S01]  /*8d30*/  STG.E desc[UR10][R4.64], R46 ;  /* 0x0000002e04007986 */ /* 0x0007e2000c10190a */
[----:B--2---:R-:W-:-:S04]  /*8d40*/  IMAD.WIDE R6, R3, 0x4, R6 ;  /* 0x0000000403067825 */ /* 0x004fc800078e0206 */
[----:B------:R-:W-:Y:S01]  /*8d50*/  VIADD R3, R3, 0x1 ;  /* 0x0000000103037836 */ /* 0x000fe20000000000 */
[----:B------:R3:W-:Y:S06]  /*8d60*/  STG.E desc[UR10][R6.64], R27 ;  /* 0x0000001b06007986 */ /* 0x0007ec000c10190a */
.L_x_405:
[----:B-1----:R-:W-:Y:S01]  /*8d70*/  STG.E desc[UR10][R8.64], R3 ;  /* 0x0000000308007986 */ /* 0x002fe2000c10190a */
[----:B------:R-:W-:Y:S05]  /*8d80*/  EXIT ;  /* 0x000000000000794d */ /* 0x000fea0003800000 */
.L_x_393:
[----:B------:R-:W0:Y:S01]  /*8d90*/  LDC.64 R6, c[0x0][0x390] ;  /* 0x0000e400ff067b82 */ /* 0x000e220000000a00 */
[----:B------:R-:W1:Y:S01]  /*8da0*/  S2R R0, SR_TID.X ;  /* 0x0000000000007919 */ /* 0x000e620000002100 */
[----:B------:R-:W2:Y:S01]  /*8db0*/  LDCU.64 UR6, c[0x0][0x380] ;  /* 0x00007000ff0677ac */ /* 0x000ea20008000a00 */
[----:B------:R-:W3:Y:S01]  /*8dc0*/  LDCU UR8, c[0x0][0x388] ;  /* 0x00007100ff0877ac */ /* 0x000ee20008000800 */
[----:B0-----:R-:W-:-:S04]  /*8dd0*/  LEA R6, P0, R4, R6, 0x2 ;  /* 0x0000000604067211 */ /* 0x001fc800078010ff */
[----:B------:R-:W-:-:S05]  /*8de0*/  LEA.HI.X R7, R4, R7, RZ, 0x2, P0 ;  /* 0x0000000704077211 */ /* 0x000fca00000f14ff */
[----:B------:R0:W4:Y:S01]  /*8df0*/  LDG.E.CONSTANT R3, desc[UR10][R6.64] ;  /* 0x0000000a06037981 */ /* 0x000122000c1e9900 */
[C---:B-1----:R-:W-:Y:S02]  /*8e00*/  LOP3.LUT R5, R0.reuse, 0x1f, RZ, 0xc0, !PT ;  /* 0x0000001f00057812 */ /* 0x042fe400078ec0ff */
[----:B------:R-:W-:-:S05]  /*8e10*/  LOP3.LUT R8, R0, 0x3e0, RZ, 0xc0, !PT ;  /* 0x000003e000087812 */ /* 0x000fca00078ec0ff */
[----:B------:R-:W-:-:S04]  /*8e20*/  IMAD R11, R8, 0x9, R5 ;  /* 0x00000009080b7824 */ /* 0x000fc800078e0205 */
[C---:B------:R-:W-:Y:S01]  /*8e30*/  VIADD R13, R11.reuse, 0x20 ;  /* 0x000000200b0d7836 */ /* 0x040fe20000000000 */
[C---:B------:R-:W-:Y:S01]  /*8e40*/  ISETP.GE.U32.AND P0, PT, R11.reuse, R2, PT ;  /* 0x000000020b00720c */ /* 0x040fe20003f06070 */
[----:B------:R-:W-:-:S12]  /*8e50*/  VIADD R15, R11, 0x40 ;  /* 0x000000400b0f7836 */ /* 0x000fd80000000000 */
[----:B------:R-:W1:Y:S01]  /*8e60*/  @!P0 LDC.64 R8, c[0x0][0x390] ;  /* 0x0000e400ff088b82 */ /* 0x000e620000000a00 */
[----:B------:R-:W-:Y:S01]  /*8e70*/  @!P0 IMAD.IADD R5, R4, 0x1, R11 ;  /* 0x0000000104058824 */ /* 0x000fe200078e020b */
[C---:B0-----:R-:W-:Y:S01]  /*8e80*/  LEA R6, P4, R11.reuse, R6, 0x2 ;  /* 0x000000060b067211 */ /* 0x041fe200078810ff */
[C---:B------:R-:W-:Y:S02]  /*8e90*/  VIADD R27, R11.reuse, 0x60 ;  /* 0x000000600b1b7836 */ /* 0x040fe40000000000 */
[C---:B------:R-:W-:Y:S02]  /*8ea0*/  VIADD R29, R11.reuse, 0x80 ;  /* 0x000000800b1d7836 */ /* 0x040fe40000000000 */
[----:B------:R-:W-:Y:S02]  /*8eb0*/  IMAD.X R7, RZ, RZ, R7, P4 ;  /* 0x000000ffff077224 */ /* 0x000fe400020e0607 */
[----:B------:R-:W-:Y:S02]  /*8ec0*/  VIADD R37, R11, 0xa0 ;  /* 0x000000a00b257836 */ /* 0x000fe40000000000 */
[----:B-1----:R-:W-:-:S04]  /*8ed0*/  @!P0 IMAD.WIDE.U32 R8, R5, 0x4, R8 ;  /* 0x0000000405088825 */ /* 0x002fc800078e0008 */
[C---:B------:R-:W-:Y:S02]  /*8ee0*/  VIADD R39, R11.reuse, 0xc0 ;  /* 0x000000c00b277836 */ /* 0x040fe40000000000 */
[C---:B------:R-:W-:Y:S02]  /*8ef0*/  VIADD R43, R11.reuse, 0xe0 ;  /* 0x000000e00b2b7836 */ /* 0x040fe40000000000 */
[----:B------:R-:W-:Y:S01]  /*8f00*/  VIADD R31, R11, 0x100 ;  /* 0x000001000b1f7836 */ /* 0x000fe20000000000 */
[-C--:B------:R-:W-:Y:S02]  /*8f10*/  ISETP.GE.U32.AND P1, PT, R15, R2.reuse, PT ;  /* 0x000000020f00720c */ /* 0x080fe40003f26070 */
[-C--:B------:R-:W-:Y:S02]  /*8f20*/  ISETP.GE.U32.AND P2, PT, R27, R2.reuse, PT ;  /* 0x000000021b00720c */ /* 0x080fe40003f46070 */
[-C--:B------:R-:W-:Y:S02]  /*8f30*/  ISETP.GE.U32.AND P3, PT, R29, R2.reuse, PT ;  /* 0x000000021d00720c */ /* 0x080fe40003f66070 */
[----:B------:R-:W-:-:S02]  /*8f40*/  ISETP.GE.U32.AND P6, PT, R37, R2, PT ;  /* 0x000000022500720c */ /* 0x000fc40003fc6070 */
[-C--:B------:R-:W-:Y:S02]  /*8f50*/  ISETP.GE.U32.AND P5, PT, R39, R2.reuse, PT ;  /* 0x000000022700720c */ /* 0x080fe40003fa6070 */
[-C--:B------:R-:W-:Y:S01]  /*8f60*/  ISETP.GE.U32.AND P4, PT, R43, R2.reuse, PT ;  /* 0x000000022b00720c */ /* 0x080fe20003f86070 */
[----:B----4-:R-:W-:Y:S02]  /*8f70*/  IMAD.MOV.U32 R21, RZ, RZ, R3 ;  /* 0x000000ffff157224 */ /* 0x010fe400078e0003 */
[----:B------:R0:W4:Y:S01]  /*8f80*/  @!P0 LDG.E.CONSTANT R3, desc[UR10][R8.64] ;  /* 0x0000000a08038981 */ /* 0x000122000c1e9900 */
[----:B------:R-:W-:Y:S01]  /*8f90*/  ISETP.GE.U32.AND P0, PT, R13, R2, PT ;  /* 0x000000020d00720c */ /* 0x000fe20003f06070 */
[--C-:B------:R-:W-:Y:S02]  /*8fa0*/  IMAD.MOV.U32 R5, RZ, RZ, R21.reuse ;  /* 0x000000ffff057224 */ /* 0x100fe400078e0015 */
[--C-:B------:R-:W-:Y:S02]  /*8fb0*/  IMAD.MOV.U32 R22, RZ, RZ, R21.reuse ;  /* 0x000000ffff167224 */ /* 0x100fe400078e0015 */
[----:B------:R-:W-:-:S02]  /*8fc0*/  IMAD.MOV.U32 R23, RZ, RZ, R21 ;  /* 0x000000ffff177224 */ /* 0x000fc400078e0015 */
[--C-:B------:R-:W-:Y:S02]  /*8fd0*/  IMAD.MOV.U32 R24, RZ, RZ, R21.reuse ;  /* 0x000000ffff187224 */ /* 0x100fe400078e0015 */
[--C-:B------:R-:W-:Y:S01]  /*8fe0*/  IMAD.MOV.U32 R25, RZ, RZ, R21.reuse ;  /* 0x000000ffff197224 */ /* 0x100fe200078e0015 */
[----:B------:R-:W5:Y:S04]  /*8ff0*/  @!P1 LDG.E.CONSTANT R22, desc[UR10][R6.64+0x100] ;  /* 0x0001000a06169981 */ /* 0x000f68000c1e9900 */
[----:B------:R-:W5:Y:S01]  /*9000*/  @!P0 LDG.E.CONSTANT R5, desc[UR10][R6.64+0x80] ;  /* 0x0000800a06058981 */ /* 0x000f62000c1e9900 */
[----:B------:R-:W-:Y:S01]  /*9010*/  ISETP.GE.U32.AND P0, PT, R31, R2, PT ;  /* 0x000000021f00720c */ /* 0x000fe20003f06070 */
[--C-:B------:R-:W-:Y:S02]  /*9020*/  IMAD.MOV.U32 R26, RZ, RZ, R21.reuse ;  /* 0x000000ffff1a7224 */ /* 0x100fe400078e0015 */
[----:B------:R-:W-:Y:S01]  /*9030*/  IMAD.MOV.U32 R20, RZ, RZ, R21 ;  /* 0x000000ffff147224 */ /* 0x000fe200078e0015 */
[----:B------:R-:W5:Y:S04]  /*9040*/  @!P2 LDG.E.CONSTANT R23, desc[UR10][R6.64+0x180] ;  /* 0x0001800a0617a981 */ /* 0x000f68000c1e9900 */
[----:B------:R-:W5:Y:S04]  /*9050*/  @!P3 LDG.E.CONSTANT R24, desc[UR10][R6.64+0x200] ;  /* 0x0002000a0618b981 */ /* 0x000f68000c1e9900 */
[----:B------:R-:W5:Y:S04]  /*9060*/  @!P6 LDG.E.CONSTANT R25, desc[UR10][R6.64+0x280] ;  /* 0x0002800a0619e981 */ /* 0x000f68000c1e9900 */
[----:B------:R-:W5:Y:S04]  /*9070*/  @!P5 LDG.E.CONSTANT R26, desc[UR10][R6.64+0x300] ;  /* 0x0003000a061ad981 */ /* 0x000f68000c1e9900 */
[----:B------:R-:W5:Y:S04]  /*9080*/  @!P4 LDG.E.CONSTANT R20, desc[UR10][R6.64+0x380] ;  /* 0x0003800a0614c981 */ /* 0x000f68000c1e9900 */
[----:B------:R1:W5:Y:S01]  /*9090*/  @!P0 LDG.E.CONSTANT R21, desc[UR10][R6.64+0x400] ;  /* 0x0004000a06158981 */ /* 0x000362000c1e9900 */
[----:B--2---:R-:W-:Y:S01]  /*90a0*/  IADD3 R32, P0, PT, R4, UR6, RZ ;  /* 0x0000000604207c10 */ /* 0x004fe2000ff1e0ff */
[----:B------:R-:W2:Y:S03]  /*90b0*/  S2R R41, SR_LANEID ;  /* 0x0000000000297919 */ /* 0x000ea60000000000 */
[-C--:B0-----:R-:W-:Y:S01]  /*90c0*/  IADD3 R8, P4, PT, R11, R32.reuse, RZ ;  /* 0x000000200b087210 */ /* 0x081fe20007f9e0ff */
[----:B------:R-:W-:Y:S01]  /*90d0*/  IMAD.X R33, RZ, RZ, UR7, P0 ;  /* 0x00000007ff217e24 */ /* 0x000fe200080e06ff */
[----:B------:R-:W-:-:S02]  /*90e0*/  IADD3 R9, P5, PT, R13, R32, RZ ;  /* 0x000000200d097210 */ /* 0x000fc40007fbe0ff */
[-C--:B------:R-:W-:Y:S01]  /*90f0*/  IADD3 R12, P3, PT, R15, R32.reuse, RZ ;  /* 0x000000200f0c7210 */ /* 0x080fe20007f7e0ff */
[--C-:B-1----:R-:W-:Y:S01]  /*9100*/  IMAD.X R7, RZ, RZ, R33.reuse, P4 ;  /* 0x000000ffff077224 */ /* 0x102fe200020e0621 */
[----:B------:R-:W0:Y:S01]  /*9110*/  S2UR UR5, SR_CgaCtaId ;  /* 0x00000000000579c3 */ /* 0x000e220000008800 */
[-C--:B------:R-:W-:Y:S01]  /*9120*/  IADD3 R16, P4, PT, R29, R32.reuse, RZ ;  /* 0x000000201d107210 */ /* 0x080fe20007f9e0ff */
[--C-:B------:R-:W-:Y:S01]  /*9130*/  IMAD.X R10, RZ, RZ, R33.reuse, P5 ;  /* 0x000000ffff0a7224 */ /* 0x100fe200028e0621 */
[----:B------:R-:W-:Y:S01]  /*9140*/  IADD3 R18, P5, PT, R37, R32, RZ ;  /* 0x0000002025127210 */ /* 0x000fe20007fbe0ff */
[--C-:B------:R-:W-:Y:S01]  /*9150*/  IMAD.X R35, RZ, RZ, R33.reuse, P3 ;  /* 0x000000ffff237224 */ /* 0x100fe200018e0621 */
[----:B------:R-:W-:Y:S01]  /*9160*/  ISETP.GE.U32.AND P2, PT, R11, R2, PT ;  /* 0x000000020b00720c */ /* 0x000fe20003f46070 */
[--C-:B------:R-:W-:Y:S01]  /*9170*/  IMAD.X R11, RZ, RZ, R33.reuse, P4 ;  /* 0x000000ffff0b7224 */ /* 0x100fe200020e0621 */
[----:B------:R-:W-:Y:S02]  /*9180*/  IADD3 R36, P3, PT, R39, R32, RZ ;  /* 0x0000002027247210 */ /* 0x000fe40007f7e0ff */
[----:B------:R-:W-:Y:S01]  /*9190*/  ISETP.GE.U32.AND P1, PT, R13, R2, PT ;  /* 0x000000020d00720c */ /* 0x000fe20003f26070 */
[----:B------:R-:W-:Y:S01]  /*91a0*/  IMAD.X R13, RZ, RZ, R33, P5 ;  /* 0x000000ffff0d7224 */ /* 0x000fe200028e0621 */
[----:B------:R-:W-:-:S02]  /*91b0*/  IADD3 R38, P4, PT, R43, R32, RZ ;  /* 0x000000202b267210 */ /* 0x000fc40007f9e0ff */
[----:B------:R-:W-:Y:S01]  /*91c0*/  ISETP.GE.U32.AND P0, PT, R15, R2, PT ;  /* 0x000000020f00720c */ /* 0x000fe20003f06070 */
[--C-:B------:R-:W-:Y:S01]  /*91d0*/  IMAD.X R15, RZ, RZ, R33.reuse, P3 ;  /* 0x000000ffff0f7224 */ /* 0x100fe200018e0621 */
[-C--:B------:R-:W-:Y:S02]  /*91e0*/  IADD3 R14, P6, PT, R27, R32.reuse, RZ ;  /* 0x000000201b0e7210 */ /* 0x080fe40007fde0ff */
[----:B------:R-:W-:Y:S02]  /*91f0*/  IADD3 R19, P5, PT, R31, R32, RZ ;  /* 0x000000201f137210 */ /* 0x000fe40007fbe0ff */
[-C--:B------:R-:W-:Y:S01]  /*9200*/  ISETP.GE.U32.AND P3, PT, R27, R2.reuse, PT ;  /* 0x000000021b00720c */ /* 0x080fe20003f66070 */
[--C-:B------:R-:W-:Y:S01]  /*9210*/  IMAD.X R27, RZ, RZ, R33.reuse, P4 ;  /* 0x000000ffff1b7224 */ /* 0x100fe200020e0621 */
[----:B------:R-:W-:Y:S01]  /*9220*/  ISETP.GE.U32.AND P4, PT, R29, R2, PT ;  /* 0x000000021d00720c */ /* 0x000fe20003f86070 */
[--C-:B------:R-:W-:Y:S01]  /*9230*/  IMAD.X R17, RZ, RZ, R33.reuse, P6 ;  /* 0x000000ffff117224 */ /* 0x100fe200030e0621 */
[--C-:B---3--:R-:W-:Y:S01]  /*9240*/  SHF.R.U64 R32, R32, UR8, R33.reuse ;  /* 0x0000000820207c19 */ /* 0x108fe20008001221 */
[----:B------:R-:W-:Y:S01]  /*9250*/  IMAD.X R30, RZ, RZ, R33, P5 ;  /* 0x000000ffff1e7224 */ /* 0x000fe200028e0621 */
[----:B------:R-:W-:-:S02]  /*9260*/  SHF.R.U64 R29, R8, UR8, R7 ;  /* 0x00000008081d7c19 */ /* 0x000fc40008001207 */
[----:B------:R-:W-:Y:S02]  /*9270*/  SHF.R.U32.HI R33, RZ, UR8, R33 ;  /* 0x00000008ff217c19 */ /* 0x000fe40008011621 */
[----:B------:R-:W-:Y:S02]  /*9280*/  SHF.R.U32.HI R6, RZ, UR8, R7 ;  /* 0x00000008ff067c19 */ /* 0x000fe40008011607 */
[----:B------:R-:W-:Y:S02]  /*9290*/  SEL R28, R29, R32, !P2 ;  /* 0x000000201d1c7207 */ /* 0x000fe40005000000 */
[----:B------:R-:W-:Y:S02]  /*92a0*/  SEL R29, R6, R33, !P2 ;  /* 0x00000021061d7207 */ /* 0x000fe40005000000 */
[----:B------:R-:W-:Y:S02]  /*92b0*/  ISETP.GE.U32.AND P2, PT, R39, R2, PT ;  /* 0x000000022700720c */ /* 0x000fe40003f46070 */
[----:B------:R-:W-:-:S02]  /*92c0*/  SHF.R.U32.HI R44, RZ, 0x5, R0 ;  /* 0x00000005ff2c7819 */ /* 0x000fc40000011600 */
[----:B------:R-:W-:Y:S02]  /*92d0*/  SHF.R.U64 R9, R9, UR8, R10 ;  /* 0x0000000809097c19 */ /* 0x000fe4000800120a */
[--C-:B------:R-:W-:Y:S01]  /*92e0*/  SHF.R.U64 R39, R12, UR8, R35.reuse ;  /* 0x000000080c277c19 */ /* 0x100fe20008001223 */
[----:B------:R-:W-:Y:S01]  /*92f0*/  UMOV UR4, 0x400 ;  /* 0x0000040000047882 */ /* 0x000fe20000000000 */
[----:B------:R-:W-:Y:S01]  /*9300*/  SHF.R.U32.HI R12, RZ, UR8, R35 ;  /* 0x00000008ff0c7c19 */ /* 0x000fe20008011623 */
[----:B0-----:R-:W-:Y:S01]  /*9310*/  ULEA UR4, UR5, UR4, 0x18 ;  /* 0x0000000405047291 */ /* 0x001fe2000f8ec0ff */
[-C--:B------:R-:W-:Y:S01]  /*9320*/  SEL R6, R9, R32.reuse, !P1 ;  /* 0x0000002009067207 */ /* 0x080fe20004800000 */
[----:B--2---:R-:W-:Y:S01]  /*9330*/  IMAD R34, R44, 0x120, R41 ;  /* 0x000001202c227824 */ /* 0x004fe200078e0229 */
[----:B------:R-:W-:Y:S02]  /*9340*/  SEL R8, R39, R32, !P0 ;  /* 0x0000002027087207 */ /* 0x000fe40004000000 */
[----:B------:R-:W-:-:S02]  /*9350*/  SEL R9, R12, R33, !P0 ;  /* 0x000000210c097207 */ /* 0x000fc40004000000 */
[-C--:B------:R-:W-:Y:S02]  /*9360*/  ISETP.GE.U32.AND P0, PT, R31, R2.reuse, PT ;  /* 0x000000021f00720c */ /* 0x080fe40003f06070 */
[----:B------:R-:W-:Y:S02]  /*9370*/  SHF.R.U32.HI R10, RZ, UR8, R10 ;  /* 0x00000008ff0a7c19 */ /* 0x000fe4000801160a */
[-C--:B------:R-:W-:Y:S02]  /*9380*/  ISETP.GE.U32.AND P5, PT, R37, R2.reuse, PT ;  /* 0x000000022500720c */ /* 0x080fe40003fa6070 */
[----:B------:R-:W-:Y:S02]  /*9390*/  LEA R37, R34, UR4, 0x3 ;  /* 0x0000000422257c11 */ /* 0x000fe4000f8e18ff */
[----:B------:R-:W-:Y:S02]  /*93a0*/  SEL R7, R10, R33, !P1 ;  /* 0x000000210a077207 */ /* 0x000fe40004800000 */
[----:B------:R-:W-:Y:S01]  /*93b0*/  ISETP.GE.U32.AND P1, PT, R43, R2, PT ;  /* 0x000000022b00720c */ /* 0x000fe20003f26070 */
[----:B------:R0:W-:Y:S01]  /*93c0*/  STS.64 [R37], R28 ;  /* 0x0000001c25007388 */ /* 0x0001e20000000a00 */
[----:B------:R-:W-:-:S02]  /*93d0*/  SHF.R.U64 R31, R14, UR8, R17 ;  /* 0x000000080e1f7c19 */ /* 0x000fc40008001211 */
[----:B------:R-:W-:Y:S02]  /*93e0*/  SHF.R.U64 R35, R16, UR8, R11 ;  /* 0x0000000810237c19 */ /* 0x000fe4000800120b */
[----:B------:R-:W-:Y:S02]  /*93f0*/  SHF.R.U64 R39, R18, UR8, R13 ;  /* 0x0000000812277c19 */ /* 0x000fe4000800120d */
[----:B------:R-:W-:Y:S02]  /*9400*/  SHF.R.U64 R43, R36, UR8, R15 ;  /* 0x00000008242b7c19 */ /* 0x000fe4000800120f */
[----:B------:R-:W-:Y:S02]  /*9410*/  SHF.R.U64 R45, R38, UR8, R27 ;  /* 0x00000008262d7c19 */ /* 0x000fe4000800121b */
[----:B------:R-:W-:Y:S02]  /*9420*/  SHF.R.U32.HI R36, RZ, UR8, R11 ;  /* 0x00000008ff247c19 */ /* 0x000fe4000801160b */
[----:B0-----:R-:W-:-:S02]  /*9430*/  SHF.R.U32.HI R28, RZ, UR8, R17 ;  /* 0x00000008ff1c7c19 */ /* 0x001fc40008011611 */
        /* <DEDUP_REMOVED lines=8> */
[----:B------:R-:W-:Y:S02]  /*94c0*/  @!P0 SHF.R.U64 R32, R19, UR8, R30 ;  /* 0x0000000813208c19 */ /* 0x000fe4000800121e */
[-C--:B------:R-:W-:Y:S02]  /*94d0*/  SEL R11, R28, R33.reuse, !P3 ;  /* 0x000000211c0b7207 */ /* 0x080fe40005800000 */
[-C--:B------:R-:W-:Y:S02]  /*94e0*/  SEL R13, R36, R33.reuse, !P4 ;  /* 0x00000021240d7207 */ /* 0x080fe40006000000 */
[----:B------:R-:W-:-:S02]  /*94f0*/  SEL R15, R38, R33, !P5 ;  /* 0x00000021260f7207 */ /* 0x000fc40006800000 */
[-C--:B------:R-:W-:Y:S02]  /*9500*/  SEL R17, R40, R33.reuse, !P2 ;  /* 0x0000002128117207 */ /* 0x080fe40005000000 */
[----:B------:R-:W-:Y:S02]  /*9510*/  SEL R19, R42, R33, !P1 ;  /* 0x000000212a137207 */ /* 0x000fe40004800000 */
[----:B------:R-:W-:Y:S01]  /*9520*/  @!P0 SHF.R.U32.HI R33, RZ, UR8, R30 ;  /* 0x00000008ff218c19 */ /* 0x000fe2000801161e */
[C-C-:B------:R-:W-:Y:S01]  /*9530*/  IMAD R27, R41.reuse, 0x40, R37.reuse ;  /* 0x00000040291b7824 */ /* 0x140fe200078e0225 */
[----:B------:R-:W-:Y:S01]  /*9540*/  STS.64 [R37+0x100], R6 ;  /* 0x0001000625007388 */ /* 0x000fe20000000a00 */
[----:B------:R-:W-:Y:S01]  /*9550*/  IMAD R30, R41, 0x8, R34 ;  /* 0x00000008291e7824 */ /* 0x000fe200078e0222 */
[----:B------:R-:W-:Y:S01]  /*9560*/  ISETP.NE.AND P4, PT, R0, RZ, PT ;  /* 0x000000ff0000720c */ /* 0x000fe20003f85270 */
[----:B------:R-:W-:Y:S01]  /*9570*/  IMAD R28, R34, -0x4, R37 ;  /* 0xfffffffc221c7824 */ /* 0x000fe200078e0225 */
[----:B------:R0:W-:Y:S04]  /*9580*/  STS.64 [R37+0x200], R8 ;  /* 0x0002000825007388 */ /* 0x0001e80000000a00 */
[----:B------:R-:W-:Y:S04]  /*9590*/  STS.64 [R37+0x300], R10 ;  /* 0x0003000a25007388 */ /* 0x000fe80000000a00 */
[----:B------:R-:W-:Y:S04]  /*95a0*/  STS.64 [R37+0x400], R12 ;  /* 0x0004000c25007388 */ /* 0x000fe80000000a00 */
[----:B------:R-:W-:Y:S04]  /*95b0*/  STS.64 [R37+0x500], R14 ;  /* 0x0005000e25007388 */ /* 0x000fe80000000a00 */
[----:B------:R-:W-:Y:S04]  /*95c0*/  STS.64 [R37+0x600], R16 ;  /* 0x0006001025007388 */ /* 0x000fe80000000a00 */
[----:B------:R-:W-:Y:S04]  /*95d0*/  STS.64 [R37+0x700], R18 ;  /* 0x0007001225007388 */ /* 0x000fe80000000a00 */
[----:B------:R-:W-:Y:S01]  /*95e0*/  STS.64 [R37+0x800], R32 ;  /* 0x0008002025007388 */ /* 0x000fe20000000a00 */
[----:B------:R-:W-:-:S03]  /*95f0*/  NOP ;  /* 0x0000000000007918 */ /* 0x000fc60000000000 */
[----:B------:R-:W-:Y:S04]  /*9600*/  LDS.64 R52, [R27] ;  /* 0x000000001b347984 */ /* 0x000fe80000000a00 */
[----:B------:R-:W-:Y:S04]  /*9610*/  LDS.64 R48, [R27+0x8] ;  /* 0x000008001b307984 */ /* 0x000fe80000000a00 */
[----:B------:R-:W-:Y:S04]  /*9620*/  LDS.64 R46, [R27+0x10] ;  /* 0x000010001b2e7984 */ /* 0x000fe80000000a00 */
[----:B------:R-:W-:Y:S04]  /*9630*/  LDS.64 R42, [R27+0x18] ;  /* 0x000018001b2a7984 */ /* 0x000fe80000000a00 */
[----:B------:R-:W1:Y:S04]  /*9640*/  LDS.64 R34, [R27+0x40] ;  /* 0x000040001b227984 */ /* 0x000e680000000a00 */
[----:B------:R-:W-:Y:S04]  /*9650*/  LDS.64 R32, [R27+0x20] ;  /* 0x000020001b207984 */ /* 0x000fe80000000a00 */
[----:B------:R-:W-:Y:S04]  /*9660*/  LDS.64 R18, [R27+0x28] ;  /* 0x000028001b127984 */ /* 0x000fe80000000a00 */
[----:B------:R-:W-:Y:S04]  /*9670*/  LDS.64 R16, [R27+0x30] ;  /* 0x000030001b107984 */ /* 0x000fe80000000a00 */
[----:B------:R-:W-:Y:S01]  /*9680*/  LDS.64 R12, [R27+0x38] ;  /* 0x000038001b0c7984 */ /* 0x000fe20000000a00 */
[----:B------:R-:W-:Y:S01]  /*9690*/  BAR.SYNC.DEFER_BLOCKING 0x0 ;  /* 0x0000000000007b1d */ /* 0x000fe20000010000 */
[----:B------:R-:W-:-:S05]  /*96a0*/  @!P4 VIADD R4, R4, 0xffffffff ;  /* 0xffffffff0404c836 */ /* 0x000fca0000000000 */
[----:B0-----:R-:W-:Y:S01]  /*96b0*/  @!P4 IADD3 R8, P0, PT, R4, UR6, RZ ;  /* 0x000000060408cc10 */ /* 0x001fe2000ff1e0ff */
[----:B------:R-:W-:Y:S01]  /*96c0*/  IMAD R30, R30, -0x4, R27 ;  /* 0xfffffffc1e1e7824 */ /* 0x000fe200078e021b */
[----:B------:R-:W-:Y:S02]  /*96d0*/  CS2R R6, SRZ ;  /* 0x0000000000067805 */ /* 0x000fe4000001ff00 */
[----:B------:R-:W-:-:S04]  /*96e0*/  @!P4 LEA.HI.X.SX32 R9, R4, UR7, 0x1, P0 ;  /* 0x000000070409cc11 */ /* 0x000fc800080f0eff */
[--C-:B------:R-:W-:Y:S02]  /*96f0*/  @!P4 SHF.R.U64 R6, R8, UR8, R9.reuse ;  /* 0x000000080806cc19 */ /* 0x100fe40008001209 */
[----:B------:R-:W-:Y:S02]  /*9700*/  @!P4 SHF.R.U32.HI R7, RZ, UR8, R9 ;  /* 0x00000008ff07cc19 */ /* 0x000fe40008011609 */
[C---:B------:R-:W-:Y:S02]  /*9710*/  LEA R9, R0.reuse, UR4, 0x3 ;  /* 0x0000000400097c11 */ /* 0x040fe4000f8e18ff */
[----:B------:R-:W-:Y:S01]  /*9720*/  ISETP.NE.AND P0, PT, R0, RZ, PT ;  /* 0x000000ff0000720c */ /* 0x000fe20003f05270 */
        /* <DEDUP_REMOVED lines=10> */
[----:B------:R-:W2:Y:S04]  /*97d0*/  LDS R3, [R30] ;  /* 0x000000001e037984 */ /* 0x000ea80000000800 */
[----:B------:R-:W3:Y:S04]  /*97e0*/  LDS R4, [R30+0x4] ;  /* 0x000004001e047984 */ /* 0x000ee80000000800 */
[----:B------:R-:W4:Y:S04]  /*97f0*/  LDS R5, [R30+0x8] ;  /* 0x000008001e057984 */ /* 0x000f280000000800 */
        /* <DEDUP_REMOVED lines=8> */
[----:B------:R-:W-:Y:S01]  /*9880*/  BAR.SYNC.DEFER_BLOCKING 0x0 ;  /* 0x0000000000007b1d */ /* 0x000fe20000010000 */
[----:B------:R-:W-:Y:S01]  /*9890*/  IMAD R11, R0, 0x9, RZ ;  /* 0x00000009000b7824 */ /* 0x000fe200078e02ff */
[----:B------:R-:W-:-:S04]  /*98a0*/  ISETP.NE.U32.AND P5, PT, R52, R48, PT ;  /* 0x000000303400720c */ /* 0x000fc80003fa5070 */
[----:B------:R2:W1:Y:S01]  /*98b0*/  @P0 LDS.64 R6, [R9+0x878] ;  /* 0x0008780009060984 */ /* 0x0004620000000a00 */
[----:B------:R-:W-:Y:S01]  /*98c0*/  VIADD R15, R11, 0x1 ;  /* 0x000000010b0f7836 */ /* 0x000fe20000000000 */
[----:B------:R-:W-:Y:S02]  /*98d0*/  ISETP.NE.AND.EX P5, PT, R53, R49, PT, P5 ;  /* 0x000000313500720c */ /* 0x000fe40003fa5350 */
[----:B------:R-:W-:Y:S02]  /*98e0*/  ISETP.NE.U32.AND P3, PT, R48, R46, PT ;  /* 0x0000002e3000720c */ /* 0x000fe40003f65070 */
[----:B------:R-:W-:Y:S01]  /*98f0*/  ISETP.EQ.OR P5, PT, R15, R2, P5 ;  /* 0x000000020f00720c */ /* 0x000fe20002fa2670 */
[----:B0-----:R-:W-:Y:S01]  /*9900*/  VIADD R21, R11, 0x2 ;  /* 0x000000020b157836 */ /* 0x001fe20000000000 */
[----:B------:R-:W-:Y:S02]  /*9910*/  ISETP.NE.AND.EX P3, PT, R49, R47, PT, P3 ;  /* 0x0000002f3100720c */ /* 0x000fe40003f65330 */
[----:B--2---:R-:W-:-:S02]  /*9920*/  SEL R9, R3, RZ, !P5 ;  /* 0x000000ff03097207 */ /* 0x004fc40006800000 */
[----:B------:R-:W-:-:S03]  /*9930*/  ISETP.EQ.OR P3, PT, R21, R2, P3 ;  /* 0x000000021500720c */ /* 0x000fc60001f62670 */
[----:B---3--:R-:W-:Y:S01]  /*9940*/  IMAD.IADD R9, R4, 0x1, R9 ;  /* 0x0000000104097824 */ /* 0x008fe200078e0209 */
[----:B------:R-:W-:Y:S01]  /*9950*/  ISETP.NE.U32.AND P2, PT, R46, R42, PT ;  /* 0x0000002a2e00720c */ /* 0x000fe20003f45070 */
[----:B------:R-:W-:-:S03]  /*9960*/  VIADD R15, R11, 0x3 ;  /* 0x000000030b0f7836 */ /* 0x000fc60000000000 */
[----:B------:R-:W-:Y:S02]  /*9970*/  SEL R10, R9, RZ, !P3 ;  /* 0x000000ff090a7207 */ /* 0x000fe40005800000 */
[----:B------:R-:W-:-:S03]  /*9980*/  ISETP.NE.AND.EX P2, PT, R47, R43, PT, P2 ;  /* 0x0000002b2f00720c */ /* 0x000fc60003f45320 */
[----:B----4-:R-:W-:Y:S01]  /*9990*/  IMAD.IADD R10, R5, 0x1, R10 ;  /* 0x00000001050a7824 */ /* 0x010fe200078e020a */
[----:B------:R-:W-:Y:S02]  /*99a0*/  ISETP.EQ.OR P2, PT, R15, R2, P2 ;  /* 0x000000020f00720c */ /* 0x000fe40001742670 */
[----:B------:R-:W-:Y:S02]  /*99b0*/  ISETP.NE.U32.AND P1, PT, R42, R32, PT ;  /* 0x000000202a00720c */ /* 0x000fe40003f25070 */
[----:B-1----:R-:W-:-:S04]  /*99c0*/  ISETP.NE.U32.AND P0, PT, R6, R52, PT ;  /* 0x000000340600720c */ /* 0x002fc80003f05070 */
[----:B------:R-:W-:-:S04]  /*99d0*/  ISETP.NE.AND.EX P0, PT, R7, R53, PT, P0 ;  /* 0x000000350700720c */ /* 0x000fc80003f05300 */
[C---:B------:R-:W-:Y:S01]  /*99e0*/  ISETP.EQ.OR P0, PT, R11.reuse, R2, P0 ;  /* 0x000000020b00720c */ /* 0x040fe20000702670 */
[----:B------:R-:W-:Y:S01]  /*99f0*/  VIADD R21, R11, 0x4 ;  /* 0x000000040b157836 */ /* 0x000fe20000000000 */
[----:B------:R-:W-:Y:S02]  /*9a00*/  SEL R9, R10, RZ, !P2 ;  /* 0x000000ff0a097207 */ /* 0x000fe40005000000 */
[----:B------:R-:W-:Y:S02]  /*9a10*/  ISETP.NE.AND.EX P1, PT, R43, R33, PT, P1 ;  /* 0x000000212b00720c */ /* 0x000fe40003f25310 */
[----:B------:R-:W-:Y:S01]  /*9a20*/  ISETP.NE.U32.AND P6, PT, R32, R18, PT ;  /* 0x000000122000720c */ /* 0x000fe20003fc5070 */
[----:B------:R-:W-:Y:S01]  /*9a30*/  VIADD R15, R11, 0x5 ;  /* 0x000000050b0f7836 */ /* 0x000fe20000000000 */
[----:B------:R-:W-:Y:S01]  /*9a40*/  SEL R10, RZ, 0x1, !P0 ;  /* 0x00000001ff0a7807 */ /* 0x000fe20004000000 */
[----:B------:R-:W-:Y:S01]  /*9a50*/  IMAD.IADD R9, R36, 0x1, R9 ;  /* 0x0000000124097824 */ /* 0x000fe200078e0209 */
[----:B------:R-:W-:Y:S01]  /*9a60*/  ISETP.EQ.OR P1, PT, R21, R2, P1 ;  /* 0x000000021500720c */ /* 0x000fe20000f22670 */
[----:B------:R-:W-:Y:S01]  /*9a70*/  IMAD.MOV.U32 R14, RZ, RZ, 0x2 ;  /* 0x00000002ff0e7424 */ /* 0x000fe200078e00ff */
[----:B------:R-:W-:Y:S01]  /*9a80*/  ISETP.NE.AND.EX P6, PT, R33, R19, PT, P6 ;  /* 0x000000132100720c */ /* 0x000fe20003fc5360 */
[----:B------:R-:W-:-:S02]  /*9a90*/  @!P0 IMAD.MOV R14, RZ, RZ, 0x1 ;  /* 0x00000001ff0e8424 */ /* 0x000fc400078e02ff */
[----:B------:R-:W-:Y:S01]  /*9aa0*/  @!P5 IMAD.MOV R14, RZ, RZ, R10 ;  /* 0x000000ffff0ed224 */ /* 0x000fe200078e020a */
[----:B------:R-:W-:Y:S02]  /*9ab0*/  ISETP.EQ.OR P0, PT, R15, R2, P6 ;  /* 0x000000020f00720c */ /* 0x000fe40003702670 */
[----:B------:R-:W-:Y:S02]  /*9ac0*/  SEL R10, R9, RZ, !P1 ;  /* 0x000000ff090a7207 */ /* 0x000fe40004800000 */
[----:B------:R-:W-:Y:S01]  /*9ad0*/  ISETP.NE.U32.AND P6, PT, R18, R16, PT ;  /* 0x000000101200720c */ /* 0x000fe20003fc5070 */
[----:B------:R-:W-:Y:S02]  /*9ae0*/  VIADD R9, R11, 0x6 ;  /* 0x000000060b097836 */ /* 0x000fe40000000000 */
[----:B------:R-:W-:Y:S01]  /*9af0*/  IMAD.IADD R10, R37, 0x1, R10 ;  /* 0x00000001250a7824 */ /* 0x000fe200078e020a */
[----:B------:R-:W-:-:S04]  /*9b00*/  ISETP.NE.AND.EX P5, PT, R19, R17, PT, P6 ;  /* 0x000000111300720c */ /* 0x000fc80003fa5360 */
[----:B------:R-:W-:Y:S02]  /*9b10*/  ISETP.EQ.OR P5, PT, R9, R2, P5 ;  /* 0x000000020900720c */ /* 0x000fe40002fa2670 */
[----:B------:R-:W-:Y:S01]  /*9b20*/  SEL R9, R10, RZ, !P0 ;  /* 0x000000ff0a097207 */ /* 0x000fe20004000000 */
[----:B------:R-:W-:Y:S02]  /*9b30*/  VIADD R20, R14, 0x1 ;  /* 0x000000010e147836 */ /* 0x000fe40000000000 */
[----:B------:R-:W-:Y:S02]  /*9b40*/  @!P3 IMAD.MOV R20, RZ, RZ, R14 ;  /* 0x000000ffff14b224 */ /* 0x000fe400078e020e */
[----:B------:R-:W-:Y:S01]  /*9b50*/  IMAD.IADD R9, R38, 0x1, R9 ;  /* 0x0000000126097824 */ /* 0x000fe200078e0209 */
[----:B------:R-:W-:Y:S01]  /*9b60*/  ISETP.NE.U32.AND P3, PT, R16, R12, PT ;  /* 0x0000000c1000720c */ /* 0x000fe20003f65070 */
[----:B------:R-:W-:-:S03]  /*9b70*/  VIADD R15, R11, 0x7 ;  /* 0x000000070b0f7836 */ /* 0x000fc60000000000 */
[----:B------:R-:W-:Y:S02]  /*9b80*/  SEL R10, R9, RZ, !P5 ;  /* 0x000000ff090a7207 */ /* 0x000fe40006800000 */
[----:B------:R-:W-:-:S03]  /*9b90*/  ISETP.NE.AND.EX P3, PT, R17, R13, PT, P3 ;  /* 0x0000000d1100720c */ /* 0x000fc60003f65330 */
[----:B------:R-:W-:Y:S01]  /*9ba0*/  IMAD.IADD R10, R39, 0x1, R10 ;  /* 0x00000001270a7824 */ /* 0x000fe200078e020a */
[----:B------:R-:W-:Y:S02]  /*9bb0*/  ISETP.EQ.OR P3, PT, R15, R2, P3 ;  /* 0x000000020f00720c */ /* 0x000fe40001f62670 */
[----:B------:R-:W-:Y:S01]  /*9bc0*/  ISETP.NE.U32.AND P6, PT, R12, R34, PT ;  /* 0x000000220c00720c */ /* 0x000fe20003fc5070 */
[----:B------:R-:W-:Y:S01]  /*9bd0*/  VIADD R11, R11, 0x8 ;  /* 0x000000080b0b7836 */ /* 0x000fe20000000000 */
[----:B------:R-:W-:Y:S01]  /*9be0*/  SEL R9, R10, RZ, !P3 ;  /* 0x000000ff0a097207 */ /* 0x000fe20005800000 */
[----:B------:R-:W-:Y:S01]  /*9bf0*/  VIADD R14, R20, 0x1 ;  /* 0x00000001140e7836 */ /* 0x000fe20000000000 */
[----:B------:R-:W-:Y:S01]  /*9c00*/  ISETP.NE.AND.EX P6, PT, R13, R35, PT, P6 ;  /* 0x000000230d00720c */ /* 0x000fe20003fc5360 */
[----:B------:R-:W-:Y:S02]  /*9c10*/  @!P2 IMAD.MOV R14, RZ, RZ, R20 ;  /* 0x000000ffff0ea224 */ /* 0x000fe400078e0214 */
[----:B------:R-:W-:Y:S01]  /*9c20*/  IMAD.IADD R9, R40, 0x1, R9 ;  /* 0x0000000128097824 */ /* 0x000fe200078e0209 */
[----:B------:R-:W-:Y:S01]  /*9c30*/  ISETP.EQ.OR P6, PT, R11, R2, P6 ;  /* 0x000000020b00720c */ /* 0x000fe200037c2670 */
[----:B------:R-:W-:-:S02]  /*9c40*/  VIADD R15, R14, 0x1 ;  /* 0x000000010e0f7836 */ /* 0x000fc40000000000 */
[----:B------:R-:W-:Y:S01]  /*9c50*/  @!P1 IMAD.MOV R15, RZ, RZ, R14 ;  /* 0x000000ffff0f9224 */ /* 0x000fe200078e020e */
[----:B------:R-:W-:-:S03]  /*9c60*/  SEL R9, R9, RZ, !P6 ;  /* 0x000000ff09097207 */ /* 0x000fc60007000000 */
[----:B------:R-:W-:Y:S02]  /*9c70*/  VIADD R11, R15, 0x1 ;  /* 0x000000010f0b7836 */ /* 0x000fe40000000000 */
[----:B------:R-:W-:Y:S02]  /*9c80*/  @!P0 IMAD.MOV R11, RZ, RZ, R15 ;  /* 0x000000ffff0b8224 */ /* 0x000fe400078e020f */
[----:B------:R-:W-:Y:S02]  /*9c90*/  IMAD.IADD R10, R8, 0x1, R9 ;  /* 0x00000001080a7824 */ /* 0x000fe400078e0209 */
[----:B------:R-:W-:Y:S02]  /*9ca0*/  VIADD R14, R11, 0x1 ;  /* 0x000000010b0e7836 */ /* 0x000fe40000000000 */
[----:B------:R-:W-:Y:S02]  /*9cb0*/  @!P5 IMAD.MOV R14, RZ, RZ, R11 ;  /* 0x000000ffff0ed224 */ /* 0x000fe400078e020b */
[----:B------:R-:W0:Y:S02]  /*9cc0*/  SHFL.UP PT, R11, R10, 0x1, RZ ;  /* 0x042000000a0b7989 */ /* 0x000e2400000e00ff */
[----:B------:R-:W-:-:S02]  /*9cd0*/  VIADD R8, R14, 0x1 ;  /* 0x000000010e087836 */ /* 0x000fc40000000000 */
[----:B------:R-:W-:-:S04]  /*9ce0*/  @!P3 IMAD.MOV R8, RZ, RZ, R14 ;  /* 0x000000ffff08b224 */ /* 0x000fc800078e020e */
[----:B------:R-:W-:Y:S02]  /*9cf0*/  VIADD R9, R8, 0x1 ;  /* 0x0000000108097836 */ /* 0x000fe40000000000 */
[----:B------:R-:W-:Y:S01]  /*9d00*/  @!P6 IMAD.MOV R9, RZ, RZ, R8 ;  /* 0x000000ffff09e224 */ /* 0x000fe200078e0208 */
[----:B------:R-:W-:-:S04]  /*9d10*/  ISETP.GE.AND P5, PT, R41, 0x1, PT ;  /* 0x000000012900780c */ /* 0x000fc80003fa6270 */
[----:B------:R-:W1:Y:S01]  /*9d20*/  SHFL.UP PT, R8, R9, 0x1, RZ ;  /* 0x0420000009087989 */ /* 0x000e6200000e00ff */
[----:B------:R-:W-:-:S04]  /*9d30*/  ISETP.NE.AND P3, PT, R9, RZ, PT ;  /* 0x000000ff0900720c */ /* 0x000fc80003f65270 */
[----:B0-----:R-:W-:-:S04]  /*9d40*/  SEL R11, R11, RZ, !P3 ;  /* 0x000000ff0b0b7207 */ /* 0x001fc80005800000 */
[----:B------:R-:W-:-:S05]  /*9d50*/  SEL R11, R11, RZ, P5 ;  /* 0x000000ff0b0b7207 */ /* 0x000fca0002800000 */
[----:B------:R-:W-:-:S05]  /*9d60*/  IMAD.IADD R11, R10, 0x1, R11 ;  /* 0x000000010a0b7824 */ /* 0x000fca00078e020b */
[----:B------:R-:W0:Y:S01]  /*9d70*/  SHFL.UP PT, R14, R11, 0x2, RZ ;  /* 0x044000000b0e7989 */ /* 0x000e2200000e00ff */
[----:B-1----:R-:W-:-:S05]  /*9d80*/  SEL R8, R8, RZ, P5 ;  /* 0x000000ff08087207 */ /* 0x002fca0002800000 */
[----:B------:R-:W-:-:S05]  /*9d90*/  IMAD.IADD R8, R8, 0x1, R9 ;  /* 0x0000000108087824 */ /* 0x000fca00078e0209 */
[----:B------:R-:W1:Y:S01]  /*9da0*/  SHFL.UP PT, R10, R8, 0x2, RZ ;  /* 0x04400000080a7989 */ /* 0x000e6200000e00ff */
[----:B------:R-:W-:Y:S02]  /*9db0*/  ISETP.NE.AND P3, PT, R8, RZ, PT ;  /* 0x000000ff0800720c */ /* 0x000fe40003f65270 */
[----:B------:R-:W-:Y:S02]  /*9dc0*/  ISETP.GE.AND P5, PT, R41, 0x2, PT ;  /* 0x000000022900780c */ /* 0x000fe40003fa6270 */
[----:B0-----:R-:W-:-:S04]  /*9dd0*/  SEL R14, R14, RZ, !P3 ;  /* 0x000000ff0e0e7207 */ /* 0x001fc80005800000 */
[----:B------:R-:W-:-:S05]  /*9de0*/  SEL R14, R14, RZ, P5 ;  /* 0x000000ff0e0e7207 */ /* 0x000fca0002800000 */
[----:B------:R-:W-:Y:S01]  /*9df0*/  IMAD.IADD R14, R11, 0x1, R14 ;  /* 0x000000010b0e7824 */ /* 0x000fe200078e020e */
[----:B-1----:R-:W-:-:S04]  /*9e00*/  SEL R9, R10, RZ, P5 ;  /* 0x000000ff0a097207 */ /* 0x002fc80002800000 */
[----:B------:R-:W0:Y:S01]  /*9e10*/  SHFL.UP PT, R15, R14, 0x4, RZ ;  /* 0x048000000e0f7989 */ /* 0x000e2200000e00ff */
        /* <DEDUP_REMOVED lines=14> */
[----:B------:R-:W-:Y:S02]  /*9f00*/  SEL R14, R11, RZ, P5 ;  /* 0x000000ff0b0e7207 */ /* 0x000fe40002800000 */
[----:B-1----:R-:W-:-:S03]  /*9f10*/  SEL R9, R8, RZ, P5 ;  /* 0x000000ff08097207 */ /* 0x002fc60002800000 */
[----:B------:R-:W-:Y:S02]  /*9f20*/  IMAD.IADD R8, R15, 0x1, R14 ;  /* 0x000000010f087824 */ /* 0x000fe400078e020e */
[----:B------:R-:W-:-:S03]  /*9f30*/  IMAD.IADD R9, R10, 0x1, R9 ;  /* 0x000000010a097824 */ /* 0x000fc600078e0209 */
[----:B------:R-:W0:Y:S04]  /*9f40*/  SHFL.UP PT, R14, R8, 0x10, RZ ;  /* 0x06000000080e7989 */ /* 0x000e2800000e00ff */
[----:B------:R-:W1:Y:S01]  /*9f50*/  SHFL.UP PT, R11, R9, 0x10, RZ ;  /* 0x06000000090b7989 */ /* 0x000e6200000e00ff */
[----:B------:R-:W-:Y:S02]  /*9f60*/  ISETP.NE.AND P6, PT, R41, 0x1f, PT ;  /* 0x0000001f2900780c */ /* 0x000fe40003fc5270 */
[----:B------:R-:W-:Y:S02]  /*9f70*/  ISETP.NE.AND P3, PT, R9, RZ, PT ;  /* 0x000000ff0900720c */ /* 0x000fe40003f65270 */
[----:B------:R-:W-:Y:S02]  /*9f80*/  ISETP.GE.AND P5, PT, R41, 0x10, PT ;  /* 0x000000102900780c */ /* 0x000fe40003fa6270 */
[----:B0-----:R-:W-:-:S02]  /*9f90*/  SEL R14, R14, RZ, !P3 ;  /* 0x000000ff0e0e7207 */ /* 0x001fc40005800000 */
[----:B-1----:R-:W-:Y:S02]  /*9fa0*/  SEL R10, R11, RZ, P5 ;  /* 0x000000ff0b0a7207 */ /* 0x002fe40002800000 */
[----:B------:R-:W-:-:S03]  /*9fb0*/  SEL R15, R14, RZ, P5 ;  /* 0x000000ff0e0f7207 */ /* 0x000fc60002800000 */
[----:B------:R-:W-:Y:S01]  /*9fc0*/  @!P6 LEA R45, R44, UR4, 0x3 ;  /* 0x000000042c2dec11 */ /* 0x000fe2000f8e18ff */
[----:B------:R-:W-:Y:S02]  /*9fd0*/  IMAD.IADD R14, R9, 0x1, R10 ;  /* 0x00000001090e7824 */ /* 0x000fe400078e020a */
[----:B------:R-:W-:-:S05]  /*9fe0*/  IMAD.IADD R15, R8, 0x1, R15 ;  /* 0x00000001080f7824 */ /* 0x000fca00078e020f */
[----:B------:R-:W-:Y:S01]  /*9ff0*/  @!P6 STS.64 [R45], R14 ;  /* 0x0000000e2d00e388 */ /* 0x000fe20000000a00 */
[----:B------:R-:W-:Y:S06]  /*a000*/  BAR.SYNC.DEFER_BLOCKING 0x0 ;  /* 0x0000000000007b1d */ /* 0x000fec0000010000 */
[----:B------:R-:W0:Y:S04]  /*a010*/  LDS.128 R8, [UR4] ;  /* 0x00000004ff087984 */ /* 0x000e280008000c00 */
[----:B------:R-:W1:Y:S04]  /*a020*/  LDS.128 R20, [UR4+0x10] ;  /* 0x00001004ff147984 */ /* 0x000e680008000c00 */
[----:B------:R-:W2:Y:S01]  /*a030*/  LDS.128 R24, [UR4+0x20] ;  /* 0x00002004ff187984 */ /* 0x000ea20008000c00 */
[----:B------:R-:W-:-:S02]  /*a040*/  ISETP.NE.AND P6, PT, R44, 0x2, PT ;  /* 0x000000022c00780c */ /* 0x000fc40003fc5270 */
        /* <DEDUP_REMOVED lines=9> */
[----:B------:R-:W-:Y:S02]  /*a0e0*/  SEL R10, R56, RZ, !P3 ;  /* 0x000000ff380a7207 */ /* 0x000fe40005800000 */
[----:B------:R-:W-:Y:S02]  /*a0f0*/  SEL R8, R11, R8, !P6 ;  /* 0x000000080b087207 */ /* 0x000fe40007000000 */
[----:B------:R-:W-:Y:S01]  /*a100*/  SEL R9, R54, R9, !P6 ;  /* 0x0000000936097207 */ /* 0x000fe20007000000 */
[----:B------:R-:W-:Y:S01]  /*a110*/  IMAD.IADD R10, R23, 0x1, R10 ;  /* 0x00000001170a7824 */ /* 0x000fe200078e020a */
[----:B--2---:R-:W-:Y:S01]  /*a120*/  ISETP.NE.AND P6, PT, R24, RZ, PT ;  /* 0x000000ff1800720c */ /* 0x004fe20003fc5270 */
[----:B------:R-:W-:Y:S01]  /*a130*/  IMAD.IADD R11, R11, 0x1, R20 ;  /* 0x000000010b0b7824 */ /* 0x000fe200078e0214 */
[----:B------:R-:W-:Y:S02]  /*a140*/  ISETP.NE.AND P5, PT, R44, 0x3, PT ;  /* 0x000000032c00780c */ /* 0x000fe40003fa5270 */
[----:B------:R-:W-:-:S02]  /*a150*/  SEL R20, R10, RZ, !P6 ;  /* 0x000000ff0a147207 */ /* 0x000fc40007000000 */
[----:B------:R-:W-:Y:S01]  /*a160*/  SEL R8, R11, R8, !P5 ;  /* 0x000000080b087207 */ /* 0x000fe20006800000 */
[----:B------:R-:W-:Y:S01]  /*a170*/  IMAD.IADD R11, R22, 0x1, R11 ;  /* 0x00000001160b7824 */ /* 0x000fe200078e020b */
[----:B------:R-:W-:Y:S01]  /*a180*/  ISETP.NE.AND P3, PT, R44, 0x4, PT ;  /* 0x000000042c00780c */ /* 0x000fe20003f65270 */
[----:B------:R-:W-:Y:S01]  /*a190*/  IMAD.IADD R20, R25, 0x1, R20 ;  /* 0x0000000119147824 */ /* 0x000fe200078e0214 */
[----:B------:R-:W-:Y:S02]  /*a1a0*/  SEL R9, R56, R9, !P5 ;  /* 0x0000000938097207 */ /* 0x000fe40006800000 */
[----:B------:R-:W-:Y:S02]  /*a1b0*/  ISETP.NE.AND P5, PT, R26, RZ, PT ;  /* 0x000000ff1a00720c */ /* 0x000fe40003fa5270 */
[C---:B------:R-:W-:Y:S01]  /*a1c0*/  SEL R8, R11.reuse, R8, !P3 ;  /* 0x000000080b087207 */ /* 0x040fe20005800000 */
[----:B------:R-:W-:Y:S01]  /*a1d0*/  IMAD.IADD R11, R11, 0x1, R24 ;  /* 0x000000010b0b7824 */ /* 0x000fe200078e0218 */
[----:B------:R-:W-:Y:S01]  /*a1e0*/  SEL R9, R10, R9, !P3 ;  /* 0x000000090a097207 */ /* 0x000fe20005800000 */
[----:B------:R-:W1:Y:S01]  /*a1f0*/  SHFL.UP PT, R25, R14, 0x1, RZ ;  /* 0x042000000e197989 */ /* 0x000e6200000e00ff */
[----:B------:R-:W-:-:S02]  /*a200*/  SEL R10, R20, RZ, !P5 ;  /* 0x000000ff140a7207 */ /* 0x000fc40006800000 */
[----:B------:R-:W-:-:S03]  /*a210*/  ISETP.NE.AND P6, PT, R44, 0x5, PT ;  /* 0x000000052c00780c */ /* 0x000fc60003fc5270 */
[----:B------:R-:W-:Y:S01]  /*a220*/  IMAD.IADD R10, R27, 0x1, R10 ;  /* 0x000000011b0a7824 */ /* 0x000fe200078e020a */
[----:B------:R-:W-:Y:S02]  /*a230*/  SEL R8, R11, R8, !P6 ;  /* 0x000000080b087207 */ /* 0x000fe40007000000 */
[----:B------:R-:W-:Y:S02]  /*a240*/  SEL R9, R20, R9, !P6 ;  /* 0x0000000914097207 */ /* 0x000fe40007000000 */
[----:B------:R-:W-:Y:S02]  /*a250*/  ISETP.NE.AND P6, PT, R44, 0x6, PT ;  /* 0x000000062c00780c */ /* 0x000fe40003fc5270 */
[----:B0-----:R-:W-:Y:S01]  /*a260*/  ISETP.NE.AND P5, PT, R28, RZ, PT ;  /* 0x000000ff1c00720c */ /* 0x001fe20003fa5270 */
[----:B------:R-:W-:Y:S01]  /*a270*/  IMAD.IADD R11, R26, 0x1, R11 ;  /* 0x000000011a0b7824 */ /* 0x000fe200078e020b */
[C---:B------:R-:W-:Y:S01]  /*a280*/  SEL R9, R10.reuse, R9, !P6 ;  /* 0x000000090a097207 */ /* 0x040fe20007000000 */
[----:B------:R0:W2:Y:S01]  /*a290*/  SHFL.UP PT, R26, R15, 0x1, RZ ;  /* 0x042000000f1a7989 */ /* 0x0000a200000e00ff */
[----:B------:R-:W-:-:S02]  /*a2a0*/  SEL R10, R10, RZ, !P5 ;  /* 0x000000ff0a0a7207 */ /* 0x000fc40006800000 */
[----:B------:R-:W-:Y:S02]  /*a2b0*/  ISETP.GE.U32.AND P3, PT, R0, 0x20, PT ;  /* 0x000000200000780c */ /* 0x000fe40003f66070 */
[C---:B------:R-:W-:Y:S01]  /*a2c0*/  SEL R8, R11.reuse, R8, !P6 ;  /* 0x000000080b087207 */ /* 0x040fe20007000000 */
[----:B------:R-:W-:Y:S01]  /*a2d0*/  IMAD.IADD R11, R11, 0x1, R28 ;  /* 0x000000010b0b7824 */ /* 0x000fe200078e021c */
[----:B------:R-:W-:Y:S01]  /*a2e0*/  ISETP.NE.AND P5, PT, R44, 0x7, PT ;  /* 0x000000072c00780c */ /* 0x000fe20003fa5270 */
[----:B------:R-:W-:Y:S01]  /*a2f0*/  IMAD.IADD R10, R29, 0x1, R10 ;  /* 0x000000011d0a7824 */ /* 0x000fe200078e020a */
[----:B------:R-:W-:Y:S02]  /*a300*/  ISETP.NE.AND P6, PT, R30, RZ, PT ;  /* 0x000000ff1e00720c */ /* 0x000fe40003fc5270 */
[----:B------:R-:W-:Y:S02]  /*a310*/  SEL R8, R11, R8, !P5 ;  /* 0x000000080b087207 */ /* 0x000fe40006800000 */
[----:B------:R-:W-:-:S02]  /*a320*/  SEL R9, R10, R9, !P5 ;  /* 0x000000090a097207 */ /* 0x000fc40006800000 */
[----:B------:R-:W-:Y:S02]  /*a330*/  ISETP.NE.AND P5, PT, R41, RZ, P3 ;  /* 0x000000ff2900720c */ /* 0x000fe40001fa5270 */
[----:B------:R-:W-:Y:S02]  /*a340*/  SEL R10, R10, RZ, !P6 ;  /* 0x000000ff0a0a7207 */ /* 0x000fe40007000000 */
[----:B-1----:R-:W-:-:S04]  /*a350*/  @P3 ISETP.NE.AND P6, PT, R25, RZ, PT ;  /* 0x000000ff1900320c */ /* 0x002fc80003fc5270 */
[----:B0-----:R-:W-:Y:S02]  /*a360*/  @P3 SEL R15, R9, RZ, !P6 ;  /* 0x000000ff090f3207 */ /* 0x001fe40007000000 */
[----:B------:R-:W-:-:S03]  /*a370*/  @P3 ISETP.NE.AND P6, PT, R41, RZ, PT ;  /* 0x000000ff2900320c */ /* 0x000fc60003fc5270 */
[----:B--2---:R-:W-:Y:S01]  /*a380*/  @P5 IMAD.IADD R9, R26, 0x1, R15 ;  /* 0x000000011a095824 */ /* 0x004fe200078e020f */
[----:B------:R-:W-:Y:S01]  /*a390*/  @P3 SEL R21, R25, RZ, P6 ;  /* 0x000000ff19153207 */ /* 0x000fe20003000000 */
[----:B------:R-:W-:Y:S02]  /*a3a0*/  IMAD.IADD R30, R30, 0x1, R11 ;  /* 0x000000011e1e7824 */ /* 0x000fe400078e020b */
[----:B------:R-:W-:Y:S02]  /*a3b0*/  IMAD.IADD R31, R31, 0x1, R10 ;  /* 0x000000011f1f7824 */ /* 0x000fe400078e020a */
[----:B------:R-:W-:Y:S02]  /*a3c0*/  @P3 IMAD.IADD R25, R8, 0x1, R21 ;  /* 0x0000000108193824 */ /* 0x000fe400078e0215 */
[----:B------:R-:W-:Y:S01]  /*a3d0*/  @P3 IMAD.MOV.U32 R26, RZ, RZ, R9 ;  /* 0x000000ffff1a3224 */ /* 0x000fe200078e0009 */
[----:B------:R-:W-:Y:S06]  /*a3e0*/  @P3 BRA `(.L_x_406) ;  /* 0x0000000c00143947 */ /* 0x000fec0003800000 */
[----:B------:R-:W0:Y:S01]  /*a3f0*/  LDC.64 R28, c[0x0][0x3b0] ;  /* 0x0000ec00ff1c7b82 */ /* 0x000e220000000a00 */
[----:B------:R-:W1:Y:S01]  /*a400*/  LDCU UR5, c[0x0][0x370] ;  /* 0x00006e00ff0577ac */ /* 0x000e620008000800 */
        /* <DEDUP_REMOVED lines=12> */
.L_x_407:
[----:B------:R-:W-:Y:S05]  /*a4d0*/  NANOSLEEP 0x1c2 ;  /* 0x000001c20000795d */ /* 0x000fea0003800000 */
[----:B------:R-:W-:Y:S01]  /*a4e0*/  NOP ;  /* 0x0000000000007918 */ /* 0x000fe20000000000 */
.L_x_408:
[----:B--2---:R-:W-:-:S03]  /*a4f0*/  IMAD.WIDE.U32 R8, R0, 0x10, RZ ;  /* 0x0000001000087825 */ /* 0x004fc600078e00ff */
[----:B------:R-:W-:Y:S02]  /*a500*/  LOP3.LUT R15, R8, 0xfffffff0, RZ, 0x3c, !PT ;  /* 0xfffffff0080f7812 */ /* 0x000fe400078e3cff */
[----:B------:R-:W-:Y:S02]  /*a510*/  LOP3.LUT R9, RZ, R9, RZ, 0x33, !PT ;  /* 0x00000009ff097212 */ /* 0x000fe400078e33ff */
[----:B------:R-:W-:-:S05]  /*a520*/  IADD3 R14, P3, PT, R28, R15, RZ ;  /* 0x0000000f1c0e7210 */ /* 0x000fca0007f7e0ff */
[----:B------:R-:W-:-:S08]  /*a530*/  IMAD.X R15, R29, 0x1, R9, P3 ;  /* 0x000000011d0f7824 */ /* 0x000fd000018e0609 */
.L_x_410:
[----:B------:R-:W2:Y:S01]  /*a540*/  LD.E.128.STRONG.GPU R8, desc[UR10][R14.64+0x200] ;  /* 0x0002000a0e087980 */ /* 0x000ea2000c10fd00 */
[----:B------:R-:W-:Y:S05]  /*a550*/  YIELD ;  /* 0x0000000000007946 */ /* 0x000fea0003800000 */
[----:B------:R-:W-:Y:S01]  /*a560*/  UMOV UR5, 0xffffffff ;  /* 0xffffffff00057882 */ /* 0x000fe20000000000 */
[----:B--2---:R-:W-:-:S04]  /*a570*/  ISETP.NE.U32.AND P3, PT, R10, 0x63, PT ;  /* 0x000000630a00780c */ /* 0x004fc80003f65070 */
[----:B------:R-:W-:Y:S01]  /*a580*/  ISETP.NE.AND.EX P3, PT, R11, RZ, PT, P3 ;  /* 0x000000ff0b00720c */ /* 0x000fe20003f65330 */
[----:B------:R-:W-:-:S12]  /*a590*/  BRA.DIV UR5, `(.L_x_409) ;  /* 0x0000003205b07947 */ /* 0x000fd8000b800000 */
[----:B------:R-:W-:-:S13]  /*a5a0*/  VOTE.ANY P3, !P3 ;  /* 0x0000000000ff7806 */ /* 0x000fda0005860100 */
.L_x_467:
[----:B------:R-:W-:Y:S05]  /*a5b0*/  @P3 BRA `(.L_x_410) ;  /* 0xfffffffc00e03947 */ /* 0x000fea000383ffff */
[----:B------:R-:W-:Y:S01]  /*a5c0*/  UMOV UR5, 0xffffffff ;  /* 0xffffffff00057882 */ /* 0x000fe20000000000 */
[----:B------:R-:W-:-:S04]  /*a5d0*/  ISETP.NE.U32.AND P5, PT, R10, 0x65, PT ;  /* 0x000000650a00780c */ /* 0x000fc80003fa5070 */
[----:B------:R-:W-:Y:S01]  /*a5e0*/  ISETP.NE.AND.EX P5, PT, R11, RZ, PT, P5 ;  /* 0x000000ff0b00720c */ /* 0x000fe20003fa5350 */
[----:B------:R-:W-:-:S12]  /*a5f0*/  BRA.DIV UR5, `(.L_x_411) ;  /* 0x0000003205b87947 */ /* 0x000fd8000b800000 */
[----:B------:R-:W0:Y:S01]  /*a600*/  S2R R21, SR_GEMASK ;  /* 0x0000000000157919 */ /* 0x000e220000003c00 */
[----:B------:R-:W-:Y:S01]  /*a610*/  VOTE.ANY R24, PT, !P5 ;  /* 0x0000000000187806 */ /* 0x000fe200068e0100 */
[C---:B------:R-:W-:Y:S01]  /*a620*/  VIADD R14, R41.reuse, 0x2 ;  /* 0x00000002290e7836 */ /* 0x040fe20000000000 */
[----:B------:R-:W-:Y:S01]  /*a630*/  ISETP.NE.AND P5, PT, R8, RZ, PT ;  /* 0x000000ff0800720c */ /* 0x000fe20003fa5270 */
[----:B------:R-:W-:Y:S01]  /*a640*/  VIADD R45, R41, 0x10 ;  /* 0x00000010292d7836 */ /* 0x000fe20000000000 */
[----:B------:R-:W-:-:S05]  /*a650*/  LOP3.LUT R55, RZ, R0, RZ, 0x33, !PT ;  /* 0x00000000ff377212 */ /* 0x000fca00078e33ff */
[----:B------:R-:W-:Y:S01]  /*a660*/  IMAD.IADD R55, R55, 0x1, R50 ;  /* 0x0000000137377824 */ /* 0x000fe200078e0232 */
[----:B0-----:R-:W-:-:S05]  /*a670*/  LOP3.LUT R24, R24, 0x80000000, R21, 0xec, !PT ;  /* 0x8000000018187812 */ /* 0x001fca00078eec15 */
[----:B------:R-:W-:-:S05]  /*a680*/  VIADD R15, R24, 0xffffffff ;  /* 0xffffffff180f7836 */ /* 0x000fca0000000000 */
[----:B------:R-:W-:-:S04]  /*a690*/  LOP3.LUT R15, R24, R15, RZ, 0xc, !PT ;  /* 0x0000000f180f7212 */ /* 0x000fc800078e0cff */
        /* <DEDUP_REMOVED lines=8> */
[----:B------:R-:W-:Y:S01]  /*a720*/  ISETP.GT.AND P3, PT, R14, R27, PT ;  /* 0x0000001b0e00720c */ /* 0x000fe20003f64270 */
[----:B------:R-:W-:Y:S01]  /*a730*/  VIADD R14, R41, 0x4 ;  /* 0x00000004290e7836 */ /* 0x000fe20000000000 */
[----:B------:R-:W0:Y:S01]  /*a740*/  SHFL.DOWN PT, R44, R22, 0x2, R27 ;  /* 0x08400000162c7989 */ /* 0x000e2200000e001b */
[----:B------:R-:W-:-:S05]  /*a750*/  IMAD.IADD R20, R8, 0x1, R23 ;  /* 0x0000000108147824 */ /* 0x000fca00078e0217 */
[----:B------:R-:W1:Y:S01]  /*a760*/  SHFL.DOWN PT, R23, R20, 0x2, R27 ;  /* 0x0840000014177989 */ /* 0x000e6200000e001b */
[----:B------:R-:W-:-:S04]  /*a770*/  ISETP.NE.AND P5, PT, R20, RZ, PT ;  /* 0x000000ff1400720c */ /* 0x000fc80003fa5270 */
[----:B0-----:R-:W-:-:S04]  /*a780*/  SEL R44, R44, RZ, !P5 ;  /* 0x000000ff2c2c7207 */ /* 0x001fc80006800000 */
[----:B------:R-:W-:Y:S02]  /*a790*/  SEL R9, R44, RZ, !P3 ;  /* 0x000000ff2c097207 */ /* 0x000fe40005800000 */
[----:B-1----:R-:W-:Y:S02]  /*a7a0*/  SEL R23, R23, RZ, !P3 ;  /* 0x000000ff17177207 */ /* 0x002fe40005800000 */
[----:B------:R-:W-:Y:S01]  /*a7b0*/  ISETP.GT.AND P3, PT, R14, R27, PT ;  /* 0x0000001b0e00720c */ /* 0x000fe20003f64270 */
[----:B------:R-:W-:Y:S02]  /*a7c0*/  IMAD.IADD R54, R22, 0x1, R9 ;  /* 0x0000000116367824 */ /* 0x000fe400078e0209 */
[----:B------:R-:W-:Y:S02]  /*a7d0*/  IMAD.IADD R8, R20, 0x1, R23 ;  /* 0x0000000114087824 */ /* 0x000fe400078e0217 */
[----:B------:R-:W-:Y:S01]  /*a7e0*/  VIADD R23, R41, 0x8 ;  /* 0x0000000829177836 */ /* 0x000fe20000000000 */
[----:B------:R-:W0:Y:S02]  /*a7f0*/  SHFL.DOWN PT, R44, R54, 0x4, R27 ;  /* 0x08800000362c7989 */ /* 0x000e2400000e001b */
[----:B------:R-:W-:-:S02]  /*a800*/  ISETP.NE.AND P5, PT, R8, RZ, PT ;  /* 0x000000ff0800720c */ /* 0x000fc40003fa5270 */
[----:B------:R-:W1:Y:S02]  /*a810*/  SHFL.DOWN PT, R9, R8, 0x4, R27 ;  /* 0x0880000008097989 */ /* 0x000e6400000e001b */
[----:B0-----:R-:W-:-:S04]  /*a820*/  SEL R44, R44, RZ, !P5 ;  /* 0x000000ff2c2c7207 */ /* 0x001fc80006800000 */
[----:B------:R-:W-:Y:S02]  /*a830*/  SEL R15, R44, RZ, !P3 ;  /* 0x000000ff2c0f7207 */ /* 0x000fe40005800000 */
[----:B-1----:R-:W-:Y:S02]  /*a840*/  SEL R9, R9, RZ, !P3 ;  /* 0x000000ff09097207 */ /* 0x002fe40005800000 */
[----:B------:R-:W-:Y:S01]  /*a850*/  ISETP.GT.AND P3, PT, R23, R27, PT ;  /* 0x0000001b1700720c */ /* 0x000fe20003f64270 */
[----:B------:R-:W-:Y:S02]  /*a860*/  IMAD.IADD R56, R54, 0x1, R15 ;  /* 0x0000000136387824 */ /* 0x000fe400078e020f */
[----:B------:R-:W-:-:S03]  /*a870*/  IMAD.IADD R58, R8, 0x1, R9 ;  /* 0x00000001083a7824 */ /* 0x000fc600078e0209 */
[----:B------:R-:W0:Y:S02]  /*a880*/  SHFL.DOWN PT, R44, R56, 0x8, R27 ;  /* 0x09000000382c7989 */ /* 0x000e2400000e001b */
[----:B------:R-:W-:Y:S02]  /*a890*/  ISETP.NE.AND P5, PT, R58, RZ, PT ;  /* 0x000000ff3a00720c */ /* 0x000fe40003fa5270 */
[----:B------:R-:W1:Y:S02]  /*a8a0*/  SHFL.DOWN PT, R9, R58, 0x8, R27 ;  /* 0x090000003a097989 */ /* 0x000e6400000e001b */
[----:B0-----:R-:W-:Y:S02]  /*a8b0*/  SEL R44, R44, RZ, !P5 ;  /* 0x000000ff2c2c7207 */ /* 0x001fe40006800000 */
[----:B------:R-:W-:Y:S02]  /*a8c0*/  ISETP.GT.AND P5, PT, R45, R27, PT ;  /* 0x0000001b2d00720c */ /* 0x000fe40003fa4270 */
[----:B------:R-:W-:-:S02]  /*a8d0*/  SEL R15, R44, RZ, !P3 ;  /* 0x000000ff2c0f7207 */ /* 0x000fc40005800000 */
[----:B-1----:R-:W-:Y:S02]  /*a8e0*/  SEL R9, R9, RZ, !P3 ;  /* 0x000000ff09097207 */ /* 0x002fe40005800000 */
[----:B------:R-:W-:Y:S01]  /*a8f0*/  ISETP.NE.U32.AND P3, PT, R10, 0x65, PT ;  /* 0x000000650a00780c */ /* 0x000fe20003f65070 */
[----:B------:R-:W-:Y:S02]  /*a900*/  IMAD.IADD R22, R56, 0x1, R15 ;  /* 0x0000000138167824 */ /* 0x000fe400078e020f */
[----:B------:R-:W-:Y:S01]  /*a910*/  IMAD.IADD R20, R58, 0x1, R9 ;  /* 0x000000013a147824 */ /* 0x000fe200078e0209 */
[----:B------:R-:W-:Y:S01]  /*a920*/  ISETP.NE.AND.EX P3, PT, R11, RZ, PT, P3 ;  /* 0x000000ff0b00720c */ /* 0x000fe20003f65330 */
[----:B------:R-:W0:Y:S01]  /*a930*/  LDC.64 R8, c[0x0][0x3b0] ;  /* 0x0000ec00ff087b82 */ /* 0x000e220000000a00 */
[----:B------:R-:W1:Y:S02]  /*a940*/  SHFL.DOWN PT, R44, R22, 0x10, R27 ;  /* 0x0a000000162c7989 */ /* 0x000e6400000e001b */
[----:B------:R-:W-:-:S02]  /*a950*/  ISETP.NE.AND P6, PT, R20, RZ, PT ;  /* 0x000000ff1400720c */ /* 0x000fc40003fc5270 */
[----:B------:R-:W2:Y:S07]  /*a960*/  SHFL.DOWN PT, R54, R20, 0x10, R27 ;  /* 0x0a00000014367989 */ /* 0x000eae00000e001b */
[----:B------:R-:W-:Y:S02]  /*a970*/  VOTE.ALL P3, P3 ;  /* 0x0000000000ff7806 */ /* 0x000fe40001860000 */
[----:B-1----:R-:W-:Y:S02]  /*a980*/  SEL R44, R44, RZ, !P6 ;  /* 0x000000ff2c2c7207 */ /* 0x002fe40007000000 */
[----:B0-----:R-:W-:-:S02]  /*a990*/  IADD3 R51, P6, PT, R8, 0x200, RZ ;  /* 0x0000020008337810 */ /* 0x001fc40007fde0ff */
[----:B--2---:R-:W-:Y:S02]  /*a9a0*/  SEL R11, R54, RZ, !P5 ;  /* 0x000000ff360b7207 */ /* 0x004fe40006800000 */
[----:B------:R-:W-:Y:S01]  /*a9b0*/  SEL R15, R44, RZ, !P5 ;  /* 0x000000ff2c0f7207 */ /* 0x000fe20006800000 */
[----:B------:R-:W-:Y:S02]  /*a9c0*/  IMAD.X R50, RZ, RZ, R9, P6 ;  /* 0x000000ffff327224 */ /* 0x000fe400030e0609 */
[----:B------:R-:W-:Y:S02]  /*a9d0*/  IMAD.IADD R20, R20, 0x1, R11 ;  /* 0x0000000114147824 */ /* 0x000fe400078e020b */
[----:B------:R-:W-:-:S07]  /*a9e0*/  IMAD.IADD R22, R22, 0x1, R15 ;  /* 0x0000000116167824 */ /* 0x000fce00078e020f */
.L_x_481:
[----:B------:R-:W-:Y:S05]  /*a9f0*/  @!P3 BRA `(.L_x_412) ;  /* 0x00000004002cb947 */ /* 0x000fea0003800000 */
.L_x_416:
[----:B------:R-:W-:Y:S02]  /*aa00*/  IMAD.MOV.U32 R8, RZ, RZ, R51 ;  /* 0x000000ffff087224 */ /* 0x000fe400078e0033 */
[----:B------:R-:W-:Y:S02]  /*aa10*/  IMAD.MOV.U32 R9, RZ, RZ, R50 ;  /* 0x000000ffff097224 */ /* 0x000fe400078e0032 */
[----:B------:R-:W-:-:S07]  /*aa20*/  IMAD.WIDE R14, R55, 0x10, R8 ;  /* 0x00000010370e7825 */ /* 0x000fce00078e0208 */
.L_x_414:
[----:B------:R-:W2:Y:S01]  /*aa30*/  LD.E.128.STRONG.GPU R8, desc[UR10][R14.64+-0x200] ;  /* 0xfffe000a0e087980 */ /* 0x000ea2000c10fd00 */
[----:B------:R-:W-:Y:S05]  /*aa40*/  YIELD ;  /* 0x0000000000007946 */ /* 0x000fea0003800000 */
[----:B------:R-:W-:Y:S01]  /*aa50*/  UMOV UR5, 0xffffffff ;  /* 0xffffffff00057882 */ /* 0x000fe20000000000 */
[----:B--2---:R-:W-:-:S04]  /*aa60*/  ISETP.NE.U32.AND P3, PT, R10, 0x63, PT ;  /* 0x000000630a00780c */ /* 0x004fc80003f65070 */
[----:B------:R-:W-:Y:S01]  /*aa70*/  ISETP.NE.AND.EX P3, PT, R11, RZ, PT, P3 ;  /* 0x000000ff0b00720c */ /* 0x000fe20003f65330 */
[----:B------:R-:W-:-:S12]  /*aa80*/  BRA.DIV UR5, `(.L_x_413) ;  /* 0x0000003605587947 */ /* 0x000fd8000b800000 */
[----:B------:R-:W-:-:S13]  /*aa90*/  VOTE.ANY P3, !P3 ;  /* 0x0000000000ff7806 */ /* 0x000fda0005860100 */
.L_x_484:
[----:B------:R-:W-:Y:S05]  /*aaa0*/  @P3 BRA `(.L_x_414) ;  /* 0xfffffffc00e03947 */ /* 0x000fea000383ffff */
[----:B------:R-:W-:Y:S01]  /*aab0*/  UMOV UR5, 0xffffffff ;  /* 0xffffffff00057882 */ /* 0x000fe20000000000 */
[----:B------:R-:W-:-:S04]  /*aac0*/  ISETP.NE.U32.AND P5, PT, R10, 0x65, PT ;  /* 0x000000650a00780c */ /* 0x000fc80003fa5070 */
[----:B------:R-:W-:Y:S01]  /*aad0*/  ISETP.NE.AND.EX P5, PT, R11, RZ, PT, P5 ;  /* 0x000000ff0b00720c */ /* 0x000fe20003fa5350 */
[----:B------:R-:W-:-:S12]  /*aae0*/  BRA.DIV UR5, `(.L_x_415) ;  /* 0x0000003605607947 */ /* 0x000fd8000b800000 */
[----:B------:R-:W-:Y:S01]  /*aaf0*/  VOTE.ANY R24, PT, !P5 ;  /* 0x0000000000187806 */ /* 0x000fe200068e0100 */
[----:B------:R-:W-:Y:S01]  /*ab00*/  VIADD R14, R41, 0x2 ;  /* 0x00000002290e7836 */ /* 0x000fe20000000000 */
[----:B------:R-:W-:Y:S01]  /*ab10*/  ISETP.NE.AND P5, PT, R8, RZ, PT ;  /* 0x000000ff0800720c */ /* 0x000fe20003fa5270 */
[----:B------:R-:W-:Y:S01]  /*ab20*/  VIADD R55, R55, 0xffffffe0 ;  /* 0xffffffe037377836 */ /* 0x000fe20000000000 */
[----:B------:R-:W-:-:S05]  /*ab30*/  LOP3.LUT R24, R24, 0x80000000, R21, 0xec, !PT ;  /* 0x8000000018187812 */ /* 0x000fca00078eec15 */
[----:B------:R-:W-:-:S05]  /*ab40*/  VIADD R15, R24, 0xffffffff ;  /* 0xffffffff180f7836 */ /* 0x000fca0000000000 */
[----:B------:R-:W-:-:S04]  /*ab50*/  LOP3.LUT R15, R24, R15, RZ, 0xc, !PT ;  /* 0x0000000f180f7212 */ /* 0x000fc800078e0cff */
[----:B------:R-:W0:Y:S02]  /*ab60*/  POPC R27, R15 ;  /* 0x0000000f001b7309 */ /* 0x000e240000000000 */
[----:B0-----:R-:W0:Y:S01]  /*ab70*/  SHFL.DOWN PT, R44, R9, 0x1, R27 ;  /* 0x08200000092c7989 */ /* 0x001e2200000e001b */
[-C--:B------:R-:W-:Y:S02]  /*ab80*/  ISETP.GE.AND P3, PT, R41, R27.reuse, PT ;  /* 0x0000001b2900720c */ /* 0x080fe40003f66270 */
[----:B------:R-:W-:Y:S01]  /*ab90*/  ISETP.GT.AND P6, PT, R45, R27, PT ;  /* 0x0000001b2d00720c */ /* 0x000fe20003fc4270 */
        /* <DEDUP_REMOVED lines=9> */
[----:B------:R-:W-:Y:S01]  /*ac30*/  ISETP.NE.AND P5, PT, R56, RZ, PT ;  /* 0x000000ff3800720c */ /* 0x000fe20003fa5270 */
[----:B------:R-:W1:Y:S03]  /*ac40*/  SHFL.DOWN PT, R9, R56, 0x2, R27 ;  /* 0x0840000038097989 */ /* 0x000e6600000e001b */
[----:B0-----:R-:W-:-:S04]  /*ac50*/  SEL R44, R44, RZ, !P5 ;  /* 0x000000ff2c2c7207 */ /* 0x001fc80006800000 */
[----:B------:R-:W-:Y:S02]  /*ac60*/  SEL R15, R44, RZ, !P3 ;  /* 0x000000ff2c0f7207 */ /* 0x000fe40005800000 */
[----:B-1----:R-:W-:-:S03]  /*ac70*/  SEL R9, R9, RZ, !P3 ;  /* 0x000000ff09097207 */ /* 0x002fc60005800000 */
[----:B------:R-:W-:Y:S01]  /*ac80*/  IMAD.IADD R8, R54, 0x1, R15 ;  /* 0x0000000136087824 */ /* 0x000fe200078e020f */
[----:B------:R-:W-:Y:S01]  /*ac90*/  ISETP.GT.AND P3, PT, R14, R27, PT ;  /* 0x0000001b0e00720c */ /* 0x000fe20003f64270 */
[----:B------:R-:W-:-:S03]  /*aca0*/  IMAD.IADD R58, R56, 0x1, R9 ;  /* 0x00000001383a7824 */ /* 0x000fc600078e0209 */
[----:B------:R-:W0:Y:S02]  /*acb0*/  SHFL.DOWN PT, R44, R8, 0x4, R27 ;  /* 0x08800000082c7989 */ /* 0x000e2400000e001b */
[----:B------:R-:W-:Y:S02]  /*acc0*/  ISETP.NE.AND P5, PT, R58, RZ, PT ;  /* 0x000000ff3a00720c */ /* 0x000fe40003fa5270 */
        /* <DEDUP_REMOVED lines=10> */
[----:B0-----:R-:W-:-:S04]  /*ad70*/  SEL R44, R44, RZ, !P5 ;  /* 0x000000ff2c2c7207 */ /* 0x001fc80006800000 */
[----:B------:R-:W-:Y:S02]  /*ad80*/  SEL R15, R44, RZ, !P3 ;  /* 0x000000ff2c0f7207 */ /* 0x000fe40005800000 */
[----:B-1----:R-:W-:Y:S02]  /*ad90*/  SEL R9, R9, RZ, !P3 ;  /* 0x000000ff09097207 */ /* 0x002fe40005800000 */
[----:B------:R-:W-:Y:S01]  /*ada0*/  ISETP.NE.U32.AND P3, PT, R10, 0x65, PT ;  /* 0x000000650a00780c */ /* 0x000fe20003f65070 */
[----:B------:R-:W-:Y:S02]  /*adb0*/  IMAD.IADD R8, R54, 0x1, R15 ;  /* 0x0000000136087824 */ /* 0x000fe400078e020f */
[----:B------:R-:W-:Y:S01]  /*adc0*/  IMAD.IADD R9, R56, 0x1, R9 ;  /* 0x0000000138097824 */ /* 0x000fe200078e0209 */
[----:B------:R-:W-:Y:S02]  /*add0*/  ISETP.NE.AND.EX P3, PT, R11, RZ, PT, P3 ;  /* 0x000000ff0b00720c */ /* 0x000fe40003f65330 */
[----:B------:R-:W0:Y:S02]  /*ade0*/  SHFL.DOWN PT, R44, R8, 0x10, R27 ;  /* 0x0a000000082c7989 */ /* 0x000e2400000e001b */
[----:B------:R-:W-:-:S02]  /*adf0*/  ISETP.NE.AND P5, PT, R9, RZ, PT ;  /* 0x000000ff0900720c */ /* 0x000fc40003fa5270 */
[----:B------:R-:W1:Y:S07]  /*ae00*/  SHFL.DOWN PT, R54, R9, 0x10, R27 ;  /* 0x0a00000009367989 */ /* 0x000e6e00000e001b */
[----:B------:R-:W-:Y:S02]  /*ae10*/  VOTE.ALL P3, P3 ;  /* 0x0000000000ff7806 */ /* 0x000fe40001860000 */
[----:B0-----:R-:W-:Y:S02]  /*ae20*/  SEL R44, R44, RZ, !P5 ;  /* 0x000000ff2c2c7207 */ /* 0x001fe40006800000 */
[----:B------:R-:W-:-:S02]  /*ae30*/  ISETP.NE.AND P5, PT, R20, RZ, PT ;  /* 0x000000ff1400720c */ /* 0x000fc40003fa5270 */
[----:B------:R-:W-:Y:S02]  /*ae40*/  SEL R11, R44, RZ, !P6 ;  /* 0x000000ff2c0b7207 */ /* 0x000fe40007000000 */
[----:B-1----:R-:W-:-:S03]  /*ae50*/  SEL R54, R54, RZ, !P6 ;  /* 0x000000ff36367207 */ /* 0x002fc60007000000 */
[----:B------:R-:W-:Y:S01]  /*ae60*/  IMAD.IADD R11, R8, 0x1, R11 ;  /* 0x00000001080b7824 */ /* 0x000fe200078e020b */
[----:B------:R-:W-:-:S04]  /*ae70*/  IADD3 R20, PT, PT, R9, R54, R20 ;  /* 0x0000003609147210 */ /* 0x000fc80007ffe014 */
[----:B------:R-:W-:-:S05]  /*ae80*/  SEL R11, R11, RZ, !P5 ;  /* 0x000000ff0b0b7207 */ /* 0x000fca0006800000 */
[----:B------:R-:W-:-:S07]  /*ae90*/  IMAD.IADD R22, R11, 0x1, R22 ;  /* 0x000000010b167824 */ /* 0x000fce00078e0216 */
.L_x_498:
[----:B------:R-:W-:Y:S05]  /*aea0*/  @P3 BRA `(.L_x_416) ;  /* 0xfffffff800d43947 */ /* 0x000fea000383ffff */
.L_x_412:
        /* <DEDUP_REMOVED lines=21> */
.L_x_418:
[----:B------:R-:W-:Y:S05]  /*b000*/  BSYNC.RECONVERGENT B0 ;  /* 0x0000000000007941 */ /* 0x000fea0003800200 */
.L_x_417:
[----:B------:R0:W-:Y:S01]  /*b010*/  @!P5 STS.64 [R14+0x48], R20 ;  /* 0x000048140e00d388 */ /* 0x0001e20000000a00 */
[----:B------:R-:W-:Y:S02]  /*b020*/  @!P5 IMAD.MOV.U32 R25, RZ, RZ, R20 ;  /* 0x000000ffff19d224 */ /* 0x000fe400078e0014 */
[----:B------:R-:W-:-:S07]  /*b030*/  @!P5 IMAD.MOV.U32 R26, RZ, RZ, R22 ;  /* 0x000000ffff1ad224 */ /* 0x000fce00078e0016 */
.L_x_406:
[----:B------:R-:W-:Y:S05]  /*b040*/  WARPSYNC.ALL ;  /* 0x0000000000007948 */ /* 0x000fea0003800000 */
[C---:B------:R-:W-:Y:S01]  /*b050*/  ISETP.NE.AND P5, PT, R0.reuse, RZ, PT ;  /* 0x000000ff0000720c */ /* 0x040fe20003fa5270 */
[----:B------:R-:W2:Y:S08]  /*b060*/  S2UR UR5, SR_CgaCtaId ;  /* 0x00000000000579c3 */ /* 0x000eb00000008800 */
[----:B------:R-:W-:Y:S04]  /*b070*/  BAR.SYNC.DEFER_BLOCKING 0x0 ;  /* 0x0000000000007b1d */ /* 0x000fe80000010000 */
[----:B------:R-:W-:Y:S01]  /*b080*/  @P5 ISETP.NE.AND P6, PT, R25, RZ, PT ;  /* 0x000000ff1900520c */ /* 0x000fe20003fc5270 */
[----:B0-----:R-:W-:Y:S01]  /*b090*/  IMAD R21, R0, 0x9, RZ ;  /* 0x0000000900157824 */ /* 0x001fe200078e02ff */
[----:B------:R-:W-:-:S02]  /*b0a0*/  ISETP.NE.U32.AND P4, PT, R6, R52, PT ;  /* 0x000000340600720c */ /* 0x000fc40003f85070 */
[----:B------:R-:W-:Y:S01]  /*b0b0*/  ISETP.NE.U32.AND P3, PT, R52, R48, PT ;  /* 0x000000303400720c */ /* 0x000fe20003f65070 */
[----:B------:R-:W-:Y:S01]  /*b0c0*/  UMOV UR4, 0x400 ;  /* 0x0000040000047882 */ /* 0x000fe20000000000 */
[----:B------:R-:W-:Y:S01]  /*b0d0*/  ISETP.NE.AND.EX P4, PT, R7, R53, PT, P4 ;  /* 0x000000350700720c */ /* 0x000fe20003f85340 */
[----:B-1----:R-:W-:Y:S01]  /*b0e0*/  VIADD R23, R21, 0x6 ;  /* 0x0000000615177836 */ /* 0x002fe20000000000 */
[----:B------:R-:W-:Y:S01]  /*b0f0*/  BSSY.RECONVERGENT B0, `(.L_x_419) ;  /* 0x000017a000007945 */ /* 0x000fe20003800200 */
[----:B--2---:R-:W-:-:S09]  /*b100*/  ULEA UR4, UR5, UR4, 0x18 ;  /* 0x0000000405047291 */ /* 0x004fd2000f8ec0ff */
[----:B------:R-:W0:Y:S04]  /*b110*/  @P5 LDS.64 R8, [UR4+0x48] ;  /* 0x00004804ff085984 */ /* 0x000e280008000a00 */
[----:B------:R-:W1:Y:S01]  /*b120*/  LDS.64 R14, [UR4+0x70] ;  /* 0x00007004ff0e7984 */ /* 0x000e620008000a00 */
[----:B0-----:R-:W-:Y:S01]  /*b130*/  @P5 SEL R9, R9, RZ, !P6 ;  /* 0x000000ff09095207 */ /* 0x001fe20007000000 */
[----:B------:R-:W-:Y:S01]  /*b140*/  @P5 IMAD.IADD R8, R25, 0x1, R8 ;  /* 0x0000000119085824 */ /* 0x000fe200078e0208 */
[----:B------:R-:W-:Y:S02]  /*b150*/  ISETP.NE.AND.EX P6, PT, R53, R49, PT, P3 ;  /* 0x000000313500720c */ /* 0x000fe40003fc5330 */
[----:B------:R-:W-:Y:S01]  /*b160*/  ISETP.EQ.OR P3, PT, R21, R2, P4 ;  /* 0x000000021500720c */ /* 0x000fe20002762670 */
[----:B------:R-:W-:-:S02]  /*b170*/  @P5 IMAD.IADD R26, R26, 0x1, R9 ;  /* 0x000000011a1a5824 */ /* 0x000fc400078e0209 */
[----:B------:R-:W-:Y:S01]  /*b180*/  VIADD R9, R21, 0x1 ;  /* 0x0000000115097836 */ /* 0x000fe20000000000 */
[----:B------:R-:W-:Y:S01]  /*b190*/  SEL R20, RZ, 0x1, !P3 ;  /* 0x00000001ff147807 */ /* 0x000fe20005800000 */
[----:B------:R-:W-:Y:S01]  /*b1a0*/  @P5 IMAD.MOV.U32 R25, RZ, RZ, R8 ;  /* 0x000000ffff195224 */ /* 0x000fe200078e0008 */
[----:B------:R-:W-:Y:S02]  /*b1b0*/  SEL R24, R26, RZ, !P3 ;  /* 0x000000ff1a187207 */ /* 0x000fe40005800000 */
[----:B------:R-:W-:Y:S01]  /*b1c0*/  ISETP.EQ.OR P4, PT, R9, R2, P6 ;  /* 0x000000020900720c */ /* 0x000fe20003782670 */
[----:B------:R-:W-:Y:S01]  /*b1d0*/  VIADD R9, R21, 0x2 ;  /* 0x0000000215097836 */ /* 0x000fe20000000000 */
[----:B------:R-:W-:Y:S01]  /*b1e0*/  ISETP.NE.U32.AND P6, PT, R48, R46, PT ;  /* 0x0000002e3000720c */ /* 0x000fe20003fc5070 */
[----:B------:R-:W-:Y:S02]  /*b1f0*/  IMAD.IADD R24, R3, 0x1, R24 ;  /* 0x0000000103187824 */ /* 0x000fe400078e0218 */
[C---:B------:R-:W-:Y:S01]  /*b200*/  VIADD R10, R20.reuse, 0x1 ;  /* 0x00000001140a7836 */ /* 0x040fe20000000000 */
[----:B------:R-:W-:Y:S01]  /*b210*/  ISETP.NE.AND.EX P3, PT, R49, R47, PT, P6 ;  /* 0x0000002f3100720c */ /* 0x000fe20003f65360 */
[----:B------:R-:W-:Y:S01]  /*b220*/  IMAD.IADD R45, R20, 0x1, R25 ;  /* 0x00000001142d7824 */ /* 0x000fe200078e0219 */
[----:B------:R-:W-:-:S02]  /*b230*/  SEL R3, R24, RZ, !P4 ;  /* 0x000000ff18037207 */ /* 0x000fc40006000000 */
[----:B------:R-:W-:Y:S02]  /*b240*/  ISETP.EQ.OR P3, PT, R9, R2, P3 ;  /* 0x000000020900720c */ /* 0x000fe40001f62670 */
[----:B------:R-:W-:Y:S01]  /*b250*/  ISETP.NE.U32.AND P6, PT, R16, R12, PT ;  /* 0x0000000c1000720c */ /* 0x000fe20003fc5070 */
[----:B------:R-:W-:Y:S02]  /*b260*/  IMAD.IADD R58, R4, 0x1, R3 ;  /* 0x00000001043a7824 */ /* 0x000fe400078e0203 */
[----:B------:R-:W-:Y:S01]  /*b270*/  @!P4 IMAD.MOV R10, RZ, RZ, R20 ;  /* 0x000000ffff0ac224 */ /* 0x000fe200078e0214 */
[----:B------:R-:W-:Y:S02]  /*b280*/  ISETP.NE.U32.AND P4, PT, R18, R16, PT ;  /* 0x000000101200720c */ /* 0x000fe40003f85070 */
[----:B------:R-:W-:Y:S01]  /*b290*/  SEL R4, R58, RZ, !P3 ;  /* 0x000000ff3a047207 */ /* 0x000fe20005800000 */
[----:B------:R-:W-:Y:S01]  /*b2a0*/  IMAD.IADD R27, R25, 0x1, R10 ;  /* 0x00000001191b7824 */ /* 0x000fe200078e020a */
[----:B------:R-:W-:-:S03]  /*b2b0*/  ISETP.NE.AND.EX P4, PT, R19, R17, PT, P4 ;  /* 0x000000111300720c */ /* 0x000fc60003f85340 */
[----:B------:R-:W-:Y:S01]  /*b2c0*/  IMAD.IADD R5, R5, 0x1, R4 ;  /* 0x0000000105057824 */ /* 0x000fe200078e0204 */
[----:B------:R-:W-:Y:S01]  /*b2d0*/  ISETP.EQ.OR P5, PT, R23, R2, P4 ;  /* 0x000000021700720c */ /* 0x000fe200027a2670 */
[----:B------:R-:W-:Y:S01]  /*b2e0*/  VIADD R3, R27, 0x1 ;  /* 0x000000011b037836 */ /* 0x000fe20000000000 */
[----:B------:R-:W-:Y:S01]  /*b2f0*/  ISETP.NE.AND.EX P4, PT, R17, R13, PT, P6 ;  /* 0x0000000d1100720c */ /* 0x000fe20003f85360 */
[----:B------:R-:W-:Y:S01]  /*b300*/  @!P3 IMAD.MOV R3, RZ, RZ, R27 ;  /* 0x000000ffff03b224 */ /* 0x000fe200078e021b */
[----:B------:R-:W-:Y:S02]  /*b310*/  SEL R9, R5, RZ, !P2 ;  /* 0x000000ff05097207 */ /* 0x000fe40005000000 */
[----:B-1----:R-:W-:Y:S01]  /*b320*/  ISETP.GE.AND P6, PT, R15, 0x101, PT ;  /* 0x000001010f00780c */ /* 0x002fe20003fc6270 */
[----:B------:R-:W-:Y:S02]  /*b330*/  VIADD R4, R3, 0x1 ;  /* 0x0000000103047836 */ /* 0x000fe40000000000 */
[----:B------:R-:W-:-:S02]  /*b340*/  IMAD.IADD R36, R36, 0x1, R9 ;  /* 0x0000000124247824 */ /* 0x000fc400078e0209 */
[----:B------:R-:W0:Y:S01]  /*b350*/  LDS R9, [UR4+0x6c] ;  /* 0x00006c04ff097984 */ /* 0x000e220008000800 */
[----:B------:R-:W-:Y:S02]  /*b360*/  @!P2 IMAD.MOV R4, RZ, RZ, R3 ;  /* 0x000000ffff04a224 */ /* 0x000fe400078e0203 */
[----:B------:R-:W-:Y:S02]  /*b370*/  SEL R10, R36, RZ, !P1 ;  /* 0x000000ff240a7207 */ /* 0x000fe40004800000 */
[----:B------:R-:W-:Y:S02]  /*b380*/  VIADD R8, R4, 0x1 ;  /* 0x0000000104087836 */ /* 0x000fe40000000000 */
[----:B------:R-:W-:Y:S02]  /*b390*/  @!P1 IMAD.MOV R8, RZ, RZ, R4 ;  /* 0x000000ffff089224 */ /* 0x000fe400078e0204 */
[----:B------:R-:W-:Y:S02]  /*b3a0*/  IMAD.IADD R37, R37, 0x1, R10 ;  /* 0x0000000125257824 */ /* 0x000fe400078e020a */
[----:B------:R-:W-:-:S02]  /*b3b0*/  VIADD R10, R8, 0x1 ;  /* 0x00000001080a7836 */ /* 0x000fc40000000000 */
[----:B------:R-:W-:Y:S01]  /*b3c0*/  @!P0 IMAD.MOV R10, RZ, RZ, R8 ;  /* 0x000000ffff0a8224 */ /* 0x000fe200078e0208 */
[----:B------:R-:W-:-:S05]  /*b3d0*/  SEL R11, R37, RZ, !P0 ;  /* 0x000000ff250b7207 */ /* 0x000fca0004000000 */
[----:B------:R-:W-:Y:S02]  /*b3e0*/  IMAD.IADD R54, R38, 0x1, R11 ;  /* 0x0000000126367824 */ /* 0x000fe400078e020b */
[----:B------:R-:W-:-:S03]  /*b3f0*/  VIADD R11, R21, 0x7 ;  /* 0x00000007150b7836 */ /* 0x000fc60000000000 */
[----:B------:R-:W-:Y:S02]  /*b400*/  SEL R56, R54, RZ, !P5 ;  /* 0x000000ff36387207 */ /* 0x000fe40006800000 */
[----:B------:R-:W-:Y:S01]  /*b410*/  ISETP.EQ.OR P4, PT, R11, R2, P4 ;  /* 0x000000020b00720c */ /* 0x000fe20002782670 */
[----:B------:R-:W-:Y:S02]  /*b420*/  VIADD R11, R10, 0x1 ;  /* 0x000000010a0b7836 */ /* 0x000fe40000000000 */
[----:B------:R-:W-:Y:S02]  /*b430*/  IMAD.IADD R56, R39, 0x1, R56 ;  /* 0x0000000127387824 */ /* 0x000fe400078e0238 */
[----:B------:R-:W-:-:S03]  /*b440*/  @!P5 IMAD.MOV R11, RZ, RZ, R10 ;  /* 0x000000ffff0bd224 */ /* 0x000fc600078e020a */
[----:B------:R-:W-:Y:S01]  /*b450*/  SEL R57, R56, RZ, !P4 ;  /* 0x000000ff38397207 */ /* 0x000fe20006000000 */
[----:B------:R-:W-:-:S04]  /*b460*/  VIADD R55, R11, 0x1 ;  /* 0x000000010b377836 */ /* 0x000fc80000000000 */
[----:B------:R-:W-:Y:S02]  /*b470*/  IMAD.IADD R57, R40, 0x1, R57 ;  /* 0x0000000128397824 */ /* 0x000fe400078e0239 */
[----:B------:R-:W-:Y:S01]  /*b480*/  @!P4 IMAD.MOV R55, RZ, RZ, R11 ;  /* 0x000000ffff37c224 */ /* 0x000fe200078e020b */
[----:B0-----:R-:W-:Y:S06]  /*b490*/  @!P6 BRA `(.L_x_420) ;  /* 0x0000000c00f4e947 */ /* 0x001fec0003800000 */
[----:B------:R-:W0:Y:S01]  /*b4a0*/  LDS R20, [UR4+0x64] ;  /* 0x00006404ff147984 */ /* 0x000e220008000800 */
[----:B------:R-:W-:Y:S01]  /*b4b0*/  BAR.SYNC.DEFER_BLOCKING 0x0 ;  /* 0x0000000000007b1d */ /* 0x000fe20000010000 */
[----:B------:R-:W-:Y:S01]  /*b4c0*/  ISETP.NE.U32.AND P6, PT, R6, R52, PT ;  /* 0x000000340600720c */ /* 0x000fe20003fc5070 */
[----:B------:R-:W-:-:S03]  /*b4d0*/  IMAD.MOV.U32 R23, RZ, RZ, 0x9 ;  /* 0x00000009ff177424 */ /* 0x000fc600078e00ff */
[----:B------:R-:W-:-:S04]  /*b4e0*/  ISETP.NE.AND.EX P6, PT, R7, R53, PT, P6 ;  /* 0x000000350700720c */ /* 0x000fc80003fc5360 */
[----:B------:R-:W-:Y:S01]  /*b4f0*/  ISETP.NE.AND P6, PT, R21, R2, !P6 ;  /* 0x000000021500720c */ /* 0x000fe200077c5270 */
[CC--:B------:R-:W-:Y:S02]  /*b500*/  IMAD R21, R0.reuse, R23.reuse, 0x1 ;  /* 0x0000000100157424 */ /* 0x0c0fe400078e0217 */
        /* <DEDUP_REMOVED lines=10> */
[----:B------:R-:W-:-:S02]  /*b5b0*/  @P5 IMAD.IADD R10, R10, 0x1, -R20 ;  /* 0x000000010a0a5824 */ /* 0x000fc400078e0a14 */
[----:B------:R-:W-:Y:S01]  /*b5c0*/  @P0 LEA R8, R8, UR4, 0x4 ;  /* 0x0000000408080c11 */ /* 0x000fe2000f8e20ff */
[----:B------:R1:W-:Y:S01]  /*b5d0*/  @!P6 STS [R25+0x8], R26 ;  /* 0x0000081a1900e388 */ /* 0x0003e20000000800 */
[----:B------:R-:W-:-:S04]  /*b5e0*/  ISETP.NE.U32.AND P6, PT, R52, R48, PT ;  /* 0x000000303400720c */ /* 0x000fc80003fc5070 */
[----:B------:R-:W-:Y:S02]  /*b5f0*/  ISETP.NE.AND.EX P6, PT, R53, R49, PT, P6 ;  /* 0x000000313500720c */ /* 0x000fe40003fc5360 */
[----:B0-----:R-:W-:Y:S01]  /*b600*/  @P1 LEA R7, R4, UR4, 0x4 ;  /* 0x0000000404071c11 */ /* 0x001fe2000f8e20ff */
[----:B------:R-:W-:Y:S01]  /*b610*/  @P4 IMAD.IADD R4, R11, 0x1, -R20 ;  /* 0x000000010b044824 */ /* 0x000fe200078e0a14 */
[----:B------:R-:W-:Y:S02]  /*b620*/  ISETP.NE.AND P6, PT, R21, R2, !P6 ;  /* 0x000000021500720c */ /* 0x000fe400077c5270 */
[----:B------:R-:W-:Y:S02]  /*b630*/  @P5 LEA R11, R10, UR4, 0x4 ;  /* 0x000000040a0b5c11 */ /* 0x000fe4000f8e20ff */
[----:B------:R-:W-:-:S09]  /*b640*/  @P4 LEA R21, R4, UR4, 0x4 ;  /* 0x0000000404154c11 */ /* 0x000fd2000f8e20ff */
[----:B------:R-:W-:-:S05]  /*b650*/  @!P6 IMAD.IADD R45, R45, 0x1, -R20 ;  /* 0x000000012d2de824 */ /* 0x000fca00078e0a14 */
[----:B------:R-:W-:-:S05]  /*b660*/  @!P6 LEA R45, R45, UR4, 0x4 ;  /* 0x000000042d2dec11 */ /* 0x000fca000f8e20ff */
[----:B------:R1:W-:Y:S04]  /*b670*/  @!P6 STS.64 [R45], R52 ;  /* 0x000000342d00e388 */ /* 0x0003e80000000a00 */
[----:B------:R1:W-:Y:S01]  /*b680*/  @!P6 STS [R45+0x8], R24 ;  /* 0x000008182d00e388 */ /* 0x0003e20000000800 */
[----:B------:R-:W-:-:S03]  /*b690*/  ISETP.NE.U32.AND P6, PT, R12, R34, PT ;  /* 0x000000220c00720c */ /* 0x000fc60003fc5070 */
[----:B------:R1:W-:Y:S01]  /*b6a0*/  @P3 STS.64 [R27], R48 ;  /* 0x000000301b003388 */ /* 0x0003e20000000a00 */
[----:B------:R-:W-:-:S03]  /*b6b0*/  ISETP.NE.AND.EX P6, PT, R13, R35, PT, P6 ;  /* 0x000000230d00720c */ /* 0x000fc60003fc5360 */
[----:B------:R1:W-:Y:S01]  /*b6c0*/  @P3 STS [R27+0x8], R58 ;  /* 0x0000083a1b003388 */ /* 0x0003e20000000800 */
[----:B------:R-:W-:-:S03]  /*b6d0*/  ISETP.NE.AND P6, PT, R23, R2, !P6 ;  /* 0x000000021700720c */ /* 0x000fc600077c5270 */
[----:B------:R1:W-:Y:S04]  /*b6e0*/  @P2 STS.64 [R3], R46 ;  /* 0x0000002e03002388 */ /* 0x0003e80000000a00 */
[----:B------:R1:W-:Y:S04]  /*b6f0*/  @P2 STS [R3+0x8], R5 ;  /* 0x0000080503002388 */ /* 0x0003e80000000800 */
[----:B------:R1:W-:Y:S02]  /*b700*/  @P1 STS.64 [R7], R42 ;  /* 0x0000002a07001388 */ /* 0x0003e40000000a00 */
[----:B------:R-:W-:-:S02]  /*b710*/  @!P6 IMAD.IADD R55, R55, 0x1, -R20 ;  /* 0x000000013737e824 */ /* 0x000fc400078e0a14 */
[----:B------:R1:W-:Y:S03]  /*b720*/  @P1 STS [R7+0x8], R36 ;  /* 0x0000082407001388 */ /* 0x0003e60000000800 */
[----:B------:R-:W-:Y:S01]  /*b730*/  @!P6 LEA R55, R55, UR4, 0x4 ;  /* 0x000000043737ec11 */ /* 0x000fe2000f8e20ff */
[----:B------:R1:W-:Y:S04]  /*b740*/  @P0 STS.64 [R8], R32 ;  /* 0x0000002008000388 */ /* 0x0003e80000000a00 */
[----:B------:R1:W-:Y:S01]  /*b750*/  @P0 STS [R8+0x8], R37 ;  /* 0x0000082508000388 */ /* 0x0003e20000000800 */
[----:B------:R-:W-:-:S03]  /*b760*/  ISETP.GE.AND P0, PT, R0, R15, PT ;  /* 0x0000000f0000720c */ /* 0x000fc60003f06270 */
[----:B------:R1:W-:Y:S04]  /*b770*/  @P5 STS.64 [R11], R18 ;  /* 0x000000120b005388 */ /* 0x0003e80000000a00 */
[----:B------:R1:W-:Y:S04]  /*b780*/  @P5 STS [R11+0x8], R54 ;  /* 0x000008360b005388 */ /* 0x0003e80000000800 */
[----:B------:R1:W-:Y:S04]  /*b790*/  @P4 STS.64 [R21], R16 ;  /* 0x0000001015004388 */ /* 0x0003e80000000a00 */
[----:B------:R1:W-:Y:S04]  /*b7a0*/  @P4 STS [R21+0x8], R56 ;  /* 0x0000083815004388 */ /* 0x0003e80000000800 */
[----:B------:R1:W-:Y:S04]  /*b7b0*/  @!P6 STS.64 [R55], R12 ;  /* 0x0000000c3700e388 */ /* 0x0003e80000000a00 */
[----:B------:R1:W-:Y:S01]  /*b7c0*/  @!P6 STS [R55+0x8], R57 ;  /* 0x000008393700e388 */ /* 0x0003e20000000800 */
[----:B------:R-:W-:Y:S06]  /*b7d0*/  BAR.SYNC.DEFER_BLOCKING 0x0 ;  /* 0x0000000000007b1d */ /* 0x000fec0000010000 */
[----:B------:R-:W-:Y:S05]  /*b7e0*/  @P0 BRA `(.L_x_421) ;  /* 0x0000001000280947 */ /* 0x000fea0003800000 */
[----:B------:R-:W-:Y:S01]  /*b7f0*/  LOP3.LUT R4, RZ, R0, RZ, 0x33, !PT ;  /* 0x00000000ff047212 */ /* 0x000fe200078e33ff */
[----:B------:R-:W-:Y:S01]  /*b800*/  BSSY.RECONVERGENT B1, `(.L_x_422) ;  /* 0x000001d000017945 */ /* 0x000fe20003800200 */
[----:B-1----:R-:W-:-:S03]  /*b810*/  IMAD.MOV.U32 R8, RZ, RZ, R0 ;  /* 0x000000ffff087224 */ /* 0x002fc600078e0000 */
[----:B------:R-:W-:-:S05]  /*b820*/  IMAD.IADD R3, R4, 0x1, R15 ;  /* 0x0000000104037824 */ /* 0x000fca00078e020f */
[C---:B------:R-:W-:Y:S02]  /*b830*/  LOP3.LUT R4, R3.reuse, 0x300, RZ, 0xc0, !PT ;  /* 0x0000030003047812 */ /* 0x040fe400078ec0ff */
[----:B------:R-:W-:Y:S02]  /*b840*/  ISETP.GE.U32.AND P1, PT, R3, 0x300, PT ;  /* 0x000003000300780c */ /* 0x000fe40003f26070 */
[----:B------:R-:W-:-:S13]  /*b850*/  ISETP.NE.AND P0, PT, R4, 0x300, PT ;  /* 0x000003000400780c */ /* 0x000fda0003f05270 */
[----:B------:R-:W-:Y:S05]  /*b860*/  @!P0 BRA `(.L_x_423) ;  /* 0x0000000000588947 */ /* 0x000fea0003800000 */
[----:B------:R-:W0:Y:S01]  /*b870*/  LDC.64 R10, c[0x0][0x3a0] ;  /* 0x0000e800ff0a7b82 */ /* 0x000e220000000a00 */
[----:B------:R-:W-:Y:S01]  /*b880*/  LEA.HI R3, R3, 0x1, RZ, 0x18 ;  /* 0x0000000103037811 */ /* 0x000fe200078fc0ff */
[C---:B------:R-:W-:Y:S01]  /*b890*/  IMAD.IADD R17, R0.reuse, 0x1, R20 ;  /* 0x0000000100117824 */ /* 0x040fe200078e0214 */
[----:B------:R-:W-:-:S03]  /*b8a0*/  LEA R16, R0, UR4, 0x4 ;  /* 0x0000000400107c11 */ /* 0x000fc6000f8e20ff */
[C---:B------:R-:W-:Y:S01]  /*b8b0*/  IMAD.SHL.U32 R4, R3.reuse, 0x100, RZ ;  /* 0x0000010003047824 */ /* 0x040fe200078e00ff */
[----:B------:R-:W-:Y:S01]  /*b8c0*/  LOP3.LUT R3, R3, 0x3, RZ, 0xc0, !PT ;  /* 0x0000000303037812 */ /* 0x000fe200078ec0ff */
[----:B------:R-:W1:Y:S01]  /*b8d0*/  LDC.64 R12, c[0x0][0x398] ;  /* 0x0000e600ff0c7b82 */ /* 0x000e620000000a00 */
[----:B------:R-:W-:Y:S02]  /*b8e0*/  VIADD R16, R16, 0x8 ;  /* 0x0000000810107836 */ /* 0x000fe40000000000 */
[----:B------:R-:W-:Y:S01]  /*b8f0*/  LOP3.LUT R5, R4, 0x300, RZ, 0xc0, !PT ;  /* 0x0000030004057812 */ /* 0x000fe200078ec0ff */
[----:B------:R-:W-:-:S04]  /*b900*/  IMAD.MOV R3, RZ, RZ, -R3 ;  /* 0x000000ffff037224 */ /* 0x000fc800078e0a03 */
[----:B------:R-:W-:-:S07]  /*b910*/  IMAD.IADD R8, R5, 0x1, R0 ;  /* 0x0000000105087824 */ /* 0x000fce00078e0200 */
.L_x_424:
[----:B--2---:R-:W2:Y:S01]  /*b920*/  LDS R19, [R16+-0x8] ;  /* 0xfffff80010137984 */ /* 0x004ea20000000800 */
[----:B-1----:R-:W-:-:S03]  /*b930*/  IMAD.WIDE R6, R17, 0x4, R12 ;  /* 0x0000000411067825 */ /* 0x002fc600078e020c */
[----:B------:R1:W3:Y:S01]  /*b940*/  LDS R21, [R16] ;  /* 0x0000000010157984 */ /* 0x0002e20000000800 */
[----:B0-----:R-:W-:-:S04]  /*b950*/  IMAD.WIDE R4, R17, 0x4, R10 ;  /* 0x0000000411047825 */ /* 0x001fc800078e020a */
[----:B------:R-:W-:Y:S02]  /*b960*/  VIADD R3, R3, 0x1 ;  /* 0x0000000103037836 */ /* 0x000fe40000000000 */
[----:B------:R-:W-:Y:S02]  /*b970*/  VIADD R17, R17, 0x100 ;  /* 0x0000010011117836 */ /* 0x000fe40000000000 */
[----:B-1----:R-:W-:Y:S01]  /*b980*/  VIADD R16, R16, 0x1000 ;  /* 0x0000100010107836 */ /* 0x002fe20000000000 */
[----:B------:R-:W-:Y:S01]  /*b990*/  ISETP.NE.AND P0, PT, R3, RZ, PT ;  /* 0x000000ff0300720c */ /* 0x000fe20003f05270 */
[----:B--2---:R2:W-:Y:S04]  /*b9a0*/  STG.E desc[UR10][R6.64], R19 ;  /* 0x0000001306007986 */ /* 0x0045e8000c10190a */
[----:B---3--:R2:W-:Y:S08]  /*b9b0*/  STG.E desc[UR10][R4.64], R21 ;  /* 0x0000001504007986 */ /* 0x0085f0000c10190a */
[----:B------:R-:W-:Y:S05]  /*b9c0*/  @P0 BRA `(.L_x_424) ;  /* 0xfffffffc00d40947 */ /* 0x000fea000383ffff */
.L_x_423:
[----:B------:R-:W-:Y:S05]  /*b9d0*/  BSYNC.RECONVERGENT B1 ;  /* 0x0000000000017941 */ /* 0x000fea0003800200 */
.L_x_422:
[----:B------:R-:W-:Y:S05]  /*b9e0*/  @!P1 BRA `(.L_x_421) ;  /* 0x0000000c00a89947 */ /* 0x000fea0003800000 */
[----:B------:R-:W0:Y:S01]  /*b9f0*/  LDCU.64 UR6, c[0x0][0x398] ;  /* 0x00007300ff0677ac */ /* 0x000e220008000a00 */
[----:B------:R-:W-:Y:S01]  /*ba00*/  IMAD.IADD R3, R15, 0x1, -R8 ;  /* 0x000000010f037824 */ /* 0x000fe200078e0a08 */
[C---:B------:R-:W-:Y:S01]  /*ba10*/  LEA R10, R8.reuse, UR4, 0x4 ;  /* 0x00000004080a7c11 */ /* 0x040fe2000f8e20ff */
[----:B------:R-:W-:Y:S01]  /*ba20*/  BSSY.RECONVERGENT B1, `(.L_x_425) ;  /* 0x0000061000017945 */ /* 0x000fe20003800200 */
[----:B------:R-:W1:Y:S01]  /*ba30*/  LDCU.64 UR8, c[0x0][0x3a0] ;  /* 0x00007400ff0877ac */ /* 0x000e620008000a00 */
[----:B------:R-:W-:Y:S02]  /*ba40*/  PLOP3.LUT P0, PT, PT, PT, PT, 0x80, 0x8 ;  /* 0x000000000008781c */ /* 0x000fe40003f0f070 */
[----:B------:R-:W-:Y:S01]  /*ba50*/  ISETP.GT.AND P1, PT, R3, 0xc00, PT ;  /* 0x00000c000300780c */ /* 0x000fe20003f24270 */
[----:B------:R-:W-:Y:S02]  /*ba60*/  IMAD.IADD R3, R8, 0x1, R20 ;  /* 0x0000000108037824 */ /* 0x000fe400078e0214 */
[----:B------:R-:W-:Y:S01]  /*ba70*/  VIADD R20, R10, 0x2000 ;  /* 0x000020000a147836 */ /* 0x000fe20000000000 */
[----:B0-----:R-:W-:-:S02]  /*ba80*/  UIADD3 UR6, UP0, UPT, UR6, 0x800, URZ ;  /* 0x0000080006067890 */ /* 0x001fc4000ff1e0ff */
[----:B-1----:R-:W-:Y:S02]  /*ba90*/  UIADD3 UR8, UP1, UPT, UR8, 0x800, URZ ;  /* 0x0000080008087890 */ /* 0x002fe4000ff3e0ff */
[----:B------:R-:W-:Y:S02]  /*baa0*/  UIADD3.X UR7, UPT, UPT, URZ, UR7, URZ, UP0, !UPT ;  /* 0x00000007ff077290 */ /* 0x000fe400087fe4ff */
[----:B--2---:R-:W-:Y:S01]  /*bab0*/  IMAD.U32 R4, RZ, RZ, UR6 ;  /* 0x00000006ff047e24 */ /* 0x004fe2000f8e00ff */
[----:B------:R-:W-:Y:S01]  /*bac0*/  UIADD3.X UR9, UPT, UPT, URZ, UR9, URZ, UP1, !UPT ;  /* 0x00000009ff097290 */ /* 0x000fe20008ffe4ff */
[----:B------:R-:W-:Y:S02]  /*bad0*/  IMAD.U32 R6, RZ, RZ, UR8 ;  /* 0x00000008ff067e24 */ /* 0x000fe4000f8e00ff */
[----:B------:R-:W-:-:S03]  /*bae0*/  IMAD.U32 R5, RZ, RZ, UR7 ;  /* 0x00000007ff057e24 */ /* 0x000fc6000f8e00ff */
[----:B------:R-:W-:Y:S01]  /*baf0*/  IMAD.U32 R7, RZ, RZ, UR9 ;  /* 0x00000009ff077e24 */ /* 0x000fe2000f8e00ff */
[----:B------:R-:W-:Y:S06]  /*bb00*/  @!P1 BRA `(.L_x_426) ;  /* 0x0000000400489947 */ /* 0x000fec0003800000 */
[----:B------:R-:W-:Y:S01]  /*bb10*/  PLOP3.LUT P0, PT, PT, PT, PT, 0x8, 0x80 ;  /* 0x000000000080781c */ /* 0x000fe20003f0e170 */
[----:B------:R-:W-:-:S12]  /*bb20*/  VIADD R21, R15, 0xfffff400 ;  /* 0xfffff4000f157836 */ /* 0x000fd80000000000 */
.L_x_427:
[----:B-1----:R-:W0:Y:S01]  /*bb30*/  LDS R11, [R20+-0x2000] ;  /* 0xffe00000140b7984 */ /* 0x002e220000000800 */
[----:B------:R-:W-:-:S03]  /*bb40*/  IMAD.WIDE R22, R3, 0x4, R4 ;  /* 0x0000000403167825 */ /* 0x000fc600078e0204 */
[----:B------:R-:W1:Y:S01]  /*bb50*/  LDS R17, [R20+-0x1ff8] ;  /* 0xffe0080014117984 */ /* 0x000e620000000800 */
[----:B------:R-:W-:-:S03]  /*bb60*/  IMAD.WIDE R24, R3, 0x4, R6 ;  /* 0x0000000403187825 */ /* 0x000fc600078e0206 */
[----:B------:R-:W2:Y:S01]  /*bb70*/  LDS R19, [R20+-0x1000] ;  /* 0xfff0000014137984 */ /* 0x000ea20000000800 */
[C---:B------:R-:W-:Y:S02]  /*bb80*/  VIADD R13, R3.reuse, 0x400 ;  /* 0x00000400030d7836 */ /* 0x040fe40000000000 */
[----:B------:R-:W-:Y:S01]  /*bb90*/  VIADD R16, R3, 0x800 ;  /* 0x0000080003107836 */ /* 0x000fe20000000000 */
[----:B------:R-:W3:Y:S01]  /*bba0*/  LDS R47, [R20+-0xff8] ;  /* 0xfff00800142f7984 */ /* 0x000ee20000000800 */
        /* <DEDUP_REMOVED lines=31> */
[----:B-1----:R-:W-:Y:S01]  /*bda0*/  STG.E desc[UR10][R24.64+-0x800], R17 ;  /* 0xfff8001118007986 */ /* 0x002fe2000c10190a */
[----:B--2---:R-:W-:-:S03]  /*bdb0*/  VIADD R20, R20, 0x10000 ;  /* 0x0001000014147836 */ /* 0x004fc60000000000 */
[----:B------:R1:W-:Y:S04]  /*bdc0*/  STG.E desc[UR10][R22.64+-0x400], R19 ;  /* 0xfffc001316007986 */ /* 0x0003e8000c10190a */
[----:B---3--:R-:W-:Y:S01]  /*bdd0*/  STG.E desc[UR10][R24.64+-0x400], R47 ;  /* 0xfffc002f18007986 */ /* 0x008fe2000c10190a */
[----:B0-----:R-:W-:-:S03]  /*bde0*/  IMAD.WIDE R10, R13, 0x4, R4 ;  /* 0x000000040d0a7825 */ /* 0x001fc600078e0204 */
[----:B----4-:R-:W-:Y:S01]  /*bdf0*/  STG.E desc[UR10][R22.64], R49 ;  /* 0x0000003116007986 */ /* 0x010fe2000c10190a */
[----:B------:R-:W-:-:S03]  /*be00*/  IMAD.WIDE R12, R13, 0x4, R6 ;  /* 0x000000040d0c7825 */ /* 0x000fc600078e0206 */
[----:B-----5:R-:W-:Y:S01]  /*be10*/  STG.E desc[UR10][R24.64], R51 ;  /* 0x0000003318007986 */ /* 0x020fe2000c10190a */
[----:B-1----:R-:W-:-:S03]  /*be20*/  IMAD.WIDE R18, R16, 0x4, R4 ;  /* 0x0000000410127825 */ /* 0x002fc600078e0204 */
[----:B------:R-:W-:Y:S01]  /*be30*/  STG.E desc[UR10][R22.64+0x400], R53 ;  /* 0x0004003516007986 */ /* 0x000fe2000c10190a */
[----:B------:R-:W-:-:S03]  /*be40*/  IMAD.WIDE R16, R16, 0x4, R6 ;  /* 0x0000000410107825 */ /* 0x000fc600078e0206 */
        /* <DEDUP_REMOVED lines=30> */
.L_x_426:
[----:B------:R-:W-:Y:S05]  /*c030*/  BSYNC.RECONVERGENT B1 ;  /* 0x0000000000017941 */ /* 0x000fea0003800200 */
.L_x_425:
[----:B-1----:R-:W-:Y:S01]  /*c040*/  IMAD.IADD R10, R15, 0x1, -R8 ;  /* 0x000000010f0a7824 */ /* 0x002fe200078e0a08 */
[----:B------:R-:W-:Y:S04]  /*c050*/  BSSY.RECONVERGENT B1, `(.L_x_428) ;  /* 0x000002c000017945 */ /* 0x000fe80003800200 */
[----:B------:R-:W-:-:S13]  /*c060*/  ISETP.GT.AND P1, PT, R10, 0x400, PT ;  /* 0x000004000a00780c */ /* 0x000fda0003f24270 */
[----:B------:R-:W-:Y:S05]  /*c070*/  @!P1 BRA `(.L_x_429) ;  /* 0x0000000000a49947 */ /* 0x000fea0003800000 */
[----:B------:R-:W0:Y:S01]  /*c080*/  LDS R21, [R20+-0x2000] ;  /* 0xffe0000014157984 */ /* 0x000e220000000800 */
[C---:B------:R-:W-:Y:S01]  /*c090*/  IMAD.WIDE R10, R3.reuse, 0x4, R4 ;  /* 0x00000004030a7825 */ /* 0x040fe200078e0204 */
[----:B------:R-:W-:Y:S02]  /*c0a0*/  PLOP3.LUT P0, PT, PT, PT, PT, 0x8, 0x80 ;  /* 0x000000000080781c */ /* 0x000fe40003f0e170 */
[----:B------:R-:W1:Y:S01]  /*c0b0*/  LDS R23, [R20+-0x1ff8] ;  /* 0xffe0080014177984 */ /* 0x000e620000000800 */
[----:B------:R-:W-:-:S03]  /*c0c0*/  IMAD.WIDE R12, R3, 0x4, R6 ;  /* 0x00000004030c7825 */ /* 0x000fc600078e0206 */
[----:B------:R-:W2:Y:S01]  /*c0d0*/  LDS R25, [R20+-0x1000] ;  /* 0xfff0000014197984 */ /* 0x000ea20000000800 */
[----:B------:R-:W-:Y:S02]  /*c0e0*/  VIADD R19, R3, 0x400 ;  /* 0x0000040003137836 */ /* 0x000fe40000000000 */
[----:B------:R-:W-:Y:S01]  /*c0f0*/  VIADD R8, R8, 0x800 ;  /* 0x0000080008087836 */ /* 0x000fe20000000000 */
[----:B------:R-:W3:Y:S01]  /*c100*/  LDS R27, [R20+-0xff8] ;  /* 0xfff00800141b7984 */ /* 0x000ee20000000800 */
        /* <DEDUP_REMOVED lines=18> */
[----:B------:R0:W-:Y:S04]  /*c230*/  STG.E desc[UR10][R10.64+-0x400], R25 ;  /* 0xfffc00190a007986 */ /* 0x0001e8000c10190a */
[----:B---3--:R0:W-:Y:S04]  /*c240*/  STG.E desc[UR10][R12.64+-0x400], R27 ;  /* 0xfffc001b0c007986 */ /* 0x0081e8000c10190a */
        /* <DEDUP_REMOVED lines=12> */
.L_x_429:
[----:B------:R-:W-:Y:S05]  /*c310*/  BSYNC.RECONVERGENT B1 ;  /* 0x0000000000017941 */ /* 0x000fea0003800200 */
.L_x_428:
[----:B------:R-:W-:-:S13]  /*c320*/  ISETP.LT.OR P0, PT, R8, R15, P0 ;  /* 0x0000000f0800720c */ /* 0x000fda0000701670 */
[----:B------:R-:W-:Y:S05]  /*c330*/  @!P0 BRA `(.L_x_421) ;  /* 0x0000000400548947 */ /* 0x000fea0003800000 */
[----:B0-----:R-:W0:Y:S01]  /*c340*/  LDS R11, [R20+-0x2000] ;  /* 0xffe00000140b7984 */ /* 0x001e220000000800 */
[----:B------:R-:W-:-:S03]  /*c350*/  IMAD.WIDE R4, R3, 0x4, R4 ;  /* 0x0000000403047825 */ /* 0x000fc600078e0204 */
[----:B------:R-:W1:Y:S01]  /*c360*/  LDS R13, [R20+-0x1ff8] ;  /* 0xffe00800140d7984 */ /* 0x000e620000000800 */
[----:B------:R-:W-:-:S03]  /*c370*/  IMAD.WIDE R6, R3, 0x4, R6 ;  /* 0x0000000403067825 */ /* 0x000fc600078e0206 */
        /* <DEDUP_REMOVED lines=15> */
.L_x_420:
[----:B------:R-:W-:Y:S01]  /*c470*/  ISETP.NE.U32.AND P6, PT, R6, R52, PT ;  /* 0x000000340600720c */ /* 0x000fe20003fc5070 */
[----:B------:R-:W0:Y:S03]  /*c480*/  @P3 LDC.64 R38, c[0x0][0x398] ;  /* 0x0000e600ff263b82 */ /* 0x000e260000000a00 */
[----:B------:R-:W-:Y:S01]  /*c490*/  ISETP.NE.AND.EX P6, PT, R7, R53, PT, P6 ;  /* 0x000000350700720c */ /* 0x000fe20003fc5360 */
[----:B------:R-:W-:-:S03]  /*c4a0*/  IMAD.MOV.U32 R7, RZ, RZ, 0x9 ;  /* 0x00000009ff077424 */ /* 0x000fc600078e00ff */
[----:B------:R-:W-:Y:S01]  /*c4b0*/  ISETP.NE.AND P6, PT, R21, R2, !P6 ;  /* 0x000000021500720c */ /* 0x000fe200077c5270 */
[CC--:B------:R-:W-:Y:S01]  /*c4c0*/  IMAD R15, R0.reuse, R7.reuse, 0x1 ;  /* 0x00000001000f7424 */ /* 0x0c0fe200078e0207 */
[----:B------:R-:W1:Y:S01]  /*c4d0*/  @P3 LDC.64 R60, c[0x0][0x3a0] ;  /* 0x0000e800ff3c3b82 */ /* 0x000e620000000a00 */
[----:B------:R-:W-:-:S10]  /*c4e0*/  IMAD R7, R0, R7, 0x8 ;  /* 0x0000000800077424 */ /* 0x000fd400078e0207 */
[----:B------:R-:W2:Y:S01]  /*c4f0*/  @!P6 LDC.64 R22, c[0x0][0x398] ;  /* 0x0000e600ff16eb82 */ /* 0x000ea20000000a00 */
[----:B0-----:R-:W-:-:S07]  /*c500*/  @P3 IMAD.WIDE R38, R27, 0x4, R38 ;  /* 0x000000041b263825 */ /* 0x001fce00078e0226 */
[----:B------:R-:W0:Y:S01]  /*c510*/  @!P6 LDC.64 R20, c[0x0][0x3a0] ;  /* 0x0000e800ff14eb82 */ /* 0x000e220000000a00 */
[----:B-1----:R-:W-:-:S04]  /*c520*/  @P3 IMAD.WIDE R60, R27, 0x4, R60 ;  /* 0x000000041b3c3825 */ /* 0x002fc800078e023c */
[----:B--2---:R-:W-:-:S05]  /*c530*/  @!P6 IMAD.WIDE R22, R25, 0x4, R22 ;  /* 0x000000041916e825 */ /* 0x004fca00078e0216 */
[----:B------:R1:W-:Y:S01]  /*c540*/  @!P6 STG.E desc[UR10][R22.64], R6 ;  /* 0x000000061600e986 */ /* 0x0003e2000c10190a */
[----:B0-----:R-:W-:-:S05]  /*c550*/  @!P6 IMAD.WIDE R30, R25, 0x4, R20 ;  /* 0x00000004191ee825 */ /* 0x001fca00078e0214 */
[----:B------:R0:W-:Y:S01]  /*c560*/  @!P6 STG.E desc[UR10][R30.64], R26 ;  /* 0x0000001a1e00e986 */ /* 0x0001e2000c10190a */
[----:B------:R-:W-:Y:S01]  /*c570*/  ISETP.NE.U32.AND P6, PT, R52, R48, PT ;  /* 0x000000303400720c */ /* 0x000fe20003fc5070 */
[----:B-1----:R-:W1:Y:S03]  /*c580*/  @P0 LDC.64 R22, c[0x0][0x3a0] ;  /* 0x0000e800ff160b82 */ /* 0x002e660000000a00 */
[----:B------:R-:W-:-:S04]  /*c590*/  ISETP.NE.AND.EX P6, PT, R53, R49, PT, P6 ;  /* 0x000000313500720c */ /* 0x000fc80003fc5360 */
[----:B------:R-:W-:Y:S01]  /*c5a0*/  ISETP.NE.AND P6, PT, R15, R2, !P6 ;  /* 0x000000020f00720c */ /* 0x000fe200077c5270 */
[----:B0-----:R-:W0:Y:S08]  /*c5b0*/  @P2 LDC.64 R30, c[0x0][0x398] ;  /* 0x0000e600ff1e2b82 */ /* 0x001e300000000a00 */
[----:B------:R-:W2:Y:S08]  /*c5c0*/  @P1 LDC.64 R26, c[0x0][0x398] ;  /* 0x0000e600ff1a1b82 */ /* 0x000eb00000000a00 */
[----:B------:R-:W3:Y:S01]  /*c5d0*/  @!P6 LDC.64 R28, c[0x0][0x398] ;  /* 0x0000e600ff1ceb82 */ /* 0x000ee20000000a00 */
[----:B-1----:R-:W-:-:S07]  /*c5e0*/  @P0 IMAD.WIDE R22, R8, 0x4, R22 ;  /* 0x0000000408160825 */ /* 0x002fce00078e0216 */
[----:B------:R-:W1:Y:S01]  /*c5f0*/  @!P6 LDC.64 R20, c[0x0][0x3a0] ;  /* 0x0000e800ff14eb82 */ /* 0x000e620000000a00 */
[----:B0-----:R-:W-:-:S04]  /*c600*/  @P2 IMAD.WIDE R30, R3, 0x4, R30 ;  /* 0x00000004031e2825 */ /* 0x001fc800078e021e */
[----:B--2---:R-:W-:-:S04]  /*c610*/  @P1 IMAD.WIDE R26, R4, 0x4, R26 ;  /* 0x00000004041a1825 */ /* 0x004fc800078e021a */
[C---:B---3--:R-:W-:Y:S02]  /*c620*/  @!P6 IMAD.WIDE R40, R45.reuse, 0x4, R28 ;  /* 0x000000042d28e825 */ /* 0x048fe400078e021c */
[----:B------:R-:W0:Y:S03]  /*c630*/  @P2 LDC.64 R28, c[0x0][0x3a0] ;  /* 0x0000e800ff1c2b82 */ /* 0x000e260000000a00 */
[----:B------:R2:W-:Y:S01]  /*c640*/  @!P6 STG.E desc[UR10][R40.64], R52 ;  /* 0x000000342800e986 */ /* 0x0005e2000c10190a */
[----:B-1----:R-:W-:-:S05]  /*c650*/  @!P6 IMAD.WIDE R20, R45, 0x4, R20 ;  /* 0x000000042d14e825 */ /* 0x002fca00078e0214 */
[----:B------:R1:W-:Y:S01]  /*c660*/  @!P6 STG.E desc[UR10][R20.64], R24 ;  /* 0x000000181400e986 */ /* 0x0003e2000c10190a */
[----:B------:R-:W-:-:S03]  /*c670*/  ISETP.NE.U32.AND P6, PT, R12, R34, PT ;  /* 0x000000220c00720c */ /* 0x000fc60003fc5070 */
[----:B------:R3:W-:Y:S01]  /*c680*/  @P3 STG.E desc[UR10][R38.64], R48 ;  /* 0x0000003026003986 */ /* 0x0007e2000c10190a */
[----:B------:R-:W-:Y:S01]  /*c690*/  ISETP.NE.AND.EX P6, PT, R13, R35, PT, P6 ;  /* 0x000000230d00720c */ /* 0x000fe20003fc5360 */
[----:B--2---:R-:W2:Y:S02]  /*c6a0*/  @P5 LDC.64 R52, c[0x0][0x3a0] ;  /* 0x0000e800ff345b82 */ /* 0x004ea40000000a00 */
[----:B------:R4:W-:Y:S01]  /*c6b0*/  @P3 STG.E desc[UR10][R60.64], R58 ;  /* 0x0000003a3c003986 */ /* 0x0009e2000c10190a */
[----:B------:R-:W-:-:S03]  /*c6c0*/  ISETP.NE.AND P6, PT, R7, R2, !P6 ;  /* 0x000000020700720c */ /* 0x000fc600077c5270 */
[----:B------:R4:W-:Y:S01]  /*c6d0*/  @P2 STG.E desc[UR10][R30.64], R46 ;  /* 0x0000002e1e002986 */ /* 0x0009e2000c10190a */
[----:B0-----:R-:W-:Y:S01]  /*c6e0*/  @P2 IMAD.WIDE R28, R3, 0x4, R28 ;  /* 0x00000004031c2825 */ /* 0x001fe200078e021c */
[----:B------:R-:W0:Y:S04]  /*c6f0*/  @P1 LDC.64 R6, c[0x0][0x3a0] ;  /* 0x0000e800ff061b82 */ /* 0x000e280000000a00 */
[----:B------:R4:W-:Y:S04]  /*c700*/  @P2 STG.E desc[UR10][R28.64], R5 ;  /* 0x000000051c002986 */ /* 0x0009e8000c10190a */
[----:B-1----:R-:W1:Y:S01]  /*c710*/  @P0 LDC.64 R24, c[0x0][0x398] ;  /* 0x0000e600ff180b82 */ /* 0x002e620000000a00 */
[----:B------:R4:W-:Y:S07]  /*c720*/  @P1 STG.E desc[UR10][R26.64], R42 ;  /* 0x0000002a1a001986 */ /* 0x0009ee000c10190a */
[----:B------:R-:W5:Y:S01]  /*c730*/  @P5 LDC.64 R20, c[0x0][0x398] ;  /* 0x0000e600ff145b82 */ /* 0x000f620000000a00 */
[----:B--2---:R-:W-:-:S07]  /*c740*/  @P5 IMAD.WIDE R52, R10, 0x4, R52 ;  /* 0x000000040a345825 */ /* 0x004fce00078e0234 */
[----:B---3--:R-:W2:Y:S01]  /*c750*/  @P4 LDC.64 R38, c[0x0][0x398] ;  /* 0x0000e600ff264b82 */ /* 0x008ea20000000a00 */
[----:B0-----:R-:W-:-:S05]  /*c760*/  @P1 IMAD.WIDE R6, R4, 0x4, R6 ;  /* 0x0000000404061825 */ /* 0x001fca00078e0206 */
[----:B------:R4:W-:Y:S02]  /*c770*/  @P1 STG.E desc[UR10][R6.64], R36 ;  /* 0x0000002406001986 */ /* 0x0009e4000c10190a */
[----:B------:R-:W0:Y:S01]  /*c780*/  @P4 LDC.64 R40, c[0x0][0x3a0] ;  /* 0x0000e800ff284b82 */ /* 0x000e220000000a00 */
[----:B-1----:R-:W-:-:S05]  /*c790*/  @P0 IMAD.WIDE R24, R8, 0x4, R24 ;  /* 0x0000000408180825 */ /* 0x002fca00078e0218 */
[----:B------:R4:W-:Y:S02]  /*c7a0*/  @P0 STG.E desc[UR10][R24.64], R32 ;  /* 0x0000002018000986 */ /* 0x0009e4000c10190a */
[----:B------:R-:W1:Y:S01]  /*c7b0*/  @!P6 LDC.64 R44, c[0x0][0x398] ;  /* 0x0000e600ff2ceb82 */ /* 0x000e620000000a00 */
[----:B-----5:R-:W-:Y:S01]  /*c7c0*/  @P5 IMAD.WIDE R20, R10, 0x4, R20 ;  /* 0x000000040a145825 */ /* 0x020fe200078e0214 */
[----:B------:R4:W-:Y:S04]  /*c7d0*/  @P0 STG.E desc[UR10][R22.64], R37 ;  /* 0x0000002516000986 */ /* 0x0009e8000c10190a */
[----:B------:R4:W-:Y:S02]  /*c7e0*/  @P5 STG.E desc[UR10][R20.64], R18 ;  /* 0x0000001214005986 */ /* 0x0009e4000c10190a */
[----:B------:R-:W3:Y:S01]  /*c7f0*/  @!P6 LDC.64 R50, c[0x0][0x3a0] ;  /* 0x0000e800ff32eb82 */ /* 0x000ee20000000a00 */
[C---:B--2---:R-:W-:Y:S01]  /*c800*/  @P4 IMAD.WIDE R38, R11.reuse, 0x4, R38 ;  /* 0x000000040b264825 */ /* 0x044fe200078e0226 */
[----:B------:R4:W-:Y:S04]  /*c810*/  @P5 STG.E desc[UR10][R52.64], R54 ;  /* 0x0000003634005986 */ /* 0x0009e8000c10190a */
[----:B------:R4:W-:Y:S01]  /*c820*/  @P4 STG.E desc[UR10][R38.64], R16 ;  /* 0x0000001026004986 */ /* 0x0009e2000c10190a */
[----:B0-----:R-:W-:-:S05]  /*c830*/  @P4 IMAD.WIDE R40, R11, 0x4, R40 ;  /* 0x000000040b284825 */ /* 0x001fca00078e0228 */
[----:B------:R4:W-:Y:S01]  /*c840*/  @P4 STG.E desc[UR10][R40.64], R56 ;  /* 0x0000003828004986 */ /* 0x0009e2000c10190a */
[----:B-1----:R-:W-:-:S05]  /*c850*/  @!P6 IMAD.WIDE R44, R55, 0x4, R44 ;  /* 0x00000004372ce825 */ /* 0x002fca00078e022c */
[----:B------:R4:W-:Y:S01]  /*c860*/  @!P6 STG.E desc[UR10][R44.64], R12 ;  /* 0x0000000c2c00e986 */ /* 0x0009e2000c10190a */
[----:B---3--:R-:W-:-:S05]  /*c870*/  @!P6 IMAD.WIDE R50, R55, 0x4, R50 ;  /* 0x000000043732e825 */ /* 0x008fca00078e0232 */
[----:B------:R4:W-:Y:S02]  /*c880*/  @!P6 STG.E desc[UR10][R50.64], R57 ;  /* 0x000000393200e986 */ /* 0x0009e4000c10190a */
.L_x_421:
[----:B------:R-:W-:Y:S05]  /*c890*/  BSYNC.RECONVERGENT B0 ;  /* 0x0000000000007941 */ /* 0x000fea0003800200 */
.L_x_419:
[----:B------:R-:W-:-:S13]  /*c8a0*/  ISETP.NE.AND P0, PT, R0, 0xff, PT ;  /* 0x000000ff0000780c */ /* 0x000fda0003f05270 */
[----:B------:R-:W-:Y:S05]  /*c8b0*/  @P0 EXIT ;  /* 0x000000000000094d */ /* 0x000fea0003800000 */
[----:B012-4-:R-:W0:Y:S01]  /*c8c0*/  LDC.64 R6, c[0x0][0x3a8] ;  /* 0x0000ea00ff067b82 */ /* 0x017e220000000a00 */
[----:B------:R-:W-:-:S13]  /*c8d0*/  ISETP.NE.AND P0, PT, R2, 0x900, PT ;  /* 0x000009000200780c */ /* 0x000fda0003f05270 */
[----:B------:R-:W-:Y:S05]  /*c8e0*/  @P0 BRA `(.L_x_430) ;  /* 0x00000000001c0947 */ /* 0x000fea0003800000 */
[----:B------:R-:W1:Y:S08]  /*c8f0*/  LDC.64 R2, c[0x0][0x398] ;  /* 0x0000e600ff027b82 */ /* 0x000e700000000a00 */
[----:B------:R-:W2:Y:S01]  /*c900*/  LDC.64 R4, c[0x0][0x3a0] ;  /* 0x0000e800ff047b82 */ /* 0x000ea20000000a00 */
[----:B-1----:R-:W-:-:S05]  /*c910*/  IMAD.WIDE R2, R9, 0x4, R2 ;  /* 0x0000000409027825 */ /* 0x002fca00078e0202 */
[----:B------:R1:W-:Y:S01]  /*c920*/  STG.E desc[UR10][R2.64], R34 ;  /* 0x0000002202007986 */ /* 0x0003e2000c10190a */
[----:B--2---:R-:W-:-:S04]  /*c930*/  IMAD.WIDE R4, R9, 0x4, R4 ;  /* 0x0000000409047825 */ /* 0x004fc800078e0204 */
[----:B------:R-:W-:Y:S01]  /*c940*/  VIADD R9, R9, 0x1 ;  /* 0x0000000109097836 */ /* 0x000fe20000000000 */
[----:B------:R1:W-:Y:S06]  /*c950*/  STG.E desc[UR10][R4.64], R14 ;  /* 0x0000000e04007986 */ /* 0x0003ec000c10190a */
.L_x_430:
[----:B0-----:R-:W-:Y:S01]  /*c960*/  STG.E desc[UR10][R6.64], R9 ;  /* 0x0000000906007986 */ /* 0x001fe2000c10190a */
[----:B------:R-:W-:Y:S05]  /*c970*/  EXIT ;  /* 0x000000000000794d */ /* 0x000fea0003800000 */
.L_x_374:
[----:B------:R-:W-:Y:S01]  /*c980*/  BSSY B0, `(.L_x_431) ;  /* 0x0000006000007945 */ /* 0x000fe20003800000 */
[----:B------:R-:W-:Y:S01]  /*c990*/  PLOP3.LUT P3, PT, P1, PT, PT, 0x8, 0x80 ;  /* 0x000000000080781c */ /* 0x000fe20000f6e170 */
[----:B------:R-:W-:-:S12]  /*c9a0*/  IMAD.MOV.U32 R24, RZ, RZ, -0x1 ;  /* 0xffffffffff187424 */ /* 0x000fd800078e00ff */
[----:B------:R-:W-:Y:S05]  /*c9b0*/  WARPSYNC.COLLECTIVE R24, `(.L_x_432) ;  /* 0x0000000018087348 */ /* 0x000fea0003c00000 */
[----:B------:R-:W-:Y:S01]  /*c9c0*/  VOTE.ANY P3, P3 ;  /* 0x0000000000ff7806 */ /* 0x000fe20001860100 */
[----:B------:R-:W-:-:S12]  /*c9d0*/  ENDCOLLECTIVE ;  /* 0x000000000000791b */ /* 0x000fd80003800000 */
.L_x_432:
[----:B------:R-:W-:Y:S05]  /*c9e0*/  BSYNC B0 ;  /* 0x0000000000007941 */ /* 0x000fea0003800000 */
.L_x_431:
[----:B------:R-:W-:Y:S01]  /*c9f0*/  PLOP3.LUT P1, PT, P3, PT, PT, 0x80, 0x8 ;  /* 0x000000000008781c */ /* 0x000fe20001f2f070 */
[----:B------:R-:W-:-:S12]  /*ca00*/  BRA `(.L_x_433) ;  /* 0xffffff7000c07947 */ /* 0x000fd8000383ffff */
.L_x_376:
[----:B------:R-:W0:Y:S01]  /*ca10*/  S2R R17, SR_GEMASK ;  /* 0x0000000000117919 */ /* 0x000e220000003c00 */
[----:B------:R-:W-:Y:S01]  /*ca20*/  ISETP.NE.U32.AND P3, PT, R14, 0x65, PT ;  /* 0x000000650e00780c */ /* 0x000fe20003f65070 */
[----:B------:R-:W-:Y:S01]  /*ca30*/  BSSY B0, `(.L_x_434) ;  /* 0x0000008000007945 */ /* 0x000fe20003800000 */
[----:B------:R-:W-:Y:S01]  /*ca40*/  IMAD.IADD R50, R25, 0x1, R50 ;  /* 0x0000000119327824 */ /* 0x000fe200078e0232 */
[----:B------:R-:W-:Y:S01]  /*ca50*/  PLOP3.LUT P5, PT, P5, PT, PT, 0x8, 0x80 ;  /* 0x000000000080781c */ /* 0x000fe20002fae170 */
[----:B------:R-:W-:Y:S01]  /*ca60*/  IMAD.MOV.U32 R24, RZ, RZ, -0x1 ;  /* 0xffffffffff187424 */ /* 0x000fe200078e00ff */
[----:B------:R-:W-:-:S13]  /*ca70*/  ISETP.NE.AND.EX P3, PT, R15, RZ, PT, P3 ;  /* 0x000000ff0f00720c */ /* 0x000fda0003f65330 */
[----:B0-----:R-:W-:Y:S05]  /*ca80*/  WARPSYNC.COLLECTIVE R24, `(.L_x_435) ;  /* 0x0000000018087348 */ /* 0x001fea0003c00000 */
[----:B------:R-:W-:Y:S01]  /*ca90*/  VOTE.ANY R24, PT, P5 ;  /* 0x0000000000187806 */ /* 0x000fe200028e0100 */
[----:B0-----:R-:W-:Y:S06]  /*caa0*/  ENDCOLLECTIVE ;  /* 0x000000000000791b */ /* 0x001fec0003800000 */
.L_x_435:
[----:B------:R-:W-:Y:S05]  /*cab0*/  BSYNC B0 ;  /* 0x0000000000007941 */ /* 0x000fea0003800000 */
.L_x_434:
[----:B------:R-:W-:Y:S01]  /*cac0*/  LOP3.LUT R24, R24, 0x80000000, R17, 0xec, !PT ;  /* 0x8000000018187812 */ /* 0x000fe200078eec11 */
[----:B------:R-:W-:Y:S01]  /*cad0*/  IMAD.MOV.U32 R14, RZ, RZ, R12 ;  /* 0x000000ffff0e7224 */ /* 0x000fe200078e000c */
[----:B------:R-:W-:-:S03]  /*cae0*/  ISETP.NE.AND P2, PT, R12, RZ, PT ;  /* 0x000000ff0c00720c */ /* 0x000fc60003f45270 */
[----:B------:R-:W-:-:S05]  /*caf0*/  VIADD R15, R24, 0xffffffff ;  /* 0xffffffff180f7836 */ /* 0x000fca0000000000 */
[----:B------:R-:W-:Y:S01]  /*cb00*/  LOP3.LUT R16, R24, R15, RZ, 0xc, !PT ;  /* 0x0000000f18107212 */ /* 0x000fe200078e0cff */
[----:B------:R-:W-:Y:S02]  /*cb10*/  IMAD.MOV.U32 R15, RZ, RZ, 0x1 ;  /* 0x00000001ff0f7424 */ /* 0x000fe400078e00ff */
[----:B------:R-:W-:Y:S01]  /*cb20*/  IMAD.MOV.U32 R24, RZ, RZ, -0x1 ;  /* 0xffffffffff187424 */ /* 0x000fe200078e00ff */
[----:B------:R0:W1:Y:S06]  /*cb30*/  POPC R27, R16 ;  /* 0x00000010001b7309 */ /* 0x00006c0000000000 */
[----:B01----:R-:W-:Y:S05]  /*cb40*/  WARPSYNC.COLLECTIVE R24, `(.L_x_436) ;  /* 0x0000000018087348 */ /* 0x003fea0003c00000 */
[----:B-1----:R1:W2:Y:S02]  /*cb50*/  SHFL.DOWN P5, R44, R14, R15, R27 ;  /* 0x0800000f0e2c7389 */ /* 0x0022a400000a001b */
[----:B012---:R-:W-:Y:S05]  /*cb60*/  ENDCOLLECTIVE ;  /* 0x000000000000791b */ /* 0x007fea0003800000 */
.L_x_436:
[----:B------:R-:W-:Y:S01]  /*cb70*/  ISETP.GE.AND P1, PT, R43, R27, PT ;  /* 0x0000001b2b00720c */ /* 0x000fe20003f26270 */
[----:B------:R-:W-:Y:S02]  /*cb80*/  IMAD.MOV.U32 R14, RZ, RZ, R13 ;  /* 0x000000ffff0e7224 */ /* 0x000fe400078e000d */
[----:B------:R-:W-:-:S10]  /*cb90*/  IMAD.MOV.U32 R18, RZ, RZ, R44 ;  /* 0x000000ffff127224 */ /* 0x000fd400078e002c */
[----:B------:R-:W-:Y:S05]  /*cba0*/  WARPSYNC.COLLECTIVE R24, `(.L_x_437) ;  /* 0x0000000018087348 */ /* 0x000fea0003c00000 */
[----:B------:R0:W1:Y:S02]  /*cbb0*/  SHFL.DOWN P5, R44, R14, R15, R27 ;  /* 0x0800000f0e2c7389 */ /* 0x00006400000a001b */
[----:B01----:R-:W-:Y:S05]  /*cbc0*/  ENDCOLLECTIVE ;  /* 0x000000000000791b */ /* 0x003fea0003800000 */
.L_x_437:
[----:B------:R-:W-:-:S05]  /*cbd0*/  SEL R23, R18, RZ, !P1 ;  /* 0x000000ff12177207 */ /* 0x000fca0004800000 */
[----:B------:R-:W-:Y:S02]  /*cbe0*/  IMAD.IADD R18, R12, 0x1, R23 ;  /* 0x000000010c127824 */ /* 0x000fe400078e0217 */
[----:B------:R-:W-:Y:S02]  /*cbf0*/  VIADD R12, R43, 0x2 ;  /* 0x000000022b0c7836 */ /* 0x000fe40000000000 */
[----:B------:R-:W-:Y:S02]  /*cc00*/  IMAD.MOV.U32 R14, RZ, RZ, R18 ;  /* 0x000000ffff0e7224 */ /* 0x000fe400078e0012 */
[----:B------:R-:W-:Y:S01]  /*cc10*/  IMAD.MOV.U32 R15, RZ, RZ, 0x2 ;  /* 0x00000002ff0f7424 */ /* 0x000fe200078e00ff */
[----:B------:R-:W-:Y:S02]  /*cc20*/  SEL R44, R44, RZ, !P2 ;  /* 0x000000ff2c2c7207 */ /* 0x000fe40005000000 */
[----:B------:R-:W-:Y:S02]  /*cc30*/  ISETP.NE.AND P2, PT, R18, RZ, PT ;  /* 0x000000ff1200720c */ /* 0x000fe40003f45270 */
[----:B------:R-:W-:-:S11]  /*cc40*/  SEL R25, R44, RZ, !P1 ;  /* 0x000000ff2c197207 */ /* 0x000fd60004800000 */
[----:B------:R-:W-:Y:S05]  /*cc50*/  WARPSYNC.COLLECTIVE R24, `(.L_x_438) ;  /* 0x0000000018087348 */ /* 0x000fea0003c00000 */
[----:B------:R0:W1:Y:S02]  /*cc60*/  SHFL.DOWN P5, R44, R14, R15, R27 ;  /* 0x0800000f0e2c7389 */ /* 0x00006400000a001b */
[----:B01----:R-:W-:Y:S05]  /*cc70*/  ENDCOLLECTIVE ;  /* 0x000000000000791b */ /* 0x003fea0003800000 */
.L_x_438:
[----:B------:R-:W-:Y:S01]  /*cc80*/  ISETP.GT.AND P1, PT, R12, R27, PT ;  /* 0x0000001b0c00720c */ /* 0x000fe20003f24270 */
[----:B------:R-:W-:Y:S02]  /*cc90*/  IMAD.IADD R16, R13, 0x1, R25 ;  /* 0x000000010d107824 */ /* 0x000fe400078e0219 */
[----:B------:R-:W-:Y:S02]  /*cca0*/  VIADD R25, R43, 0x10 ;  /* 0x000000102b197836 */ /* 0x000fe40000000000 */
[----:B------:R-:W-:Y:S02]  /*ccb0*/  IMAD.MOV.U32 R14, RZ, RZ, R16 ;  /* 0x000000ffff0e7224 */ /* 0x000fe400078e0010 */
[----:B------:R-:W-:-:S07]  /*ccc0*/  IMAD.MOV.U32 R22, RZ, RZ, R44 ;  /* 0x000000ffff167224 */ /* 0x000fce00078e002c */
[----:B------:R-:W-:Y:S05]  /*ccd0*/  WARPSYNC.COLLECTIVE R24, `(.L_x_439) ;  /* 0x0000000018087348 */ /* 0x000fea0003c00000 */
[----:B------:R0:W1:Y:S02]  /*cce0*/  SHFL.DOWN P5, R44, R14, R15, R27 ;  /* 0x0800000f0e2c7389 */ /* 0x00006400000a001b */
[----:B01----:R-:W-:Y:S05]  /*ccf0*/  ENDCOLLECTIVE ;  /* 0x000000000000791b */ /* 0x003fea0003800000 */
.L_x_439:
[----:B------:R-:W-:Y:S01]  /*cd00*/  SEL R13, R22, RZ, !P1 ;  /* 0x000000ff160d7207 */ /* 0x000fe20004800000 */
[----:B------:R-:W-:-:S04]  /*cd10*/  VIADD R22, R43, 0x4 ;  /* 0x000000042b167836 */ /* 0x000fc80000000000 */
[----:B------:R-:W-:-:S04]  /*cd20*/  IMAD.IADD R13, R18, 0x1, R13 ;  /* 0x00000001120d7824 */ /* 0x000fc800078e020d */
        /* <DEDUP_REMOVED lines=8> */
.L_x_440:
        /* <DEDUP_REMOVED lines=8> */
.L_x_441:
[----:B------:R-:W-:-:S05]  /*ce30*/  SEL R16, R16, RZ, !P1 ;  /* 0x000000ff10107207 */ /* 0x000fca0004800000 */
        /* <DEDUP_REMOVED lines=9> */
.L_x_442:
[----:B------:R-:W-:Y:S01]  /*ced0*/  ISETP.GT.AND P1, PT, R23, R27, PT ;  /* 0x0000001b1700720c */ /* 0x000fe20003f24270 */
[----:B------:R-:W-:-:S04]  /*cee0*/  IMAD.IADD R26, R12, 0x1, R13 ;  /* 0x000000010c1a7824 */ /* 0x000fc800078e020d */
[----:B------:R-:W-:Y:S02]  /*cef0*/  IMAD.MOV.U32 R14, RZ, RZ, R26 ;  /* 0x000000ffff0e7224 */ /* 0x000fe400078e001a */
[----:B------:R-:W-:-:S07]  /*cf00*/  IMAD.MOV.U32 R12, RZ, RZ, R44 ;  /* 0x000000ffff0c7224 */ /* 0x000fce00078e002c */
[----:B------:R-:W-:Y:S05]  /*cf10*/  WARPSYNC.COLLECTIVE R24, `(.L_x_443) ;  /* 0x0000000018087348 */ /* 0x000fea0003c00000 */
[----:B------:R0:W1:Y:S02]  /*cf20*/  SHFL.DOWN P5, R44, R14, R15, R27 ;  /* 0x0800000f0e2c7389 */ /* 0x00006400000a001b */
[----:B01----:R-:W-:Y:S05]  /*cf30*/  ENDCOLLECTIVE ;  /* 0x000000000000791b */ /* 0x003fea0003800000 */
.L_x_443:
        /* <DEDUP_REMOVED lines=10> */
.L_x_444:
[----:B------:R-:W-:Y:S01]  /*cfe0*/  ISETP.GT.AND P1, PT, R25, R27, PT ;  /* 0x0000001b1900720c */ /* 0x000fe20003f24270 */
[----:B------:R-:W-:-:S04]  /*cff0*/  IMAD.IADD R18, R26, 0x1, R13 ;  /* 0x000000011a127824 */ /* 0x000fc800078e020d */
[----:B------:R-:W-:Y:S02]  /*d000*/  IMAD.MOV.U32 R14, RZ, RZ, R18 ;  /* 0x000000ffff0e7224 */ /* 0x000fe400078e0012 */
[----:B------:R-:W-:-:S07]  /*d010*/  IMAD.MOV.U32 R51, RZ, RZ, R44 ;  /* 0x000000ffff337224 */ /* 0x000fce00078e002c */
[----:B------:R-:W-:Y:S05]  /*d020*/  WARPSYNC.COLLECTIVE R24, `(.L_x_445) ;  /* 0x0000000018087348 */ /* 0x000fea0003c00000 */
[----:B------:R0:W1:Y:S02]  /*d030*/  SHFL.DOWN P5, R44, R14, R15, R27 ;  /* 0x0800000f0e2c7389 */ /* 0x00006400000a001b */
[----:B01----:R-:W-:Y:S05]  /*d040*/  ENDCOLLECTIVE ;  /* 0x000000000000791b */ /* 0x003fea0003800000 */
.L_x_445:
[----:B------:R-:W-:Y:S05]  /*d050*/  WARPSYNC.COLLECTIVE R24, `(.L_x_446) ;  /* 0x0000000018087348 */ /* 0x000fea0003c00000 */
[----:B------:R-:W-:Y:S01]  /*d060*/  VOTE.ALL P3, P3 ;  /* 0x0000000000ff7806 */ /* 0x000fe20001860000 */
[----:B------:R-:W-:-:S12]  /*d070*/  ENDCOLLECTIVE ;  /* 0x000000000000791b */ /* 0x000fd80003800000 */
.L_x_446:
[----:B------:R-:W-:-:S05]  /*d080*/  SEL R51, R51, RZ, !P1 ;  /* 0x000000ff33337207 */ /* 0x000fca0004800000 */
[----:B------:R-:W-:Y:S01]  /*d090*/  IMAD.IADD R16, R16, 0x1, R51 ;  /* 0x0000000110107824 */ /* 0x000fe200078e0233 */
[----:B------:R-:W-:-:S04]  /*d0a0*/  SEL R44, R44, RZ, !P2 ;  /* 0x000000ff2c2c7207 */ /* 0x000fc80005000000 */
[----:B------:R-:W-:-:S05]  /*d0b0*/  SEL R13, R44, RZ, !P1 ;  /* 0x000000ff2c0d7207 */ /* 0x000fca0004800000 */
[----:B------:R-:W-:Y:S02]  /*d0c0*/  IMAD.IADD R18, R18, 0x1, R13 ;  /* 0x0000000112127824 */ /* 0x000fe400078e020d */
[----:B------:R-:W0:Y:S02]  /*d0d0*/  LDC.64 R12, c[0x0][0x3b0] ;  /* 0x0000ec00ff0c7b82 */ /* 0x000e240000000a00 */
[----:B0-----:R-:W-:-:S05]  /*d0e0*/  IADD3 R26, P1, PT, R12, 0x200, RZ ;  /* 0x000002000c1a7810 */ /* 0x001fca0007f3e0ff */
[----:B------:R-:W-:Y:S01]  /*d0f0*/  IMAD.X R51, RZ, RZ, R13, P1 ;  /* 0x000000ffff337224 */ /* 0x000fe200008e060d */
[----:B------:R-:W-:Y:S07]  /*d100*/  BRA `(.L_x_447) ;  /* 0xffffff70000c7947 */ /* 0x000fee000383ffff */
.L_x_378:
[----:B------:R-:W-:Y:S01]  /*d110*/  BSSY B0, `(.L_x_448) ;  /* 0x0000006000007945 */ /* 0x000fe20003800000 */
[----:B------:R-:W-:Y:S01]  /*d120*/  PLOP3.LUT P3, PT, P1, PT, PT, 0x8, 0x80 ;  /* 0x000000000080781c */ /* 0x000fe20000f6e170 */
[----:B------:R-:W-:-:S12]  /*d130*/  IMAD.MOV.U32 R24, RZ, RZ, -0x1 ;  /* 0xffffffffff187424 */ /* 0x000fd800078e00ff */
[----:B------:R-:W-:Y:S05]  /*d140*/  WARPSYNC.COLLECTIVE R24, `(.L_x_449) ;  /* 0x0000000018087348 */ /* 0x000fea0003c00000 */
[----:B------:R-:W-:Y:S01]  /*d150*/  VOTE.ANY P3, P3 ;  /* 0x0000000000ff7806 */ /* 0x000fe20001860100 */
[----:B------:R-:W-:-:S12]  /*d160*/  ENDCOLLECTIVE ;  /* 0x000000000000791b */ /* 0x000fd80003800000 */
.L_x_449:
[----:B------:R-:W-:Y:S05]  /*d170*/  BSYNC B0 ;  /* 0x0000000000007941 */ /* 0x000fea0003800000 */
.L_x_448:
[----:B------:R-:W-:Y:S01]  /*d180*/  PLOP3.LUT P1, PT, P3, PT, PT, 0x80, 0x8 ;  /* 0x000000000008781c */ /* 0x000fe20001f2f070 */
[----:B------:R-:W-:-:S12]  /*d190*/  BRA `(.L_x_450) ;  /* 0xffffff7000107947 */ /* 0x000fd8000383ffff */
.L_x_380:
[----:B------:R-:W-:Y:S01]  /*d1a0*/  ISETP.NE.U32.AND P3, PT, R14, 0x65, PT ;  /* 0x000000650e00780c */ /* 0x000fe20003f65070 */
[----:B------:R-:W-:Y:S01]  /*d1b0*/  BSSY B0, `(.L_x_451) ;  /* 0x0000007000007945 */ /* 0x000fe20003800000 */
[----:B------:R-:W-:Y:S01]  /*d1c0*/  PLOP3.LUT P5, PT, P5, PT, PT, 0x8, 0x80 ;  /* 0x000000000080781c */ /* 0x000fe20002fae170 */
[----:B------:R-:W-:Y:S01]  /*d1d0*/  IMAD.MOV.U32 R24, RZ, RZ, -0x1 ;  /* 0xffffffffff187424 */ /* 0x000fe200078e00ff */
[----:B------:R-:W-:-:S13]  /*d1e0*/  ISETP.NE.AND.EX P3, PT, R15, RZ, PT, P3 ;  /* 0x000000ff0f00720c */ /* 0x000fda0003f65330 */
[----:B------:R-:W-:Y:S05]  /*d1f0*/  WARPSYNC.COLLECTIVE R24, `(.L_x_452) ;  /* 0x0000000018087348 */ /* 0x000fea0003c00000 */
[----:B------:R-:W-:Y:S01]  /*d200*/  VOTE.ANY R24, PT, P5 ;  /* 0x0000000000187806 */ /* 0x000fe200028e0100 */
[----:B------:R-:W-:Y:S06]  /*d210*/  ENDCOLLECTIVE ;  /* 0x000000000000791b */ /* 0x000fec0003800000 */
.L_x_452:
[----:B------:R-:W-:Y:S05]  /*d220*/  BSYNC B0 ;  /* 0x0000000000007941 */ /* 0x000fea0003800000 */
.L_x_451:
[----:B------:R-:W-:Y:S01]  /*d230*/  LOP3.LUT R24, R24, 0x80000000, R17, 0xec, !PT ;  /* 0x8000000018187812 */ /* 0x000fe200078eec11 */
[----:B------:R-:W-:Y:S01]  /*d240*/  IMAD.MOV.U32 R14, RZ, RZ, R12 ;  /* 0x000000ffff0e7224 */ /* 0x000fe200078e000c */
[----:B------:R-:W-:Y:S01]  /*d250*/  ISETP.NE.AND P2, PT, R12, RZ, PT ;  /* 0x000000ff0c00720c */ /* 0x000fe20003f45270 */
[----:B------:R-:W-:Y:S02]  /*d260*/  VIADD R50, R50, 0xffffffe0 ;  /* 0xffffffe032327836 */ /* 0x000fe40000000000 */
        /* <DEDUP_REMOVED lines=8> */
.L_x_453:
[----:B------:R-:W-:Y:S01]  /*d2f0*/  ISETP.GE.AND P1, PT, R43, R27, PT ;  /* 0x0000001b2b00720c */ /* 0x000fe20003f26270 */
[----:B------:R-:W-:Y:S02]  /*d300*/  IMAD.MOV.U32 R14, RZ, RZ, R13 ;  /* 0x000000ffff0e7224 */ /* 0x000fe400078e000d */
[----:B------:R-:W-:-:S10]  /*d310*/  IMAD.MOV.U32 R58, RZ, RZ, R44 ;  /* 0x000000ffff3a7224 */ /* 0x000fd400078e002c */
[----:B------:R-:W-:Y:S05]  /*d320*/  WARPSYNC.COLLECTIVE R24, `(.L_x_454) ;  /* 0x0000000018087348 */ /* 0x000fea0003c00000 */
[----:B------:R0:W1:Y:S02]  /*d330*/  SHFL.DOWN P5, R44, R14, R15, R27 ;  /* 0x0800000f0e2c7389 */ /* 0x00006400000a001b */
[----:B01----:R-:W-:Y:S05]  /*d340*/  ENDCOLLECTIVE ;  /* 0x000000000000791b */ /* 0x003fea0003800000 */
.L_x_454:
[----:B------:R-:W-:Y:S01]  /*d350*/  SEL R59, R58, RZ, !P1 ;  /* 0x000000ff3a3b7207 */ /* 0x000fe20004800000 */
[----:B------:R-:W-:-:S04]  /*d360*/  VIADD R58, R43, 0x2 ;  /* 0x000000022b3a7836 */ /* 0x000fc80000000000 */
[----:B------:R-:W-:-:S04]  /*d370*/  IMAD.IADD R59, R12, 0x1, R59 ;  /* 0x000000010c3b7824 */ /* 0x000fc800078e023b */
[----:B------:R-:W-:Y:S02]  /*d380*/  IMAD.MOV.U32 R14, RZ, RZ, R59 ;  /* 0x000000ffff0e7224 */ /* 0x000fe400078e003b */
[----:B------:R-:W-:Y:S01]  /*d390*/  IMAD.MOV.U32 R15, RZ, RZ, 0x2 ;  /* 0x00000002ff0f7424 */ /* 0x000fe200078e00ff */
[----:B------:R-:W-:Y:S02]  /*d3a0*/  SEL R44, R44, RZ, !P2 ;  /* 0x000000ff2c2c7207 */ /* 0x000fe40005000000 */
[----:B------:R-:W-:Y:S02]  /*d3b0*/  ISETP.NE.AND P2, PT, R59, RZ, PT ;  /* 0x000000ff3b00720c */ /* 0x000fe40003f45270 */
[----:B------:R-:W-:Y:S02]  /*d3c0*/  SEL R44, R44, RZ, !P1 ;  /* 0x000000ff2c2c7207 */ /* 0x000fe40004800000 */
[----:B------:R-:W-:-:S03]  /*d3d0*/  ISETP.GT.AND P1, PT, R58, R27, PT ;  /* 0x0000001b3a00720c */ /* 0x000fc60003f24270 */
[----:B------:R-:W-:-:S10]  /*d3e0*/  IMAD.IADD R12, R13, 0x1, R44 ;  /* 0x000000010d0c7824 */ /* 0x000fd400078e022c */
[----:B------:R-:W-:Y:S05]  /*d3f0*/  WARPSYNC.COLLECTIVE R24, `(.L_x_455) ;  /* 0x0000000018087348 */ /* 0x000fea0003c00000 */
[----:B------:R0:W1:Y:S02]  /*d400*/  SHFL.DOWN P5, R44, R14, R15, R27 ;  /* 0x0800000f0e2c7389 */ /* 0x00006400000a001b */
[----:B01----:R-:W-:Y:S05]  /*d410*/  ENDCOLLECTIVE ;  /* 0x000000000000791b */ /* 0x003fea0003800000 */
.L_x_455:
[----:B------:R-:W-:Y:S02]  /*d420*/  IMAD.MOV.U32 R14, RZ, RZ, R12 ;  /* 0x000000ffff0e7224 */ /* 0x000fe400078e000c */
[----:B------:R-:W-:-:S07]  /*d430*/  IMAD.MOV.U32 R13, RZ, RZ, R44 ;  /* 0x000000ffff0d7224 */ /* 0x000fce00078e002c */
[----:B------:R-:W-:Y:S05]  /*d440*/  WARPSYNC.COLLECTIVE R24, `(.L_x_456) ;  /* 0x0000000018087348 */ /* 0x000fea0003c00000 */
[----:B------:R0:W1:Y:S02]  /*d450*/  SHFL.DOWN P5, R44, R14, R15, R27 ;  /* 0x0800000f0e2c7389 */ /* 0x00006400000a001b */
[----:B01----:R-:W-:Y:S05]  /*d460*/  ENDCOLLECTIVE ;  /* 0x000000000000791b */ /* 0x003fea0003800000 */
.L_x_456:
        /* <DEDUP_REMOVED lines=10> */
.L_x_457:
[----:B------:R-:W-:Y:S01]  /*d510*/  ISETP.GT.AND P1, PT, R22, R27, PT ;  /* 0x0000001b1600720c */ /* 0x000fe20003f24270 */
[----:B------:R-:W-:-:S04]  /*d520*/  IMAD.IADD R13, R12, 0x1, R13 ;  /* 0x000000010c0d7824 */ /* 0x000fc800078e020d */
[----:B------:R-:W-:Y:S02]  /*d530*/  IMAD.MOV.U32 R14, RZ, RZ, R13 ;  /* 0x000000ffff0e7224 */ /* 0x000fe400078e000d */
[----:B------:R-:W-:-:S07]  /*d540*/  IMAD.MOV.U32 R12, RZ, RZ, R44 ;  /* 0x000000ffff0c7224 */ /* 0x000fce00078e002c */
[----:B------:R-:W-:Y:S05]  /*d550*/  WARPSYNC.COLLECTIVE R24, `(.L_x_458) ;  /* 0x0000000018087348 */ /* 0x000fea0003c00000 */
[----:B------:R0:W1:Y:S02]  /*d560*/  SHFL.DOWN P5, R44, R14, R15, R27 ;  /* 0x0800000f0e2c7389 */ /* 0x00006400000a001b */
[----:B01----:R-:W-:Y:S05]  /*d570*/  ENDCOLLECTIVE ;  /* 0x000000000000791b */ /* 0x003fea0003800000 */
.L_x_458:
[----:B------:R-:W-:-:S05]  /*d580*/  SEL R59, R12, RZ, !P1 ;  /* 0x000000ff0c3b7207 */ /* 0x000fca0004800000 */
        /* <DEDUP_REMOVED lines=11> */
.L_x_459:
[----:B------:R-:W-:Y:S02]  /*d640*/  IMAD.MOV.U32 R14, RZ, RZ, R59 ;  /* 0x000000ffff0e7224 */ /* 0x000fe400078e003b */
[----:B------:R-:W-:-:S07]  /*d650*/  IMAD.MOV.U32 R12, RZ, RZ, R44 ;  /* 0x000000ffff0c7224 */ /* 0x000fce00078e002c */
[----:B------:R-:W-:Y:S05]  /*d660*/  WARPSYNC.COLLECTIVE R24, `(.L_x_460) ;  /* 0x0000000018087348 */ /* 0x000fea0003c00000 */
[----:B------:R0:W1:Y:S02]  /*d670*/  SHFL.DOWN P5, R44, R14, R15, R27 ;  /* 0x0800000f0e2c7389 */ /* 0x00006400000a001b */
[----:B01----:R-:W-:Y:S05]  /*d680*/  ENDCOLLECTIVE ;  /* 0x000000000000791b */ /* 0x003fea0003800000 */
.L_x_460:
        /* <DEDUP_REMOVED lines=12> */
.L_x_461:
[----:B------:R-:W-:Y:S02]  /*d750*/  IMAD.MOV.U32 R14, RZ, RZ, R12 ;  /* 0x000000ffff0e7224 */ /* 0x000fe400078e000c */
[----:B------:R-:W-:-:S07]  /*d760*/  IMAD.MOV.U32 R58, RZ, RZ, R44 ;  /* 0x000000ffff3a7224 */ /* 0x000fce00078e002c */
[----:B------:R-:W-:Y:S05]  /*d770*/  WARPSYNC.COLLECTIVE R24, `(.L_x_462) ;  /* 0x0000000018087348 */ /* 0x000fea0003c00000 */
[----:B------:R0:W1:Y:S02]  /*d780*/  SHFL.DOWN P5, R44, R14, R15, R27 ;  /* 0x0800000f0e2c7389 */ /* 0x00006400000a001b */
[----:B01----:R-:W-:Y:S05]  /*d790*/  ENDCOLLECTIVE ;  /* 0x000000000000791b */ /* 0x003fea0003800000 */
.L_x_462:
[----:B------:R-:W-:Y:S05]  /*d7a0*/  WARPSYNC.COLLECTIVE R24, `(.L_x_463) ;  /* 0x0000000018087348 */ /* 0x000fea0003c00000 */
[----:B------:R-:W-:Y:S01]  /*d7b0*/  VOTE.ALL P3, P3 ;  /* 0x0000000000ff7806 */ /* 0x000fe20001860000 */
[----:B------:R-:W-:-:S12]  /*d7c0*/  ENDCOLLECTIVE ;  /* 0x000000000000791b */ /* 0x000fd80003800000 */
.L_x_463:
[----:B------:R-:W-:Y:S02]  /*d7d0*/  SEL R58, R58, RZ, !P1 ;  /* 0x000000ff3a3a7207 */ /* 0x000fe40004800000 */
[----:B------:R-:W-:-:S04]  /*d7e0*/  SEL R44, R44, RZ, !P2 ;  /* 0x000000ff2c2c7207 */ /* 0x000fc80005000000 */
[----:B------:R-:W-:Y:S02]  /*d7f0*/  SEL R59, R44, RZ, !P1 ;  /* 0x000000ff2c3b7207 */ /* 0x000fe40004800000 */
[----:B------:R-:W-:Y:S02]  /*d800*/  ISETP.NE.AND P1, PT, R16, RZ, PT ;  /* 0x000000ff1000720c */ /* 0x000fe40003f25270 */
[----:B------:R-:W-:Y:S01]  /*d810*/  IADD3 R16, PT, PT, R13, R58, R16 ;  /* 0x0000003a0d107210 */ /* 0x000fe20007ffe010 */
[----:B------:R-:W-:-:S05]  /*d820*/  IMAD.IADD R59, R12, 0x1, R59 ;  /* 0x000000010c3b7824 */ /* 0x000fca00078e023b */
[----:B------:R-:W-:-:S05]  /*d830*/  SEL R59, R59, RZ, !P1 ;  /* 0x000000ff3b3b7207 */ /* 0x000fca0004800000 */
[----:B------:R-:W-:Y:S01]  /*d840*/  IMAD.IADD R18, R59, 0x1, R18 ;  /* 0x000000013b127824 */ /* 0x000fe200078e0212 */
[----:B------:R-:W-:Y:S06]  /*d850*/  BRA `(.L_x_464) ;  /* 0xffffff6c005c7947 */ /* 0x000fec000383ffff */
.L_x_409:
[----:B------:R-:W-:Y:S01]  /*d860*/  BSSY B0, `(.L_x_465) ;  /* 0x0000006000007945 */ /* 0x000fe20003800000 */
[----:B------:R-:W-:Y:S01]  /*d870*/  PLOP3.LUT P3, PT, P3, PT, PT, 0x8, 0x80 ;  /* 0x000000000080781c */ /* 0x000fe20001f6e170 */
[----:B------:R-:W-:-:S12]  /*d880*/  IMAD.MOV.U32 R24, RZ, RZ, -0x1 ;  /* 0xffffffffff187424 */ /* 0x000fd800078e00ff */
[----:B------:R-:W-:Y:S05]  /*d890*/  WARPSYNC.COLLECTIVE R24, `(.L_x_466) ;  /* 0x0000000018087348 */ /* 0x000fea0003c00000 */
[----:B------:R-:W-:Y:S01]  /*d8a0*/  VOTE.ANY P3, P3 ;  /* 0x0000000000ff7806 */ /* 0x000fe20001860100 */
[----:B------:R-:W-:-:S12]  /*d8b0*/  ENDCOLLECTIVE ;  /* 0x000000000000791b */ /* 0x000fd80003800000 */
.L_x_466:
[----:B------:R-:W-:Y:S05]  /*d8c0*/  BSYNC B0 ;  /* 0x0000000000007941 */ /* 0x000fea0003800000 */
.L_x_465:
[----:B------:R-:W-:Y:S05]  /*d8d0*/  BRA `(.L_x_467) ;  /* 0xffffffcc00347947 */ /* 0x000fea000383ffff */
.L_x_411:
[----:B------:R-:W0:Y:S01]  /*d8e0*/  S2R R21, SR_GEMASK ;  /* 0x0000000000157919 */ /* 0x000e220000003c00 */
[----:B------:R-:W-:Y:S01]  /*d8f0*/  BSSY B0, `(.L_x_468) ;  /* 0x0000006000007945 */ /* 0x000fe20003800000 */
[----:B------:R-:W-:Y:S01]  /*d900*/  PLOP3.LUT P5, PT, P5, PT, PT, 0x8, 0x80 ;  /* 0x000000000080781c */ /* 0x000fe20002fae170 */
[----:B------:R-:W-:-:S12]  /*d910*/  IMAD.MOV.U32 R24, RZ, RZ, -0x1 ;  /* 0xffffffffff187424 */ /* 0x000fd800078e00ff */
[----:B0-----:R-:W-:Y:S05]  /*d920*/  WARPSYNC.COLLECTIVE R24, `(.L_x_469) ;  /* 0x0000000018087348 */ /* 0x001fea0003c00000 */
[----:B------:R-:W-:Y:S01]  /*d930*/  VOTE.ANY R24, PT, P5 ;  /* 0x0000000000187806 */ /* 0x000fe200028e0100 */
[----:B0-----:R-:W-:Y:S06]  /*d940*/  ENDCOLLECTIVE ;  /* 0x000000000000791b */ /* 0x001fec0003800000 */
.L_x_469:
[----:B------:R-:W-:Y:S05]  /*d950*/  BSYNC B0 ;  /* 0x0000000000007941 */ /* 0x000fea0003800000 */
.L_x_468:
[----:B------:R-:W-:Y:S01]  /*d960*/  LOP3.LUT R24, R24, 0x80000000, R21, 0xec, !PT ;  /* 0x8000000018187812 */ /* 0x000fe200078eec15 */
[----:B------:R-:W-:Y:S01]  /*d970*/  IMAD.MOV.U32 R14, RZ, RZ, R8 ;  /* 0x000000ffff0e7224 */ /* 0x000fe200078e0008 */
[----:B------:R-:W-:-:S03]  /*d980*/  LOP3.LUT R55, RZ, R0, RZ, 0x33, !PT ;  /* 0x00000000ff377212 */ /* 0x000fc600078e33ff */
[----:B------:R-:W-:Y:S02]  /*d990*/  VIADD R15, R24, 0xffffffff ;  /* 0xffffffff180f7836 */ /* 0x000fe40000000000 */
[----:B------:R-:W-:-:S03]  /*d9a0*/  IMAD.IADD R55, R55, 0x1, R50 ;  /* 0x0000000137377824 */ /* 0x000fc600078e0232 */
[----:B------:R-:W-:Y:S01]  /*d9b0*/  LOP3.LUT R22, R24, R15, RZ, 0xc, !PT ;  /* 0x0000000f18167212 */ /* 0x000fe200078e0cff */
[----:B------:R-:W-:Y:S02]  /*d9c0*/  IMAD.MOV.U32 R15, RZ, RZ, 0x1 ;  /* 0x00000001ff0f7424 */ /* 0x000fe400078e00ff */
[----:B------:R-:W-:Y:S01]  /*d9d0*/  IMAD.MOV.U32 R24, RZ, RZ, -0x1 ;  /* 0xffffffffff187424 */ /* 0x000fe200078e00ff */
[----:B------:R0:W1:Y:S06]  /*d9e0*/  POPC R27, R22 ;  /* 0x00000016001b7309 */ /* 0x00006c0000000000 */
[----:B01----:R-:W-:Y:S05]  /*d9f0*/  WARPSYNC.COLLECTIVE R24, `(.L_x_470) ;  /* 0x0000000018087348 */ /* 0x003fea0003c00000 */
[----:B-1----:R1:W2:Y:S02]  /*da00*/  SHFL.DOWN P5, R44, R14, R15, R27 ;  /* 0x0800000f0e2c7389 */ /* 0x0022a400000a001b */
[----:B012---:R-:W-:Y:S05]  /*da10*/  ENDCOLLECTIVE ;  /* 0x000000000000791b */ /* 0x007fea0003800000 */
.L_x_470:
[----:B------:R-:W-:Y:S01]  /*da20*/  ISETP.GE.AND P3, PT, R41, R27, PT ;  /* 0x0000001b2900720c */ /* 0x000fe20003f66270 */
[----:B------:R-:W-:Y:S02]  /*da30*/  IMAD.MOV.U32 R14, RZ, RZ, R9 ;  /* 0x000000ffff0e7224 */ /* 0x000fe400078e0009 */
[----:B------:R-:W-:-:S10]  /*da40*/  IMAD.MOV.U32 R20, RZ, RZ, R44 ;  /* 0x000000ffff147224 */ /* 0x000fd400078e002c */
[----:B------:R-:W-:Y:S05]  /*da50*/  WARPSYNC.COLLECTIVE R24, `(.L_x_471) ;  /* 0x0000000018087348 */ /* 0x000fea0003c00000 */
[----:B------:R0:W1:Y:S02]  /*da60*/  SHFL.DOWN P5, R44, R14, R15, R27 ;  /* 0x0800000f0e2c7389 */ /* 0x00006400000a001b */
[----:B01----:R-:W-:Y:S05]  /*da70*/  ENDCOLLECTIVE ;  /* 0x000000000000791b */ /* 0x003fea0003800000 */
.L_x_471:
[----:B------:R-:W-:-:S05]  /*da80*/  SEL R23, R20, RZ, !P3 ;  /* 0x000000ff14177207 */ /* 0x000fca0005800000 */
[----:B------:R-:W-:-:S04]  /*da90*/  IMAD.IADD R20, R8, 0x1, R23 ;  /* 0x0000000108147824 */ /* 0x000fc800078e0217 */
[----:B------:R-:W-:Y:S02]  /*daa0*/  IMAD.MOV.U32 R14, RZ, RZ, R20 ;  /* 0x000000ffff0e7224 */ /* 0x000fe400078e0014 */
[----:B------:R-:W-:Y:S01]  /*dab0*/  IMAD.MOV.U32 R15, RZ, RZ, 0x2 ;  /* 0x00000002ff0f7424 */ /* 0x000fe200078e00ff */
[----:B------:R-:W-:Y:S01]  /*dac0*/  ISETP.NE.AND P5, PT, R8, RZ, PT ;  /* 0x000000ff0800720c */ /* 0x000fe20003fa5270 */
[----:B------:R-:W-:-:S03]  /*dad0*/  VIADD R8, R41, 0x2 ;  /* 0x0000000229087836 */ /* 0x000fc60000000000 */
[----:B------:R-:W-:-:S04]  /*dae0*/  SEL R44, R44, RZ, !P5 ;  /* 0x000000ff2c2c7207 */ /* 0x000fc80006800000 */
[----:B------:R-:W-:Y:S02]  /*daf0*/  SEL R45, R44, RZ, !P3 ;  /* 0x000000ff2c2d7207 */ /* 0x000fe40005800000 */
[----:B------:R-:W-:-:S13]  /*db00*/  ISETP.GT.AND P3, PT, R8, R27, PT ;  /* 0x0000001b0800720c */ /* 0x000fda0003f64270 */
[----:B------:R-:W-:Y:S05]  /*db10*/  WARPSYNC.COLLECTIVE R24, `(.L_x_472) ;  /* 0x0000000018087348 */ /* 0x000fea0003c00000 */
[----:B------:R0:W1:Y:S02]  /*db20*/  SHFL.DOWN P5, R44, R14, R15, R27 ;  /* 0x0800000f0e2c7389 */ /* 0x00006400000a001b */
[----:B01----:R-:W-:Y:S05]  /*db30*/  ENDCOLLECTIVE ;  /* 0x000000000000791b */ /* 0x003fea0003800000 */
.L_x_472:
[----:B------:R-:W-:-:S04]  /*db40*/  IMAD.IADD R22, R9, 0x1, R45 ;  /* 0x0000000109167824 */ /* 0x000fc800078e022d */
[----:B------:R-:W-:Y:S02]  /*db50*/  IMAD.MOV.U32 R14, RZ, RZ, R22 ;  /* 0x000000ffff0e7224 */ /* 0x000fe400078e0016 */
[----:B------:R-:W-:-:S07]  /*db60*/  IMAD.MOV.U32 R23, RZ, RZ, R44 ;  /* 0x000000ffff177224 */ /* 0x000fce00078e002c */
[----:B------:R-:W-:Y:S05]  /*db70*/  WARPSYNC.COLLECTIVE R24, `(.L_x_473) ;  /* 0x0000000018087348 */ /* 0x000fea0003c00000 */
[----:B------:R0:W1:Y:S02]  /*db80*/  SHFL.DOWN P5, R44, R14, R15, R27 ;  /* 0x0800000f0e2c7389 */ /* 0x00006400000a001b */
[----:B01----:R-:W-:Y:S05]  /*db90*/  ENDCOLLECTIVE ;  /* 0x000000000000791b */ /* 0x003fea0003800000 */
.L_x_473:
        /* <DEDUP_REMOVED lines=12> */
.L_x_474:
[----:B------:R-:W-:-:S04]  /*dc60*/  IMAD.IADD R54, R22, 0x1, R9 ;  /* 0x0000000116367824 */ /* 0x000fc800078e0209 */
[----:B------:R-:W-:Y:S02]  /*dc70*/  IMAD.MOV.U32 R14, RZ, RZ, R54 ;  /* 0x000000ffff0e7224 */ /* 0x000fe400078e0036 */
[----:B------:R-:W-:-:S07]  /*dc80*/  IMAD.MOV.U32 R9, RZ, RZ, R44 ;  /* 0x000000ffff097224 */ /* 0x000fce00078e002c */
[----:B------:R-:W-:Y:S05]  /*dc90*/  WARPSYNC.COLLECTIVE R24, `(.L_x_475) ;  /* 0x0000000018087348 */ /* 0x000fea0003c00000 */
[----:B------:R0:W1:Y:S02]  /*dca0*/  SHFL.DOWN P5, R44, R14, R15, R27 ;  /* 0x0800000f0e2c7389 */ /* 0x00006400000a001b */
[----:B01----:R-:W-:Y:S05]  /*dcb0*/  ENDCOLLECTIVE ;  /* 0x000000000000791b */ /* 0x003fea0003800000 */
.L_x_475:
[----:B------:R-:W-:-:S05]  /*dcc0*/  SEL R9, R9, RZ, !P3 ;  /* 0x000000ff09097207 */ /* 0x000fca0005800000 */
[----:B------:R-:W-:-:S04]  /*dcd0*/  IMAD.IADD R58, R8, 0x1, R9 ;  /* 0x00000001083a7824 */ /* 0x000fc800078e0209 */
[----:B------:R-:W-:Y:S02]  /*dce0*/  IMAD.MOV.U32 R14, RZ, RZ, R58 ;  /* 0x000000ffff0e7224 */ /* 0x000fe400078e003a */
[----:B------:R-:W-:Y:S01]  /*dcf0*/  IMAD.MOV.U32 R15, RZ, RZ, 0x8 ;  /* 0x00000008ff0f7424 */ /* 0x000fe200078e00ff */
[----:B------:R-:W-:-:S04]  /*dd00*/  ISETP.NE.AND P5, PT, R8, RZ, PT ;  /* 0x000000ff0800720c */ /* 0x000fc80003fa5270 */
[----:B------:R-:W-:-:S04]  /*dd10*/  SEL R44, R44, RZ, !P5 ;  /* 0x000000ff2c2c7207 */ /* 0x000fc80006800000 */
[----:B------:R-:W-:-:S07]  /*dd20*/  SEL R23, R44, RZ, !P3 ;  /* 0x000000ff2c177207 */ /* 0x000fce0005800000 */
[----:B------:R-:W-:Y:S05]  /*dd30*/  WARPSYNC.COLLECTIVE R24, `(.L_x_476) ;  /* 0x0000000018087348 */ /* 0x000fea0003c00000 */
[----:B------:R0:W1:Y:S02]  /*dd40*/  SHFL.DOWN P5, R44, R14, R15, R27 ;  /* 0x0800000f0e2c7389 */ /* 0x00006400000a001b */
[----:B01----:R-:W-:Y:S05]  /*dd50*/  ENDCOLLECTIVE ;  /* 0x000000000000791b */ /* 0x003fea0003800000 */
.L_x_476:
[----:B------:R-:W-:Y:S02]  /*dd60*/  IMAD.IADD R56, R54, 0x1, R23 ;  /* 0x0000000136387824 */ /* 0x000fe400078e0217 */
[----:B------:R-:W-:-:S05]  /*dd70*/  VIADD R23, R41, 0x8 ;  /* 0x0000000829177836 */ /* 0x000fca0000000000 */
[----:B------:R-:W-:Y:S01]  /*dd80*/  ISETP.GT.AND P3, PT, R23, R27, PT ;  /* 0x0000001b1700720c */ /* 0x000fe20003f64270 */
[----:B------:R-:W-:Y:S02]  /*dd90*/  IMAD.MOV.U32 R14, RZ, RZ, R56 ;  /* 0x000000ffff0e7224 */ /* 0x000fe400078e0038 */
[----:B------:R-:W-:-:S10]  /*dda0*/  IMAD.MOV.U32 R9, RZ, RZ, R44 ;  /* 0x000000ffff097224 */ /* 0x000fd400078e002c */
[----:B------:R-:W-:Y:S05]  /*ddb0*/  WARPSYNC.COLLECTIVE R24, `(.L_x_477) ;  /* 0x0000000018087348 */ /* 0x000fea0003c00000 */
[----:B------:R0:W1:Y:S02]  /*ddc0*/  SHFL.DOWN P5, R44, R14, R15, R27 ;  /* 0x0800000f0e2c7389 */ /* 0x00006400000a001b */
[----:B01----:R-:W-:Y:S05]  /*ddd0*/  ENDCOLLECTIVE ;  /* 0x000000000000791b */ /* 0x003fea0003800000 */
.L_x_477:
[----:B------:R-:W-:-:S05]  /*dde0*/  SEL R9, R9, RZ, !P3 ;  /* 0x000000ff09097207 */ /* 0x000fca0005800000 */
[----:B------:R-:W-:Y:S02]  /*ddf0*/  IMAD.IADD R20, R58, 0x1, R9 ;  /* 0x000000013a147824 */ /* 0x000fe400078e0209 */
[----:B------:R-:W0:Y:S03]  /*de00*/  LDC.64 R8, c[0x0][0x3b0] ;  /* 0x0000ec00ff087b82 */ /* 0x000e260000000a00 */
[----:B------:R-:W-:Y:S01]  /*de10*/  ISETP.NE.AND P6, PT, R20, RZ, PT ;  /* 0x000000ff1400720c */ /* 0x000fe20003fc5270 */
[----:B------:R-:W-:Y:S02]  /*de20*/  IMAD.MOV.U32 R14, RZ, RZ, R20 ;  /* 0x000000ffff0e7224 */ /* 0x000fe400078e0014 */
[----:B------:R-:W-:Y:S01]  /*de30*/  IMAD.MOV.U32 R15, RZ, RZ, 0x10 ;  /* 0x00000010ff0f7424 */ /* 0x000fe200078e00ff */
[----:B------:R-:W-:-:S04]  /*de40*/  ISETP.NE.AND P5, PT, R58, RZ, PT ;  /* 0x000000ff3a00720c */ /* 0x000fc80003fa5270 */
[----:B------:R-:W-:-:S04]  /*de50*/  SEL R44, R44, RZ, !P5 ;  /* 0x000000ff2c2c7207 */ /* 0x000fc80006800000 */
[----:B------:R-:W-:Y:S02]  /*de60*/  SEL R45, R44, RZ, !P3 ;  /* 0x000000ff2c2d7207 */ /* 0x000fe40005800000 */
[----:B------:R-:W-:-:S13]  /*de70*/  ISETP.NE.U32.AND P3, PT, R10, 0x65, PT ;  /* 0x000000650a00780c */ /* 0x000fda0003f65070 */
[----:B0-----:R-:W-:Y:S05]  /*de80*/  WARPSYNC.COLLECTIVE R24, `(.L_x_478) ;  /* 0x0000000018087348 */ /* 0x001fea0003c00000 */
[----:B------:R1:W2:Y:S02]  /*de90*/  SHFL.DOWN P5, R44, R14, R15, R27 ;  /* 0x0800000f0e2c7389 */ /* 0x0002a400000a001b */
[----:B012---:R-:W-:Y:S05]  /*dea0*/  ENDCOLLECTIVE ;  /* 0x000000000000791b */ /* 0x007fea0003800000 */
.L_x_478:
[----:B------:R-:W-:Y:S01]  /*deb0*/  IMAD.IADD R22, R56, 0x1, R45 ;  /* 0x0000000138167824 */ /* 0x000fe200078e022d */
[----:B------:R-:W-:Y:S01]  /*dec0*/  ISETP.NE.AND.EX P3, PT, R11, RZ, PT, P3 ;  /* 0x000000ff0b00720c */ /* 0x000fe20003f65330 */
[----:B------:R-:W-:Y:S02]  /*ded0*/  VIADD R45, R41, 0x10 ;  /* 0x00000010292d7836 */ /* 0x000fe40000000000 */
[----:B------:R-:W-:Y:S02]  /*dee0*/  IMAD.MOV.U32 R14, RZ, RZ, R22 ;  /* 0x000000ffff0e7224 */ /* 0x000fe400078e0016 */
[----:B------:R-:W-:-:S08]  /*def0*/  IMAD.MOV.U32 R54, RZ, RZ, R44 ;  /* 0x000000ffff367224 */ /* 0x000fd000078e002c */
[----:B------:R-:W-:Y:S05]  /*df00*/  WARPSYNC.COLLECTIVE R24, `(.L_x_479) ;  /* 0x0000000018087348 */ /* 0x000fea0003c00000 */
[----:B------:R0:W1:Y:S02]  /*df10*/  SHFL.DOWN P5, R44, R14, R15, R27 ;  /* 0x0800000f0e2c7389 */ /* 0x00006400000a001b */
[----:B01----:R-:W-:Y:S05]  /*df20*/  ENDCOLLECTIVE ;  /* 0x000000000000791b */ /* 0x003fea0003800000 */
.L_x_479:
[----:B------:R-:W-:Y:S05]  /*df30*/  WARPSYNC.COLLECTIVE R24, `(.L_x_480) ;  /* 0x0000000018087348 */ /* 0x000fea0003c00000 */
[----:B------:R-:W-:Y:S01]  /*df40*/  VOTE.ALL P3, P3 ;  /* 0x0000000000ff7806 */ /* 0x000fe20001860000 */
[----:B------:R-:W-:-:S12]  /*df50*/  ENDCOLLECTIVE ;  /* 0x000000000000791b */ /* 0x000fd80003800000 */
.L_x_480:
[----:B------:R-:W-:Y:S02]  /*df60*/  ISETP.GT.AND P5, PT, R45, R27, PT ;  /* 0x0000001b2d00720c */ /* 0x000fe40003fa4270 */
[----:B------:R-:W-:Y:S02]  /*df70*/  SEL R44, R44, RZ, !P6 ;  /* 0x000000ff2c2c7207 */ /* 0x000fe40007000000 */
[----:B------:R-:W-:Y:S02]  /*df80*/  SEL R11, R54, RZ, !P5 ;  /* 0x000000ff360b7207 */ /* 0x000fe40006800000 */
[----:B------:R-:W-:-:S03]  /*df90*/  SEL R51, R44, RZ, !P5 ;  /* 0x000000ff2c337207 */ /* 0x000fc60006800000 */
[----:B------:R-:W-:Y:S02]  /*dfa0*/  IMAD.IADD R20, R20, 0x1, R11 ;  /* 0x0000000114147824 */ /* 0x000fe400078e020b */
[----:B------:R-:W-:Y:S01]  /*dfb0*/  IMAD.IADD R22, R22, 0x1, R51 ;  /* 0x0000000116167824 */ /* 0x000fe200078e0233 */
[----:B------:R-:W-:-:S05]  /*dfc0*/  IADD3 R51, P5, PT, R8, 0x200, RZ ;  /* 0x0000020008337810 */ /* 0x000fca0007fbe0ff */
[----:B------:R-:W-:Y:S01]  /*dfd0*/  IMAD.X R50, RZ, RZ, R9, P5 ;  /* 0x000000ffff327224 */ /* 0x000fe200028e0609 */
[----:B------:R-:W-:Y:S07]  /*dfe0*/  BRA `(.L_x_481) ;  /* 0xffffffc800807947 */ /* 0x000fee000383ffff */
.L_x_413:
[----:B------:R-:W-:Y:S01]  /*dff0*/  BSSY B0, `(.L_x_482) ;  /* 0x0000006000007945 */ /* 0x000fe20003800000 */
[----:B------:R-:W-:Y:S01]  /*e000*/  PLOP3.LUT P3, PT, P3, PT, PT, 0x8, 0x80 ;  /* 0x000000000080781c */ /* 0x000fe20001f6e170 */
[----:B------:R-:W-:-:S12]  /*e010*/  IMAD.MOV.U32 R24, RZ, RZ, -0x1 ;  /* 0xffffffffff187424 */ /* 0x000fd800078e00ff */
[----:B------:R-:W-:Y:S05]  /*e020*/  WARPSYNC.COLLECTIVE R24, `(.L_x_483) ;  /* 0x0000000018087348 */ /* 0x000fea0003c00000 */
[----:B------:R-:W-:Y:S01]  /*e030*/  VOTE.ANY P3, P3 ;  /* 0x0000000000ff7806 */ /* 0x000fe20001860100 */
[----:B------:R-:W-:-:S12]  /*e040*/  ENDCOLLECTIVE ;  /* 0x000000000000791b */ /* 0x000fd80003800000 */
.L_x_483:
[----:B------:R-:W-:Y:S05]  /*e050*/  BSYNC B0 ;  /* 0x0000000000007941 */ /* 0x000fea0003800000 */
.L_x_482:
[----:B------:R-:W-:Y:S05]  /*e060*/  BRA `(.L_x_484) ;  /* 0xffffffc8008c7947 */ /* 0x000fea000383ffff */
.L_x_415:
        /* <DEDUP_REMOVED lines=8> */
.L_x_486:
[----:B------:R-:W-:Y:S05]  /*e0f0*/  BSYNC B0 ;  /* 0x0000000000007941 */ /* 0x000fea0003800000 */
.L_x_485:
[----:B------:R-:W-:Y:S01]  /*e100*/  LOP3.LUT R24, R24, 0x80000000, R21, 0xec, !PT ;  /* 0x8000000018187812 */ /* 0x000fe200078eec15 */
[----:B------:R-:W-:Y:S01]  /*e110*/  IMAD.MOV.U32 R14, RZ, RZ, R8 ;  /* 0x000000ffff0e7224 */ /* 0x000fe200078e0008 */
[----:B------:R-:W-:Y:S01]  /*e120*/  ISETP.NE.AND P6, PT, R8, RZ, PT ;  /* 0x000000ff0800720c */ /* 0x000fe20003fc5270 */
[----:B------:R-:W-:Y:S02]  /*e130*/  IMAD.MOV.U32 R15, RZ, RZ, 0x1 ;  /* 0x00000001ff0f7424 */ /* 0x000fe400078e00ff */
[C---:B------:R-:W-:Y:S02]  /*e140*/  VIADD R11, R24.reuse, 0xffffffff ;  /* 0xffffffff180b7836 */ /* 0x040fe40000000000 */
[----:B------:R-:W-:Y:S02]  /*e150*/  VIADD R10, R41, 0x4 ;  /* 0x00000004290a7836 */ /* 0x000fe40000000000 */
[----:B------:R-:W-:Y:S01]  /*e160*/  VIADD R55, R55, 0xffffffe0 ;  /* 0xffffffe037377836 */ /* 0x000fe20000000000 */
[----:B------:R-:W-:Y:S01]  /*e170*/  LOP3.LUT R11, R24, R11, RZ, 0xc, !PT ;  /* 0x0000000b180b7212 */ /* 0x000fe200078e0cff */
[----:B------:R-:W-:-:S03]  /*e180*/  IMAD.MOV.U32 R24, RZ, RZ, -0x1 ;  /* 0xffffffffff187424 */ /* 0x000fc600078e00ff */
[----:B------:R0:W1:Y:S04]  /*e190*/  POPC R27, R11 ;  /* 0x0000000b001b7309 */ /* 0x0000680000000000 */
[----:B01----:R-:W-:Y:S05]  /*e1a0*/  WARPSYNC.COLLECTIVE R24, `(.L_x_487) ;  /* 0x0000000018087348 */ /* 0x003fea0003c00000 */
[----:B-1----:R1:W2:Y:S02]  /*e1b0*/  SHFL.DOWN P5, R44, R14, R15, R27 ;  /* 0x0800000f0e2c7389 */ /* 0x0022a400000a001b */
[----:B012---:R-:W-:Y:S05]  /*e1c0*/  ENDCOLLECTIVE ;  /* 0x000000000000791b */ /* 0x007fea0003800000 */
.L_x_487:
[----:B------:R-:W-:Y:S02]  /*e1d0*/  IMAD.MOV.U32 R14, RZ, RZ, R9 ;  /* 0x000000ffff0e7224 */ /* 0x000fe400078e0009 */
[----:B------:R-:W-:-:S07]  /*e1e0*/  IMAD.MOV.U32 R56, RZ, RZ, R44 ;  /* 0x000000ffff387224 */ /* 0x000fce00078e002c */
[----:B------:R-:W-:Y:S05]  /*e1f0*/  WARPSYNC.COLLECTIVE R24, `(.L_x_488) ;  /* 0x0000000018087348 */ /* 0x000fea0003c00000 */
[----:B------:R0:W1:Y:S02]  /*e200*/  SHFL.DOWN P5, R44, R14, R15, R27 ;  /* 0x0800000f0e2c7389 */ /* 0x00006400000a001b */
[----:B01----:R-:W-:Y:S05]  /*e210*/  ENDCOLLECTIVE ;  /* 0x000000000000791b */ /* 0x003fea0003800000 */
.L_x_488:
[----:B------:R-:W-:Y:S01]  /*e220*/  IMAD.MOV.U32 R15, RZ, RZ, 0x2 ;  /* 0x00000002ff0f7424 */ /* 0x000fe200078e00ff */
[----:B------:R-:W-:Y:S02]  /*e230*/  ISETP.GE.AND P5, PT, R41, R27, PT ;  /* 0x0000001b2900720c */ /* 0x000fe40003fa6270 */
[----:B------:R-:W-:Y:S02]  /*e240*/  SEL R44, R44, RZ, !P6 ;  /* 0x000000ff2c2c7207 */ /* 0x000fe40007000000 */
[----:B------:R-:W-:Y:S02]  /*e250*/  SEL R11, R56, RZ, !P5 ;  /* 0x000000ff380b7207 */ /* 0x000fe40006800000 */
[----:B------:R-:W-:-:S03]  /*e260*/  SEL R57, R44, RZ, !P5 ;  /* 0x000000ff2c397207 */ /* 0x000fc60006800000 */
[----:B------:R-:W-:Y:S02]  /*e270*/  IMAD.IADD R56, R8, 0x1, R11 ;  /* 0x0000000108387824 */ /* 0x000fe400078e020b */
[----:B------:R-:W-:Y:S02]  /*e280*/  IMAD.IADD R54, R9, 0x1, R57 ;  /* 0x0000000109367824 */ /* 0x000fe400078e0239 */
[----:B------:R-:W-:Y:S01]  /*e290*/  IMAD.MOV.U32 R14, RZ, RZ, R56 ;  /* 0x000000ffff0e7224 */ /* 0x000fe200078e0038 */
[----:B------:R-:W-:Y:S01]  /*e2a0*/  ISETP.NE.AND P6, PT, R56, RZ, PT ;  /* 0x000000ff3800720c */ /* 0x000fe20003fc5270 */
[----:B------:R-:W-:-:S12]  /*e2b0*/  VIADD R8, R41, 0x2 ;  /* 0x0000000229087836 */ /* 0x000fd80000000000 */
[----:B------:R-:W-:Y:S05]  /*e2c0*/  WARPSYNC.COLLECTIVE R24, `(.L_x_489) ;  /* 0x0000000018087348 */ /* 0x000fea0003c00000 */
[----:B------:R0:W1:Y:S02]  /*e2d0*/  SHFL.DOWN P5, R44, R14, R15, R27 ;  /* 0x0800000f0e2c7389 */ /* 0x00006400000a001b */
[----:B01----:R-:W-:Y:S05]  /*e2e0*/  ENDCOLLECTIVE ;  /* 0x000000000000791b */ /* 0x003fea0003800000 */
.L_x_489:
[----:B------:R-:W-:Y:S02]  /*e2f0*/  IMAD.MOV.U32 R14, RZ, RZ, R54 ;  /* 0x000000ffff0e7224 */ /* 0x000fe400078e0036 */
[----:B------:R-:W-:-:S07]  /*e300*/  IMAD.MOV.U32 R9, RZ, RZ, R44 ;  /* 0x000000ffff097224 */ /* 0x000fce00078e002c */
[----:B------:R-:W-:Y:S05]  /*e310*/  WARPSYNC.COLLECTIVE R24, `(.L_x_490) ;  /* 0x0000000018087348 */ /* 0x000fea0003c00000 */
[----:B------:R0:W1:Y:S02]  /*e320*/  SHFL.DOWN P5, R44, R14, R15, R27 ;  /* 0x0800000f0e2c7389 */ /* 0x00006400000a001b */
[----:B01----:R-:W-:Y:S05]  /*e330*/  ENDCOLLECTIVE ;  /* 0x000000000000791b */ /* 0x003fea0003800000 */
.L_x_490:
[----:B------:R-:W-:Y:S01]  /*e340*/  IMAD.MOV.U32 R15, RZ, RZ, 0x4 ;  /* 0x00000004ff0f7424 */ /* 0x000fe200078e00ff */
[----:B------:R-:W-:Y:S02]  /*e350*/  ISETP.GT.AND P5, PT, R8, R27, PT ;  /* 0x0000001b0800720c */ /* 0x000fe40003fa4270 */
[----:B------:R-:W-:Y:S02]  /*e360*/  SEL R44, R44, RZ, !P6 ;  /* 0x000000ff2c2c7207 */ /* 0x000fe40007000000 */
[----:B------:R-:W-:-:S05]  /*e370*/  SEL R9, R9, RZ, !P5 ;  /* 0x000000ff09097207 */ /* 0x000fca0006800000 */
[----:B------:R-:W-:Y:S01]  /*e380*/  IMAD.IADD R58, R56, 0x1, R9 ;  /* 0x00000001383a7824 */ /* 0x000fe200078e0209 */
[----:B------:R-:W-:-:S03]  /*e390*/  SEL R9, R44, RZ, !P5 ;  /* 0x000000ff2c097207 */ /* 0x000fc60006800000 */
[----:B------:R-:W-:Y:S01]  /*e3a0*/  IMAD.MOV.U32 R14, RZ, RZ, R58 ;  /* 0x000000ffff0e7224 */ /* 0x000fe200078e003a */
[----:B------:R-:W-:Y:S01]  /*e3b0*/  ISETP.NE.AND P6, PT, R58, RZ, PT ;  /* 0x000000ff3a00720c */ /* 0x000fe20003fc5270 */
[----:B------:R-:W-:-:S12]  /*e3c0*/  IMAD.IADD R8, R54, 0x1, R9 ;  /* 0x0000000136087824 */ /* 0x000fd800078e0209 */
[----:B------:R-:W-:Y:S05]  /*e3d0*/  WARPSYNC.COLLECTIVE R24, `(.L_x_491) ;  /* 0x0000000018087348 */ /* 0x000fea0003c00000 */
[----:B------:R0:W1:Y:S02]  /*e3e0*/  SHFL.DOWN P5, R44, R14, R15, R27 ;  /* 0x0800000f0e2c7389 */ /* 0x00006400000a001b */
[----:B01----:R-:W-:Y:S05]  /*e3f0*/  ENDCOLLECTIVE ;  /* 0x000000000000791b */ /* 0x003fea0003800000 */
.L_x_491:
[----:B------:R-:W-:Y:S02]  /*e400*/  IMAD.MOV.U32 R14, RZ, RZ, R8 ;  /* 0x000000ffff0e7224 */ /* 0x000fe400078e0008 */
[----:B------:R-:W-:-:S07]  /*e410*/  IMAD.MOV.U32 R9, RZ, RZ, R44 ;  /* 0x000000ffff097224 */ /* 0x000fce00078e002c */
[----:B------:R-:W-:Y:S05]  /*e420*/  WARPSYNC.COLLECTIVE R24, `(.L_x_492) ;  /* 0x0000000018087348 */ /* 0x000fea0003c00000 */
[----:B------:R0:W1:Y:S02]  /*e430*/  SHFL.DOWN P5, R44, R14, R15, R27 ;  /* 0x0800000f0e2c7389 */ /* 0x00006400000a001b */
[----:B01----:R-:W-:Y:S05]  /*e440*/  ENDCOLLECTIVE ;  /* 0x000000000000791b */ /* 0x003fea0003800000 */
.L_x_492:
        /* <DEDUP_REMOVED lines=12> */
.L_x_493:
[----:B------:R-:W-:Y:S02]  /*e510*/  IMAD.MOV.U32 R14, RZ, RZ, R54 ;  /* 0x000000ffff0e7224 */ /* 0x000fe400078e0036 */
[----:B------:R-:W-:-:S07]  /*e520*/  IMAD.MOV.U32 R9, RZ, RZ, R44 ;  /* 0x000000ffff097224 */ /* 0x000fce00078e002c */
[----:B------:R-:W-:Y:S05]  /*e530*/  WARPSYNC.COLLECTIVE R24, `(.L_x_494) ;  /* 0x0000000018087348 */ /* 0x000fea0003c00000 */
[----:B------:R0:W1:Y:S02]  /*e540*/  SHFL.DOWN P5, R44, R14, R15, R27 ;  /* 0x0800000f0e2c7389 */ /* 0x00006400000a001b */
[----:B01----:R-:W-:Y:S05]  /*e550*/  ENDCOLLECTIVE ;  /* 0x000000000000791b */ /* 0x003fea0003800000 */
.L_x_494:
[----:B------:R-:W-:Y:S01]  /*e560*/  IMAD.MOV.U32 R15, RZ, RZ, 0x10 ;  /* 0x00000010ff0f7424 */ /* 0x000fe200078e00ff */
[----:B------:R-:W-:Y:S02]  /*e570*/  ISETP.GT.AND P5, PT, R23, R27, PT ;  /* 0x0000001b1700720c */ /* 0x000fe40003fa4270 */
[----:B------:R-:W-:Y:S02]  /*e580*/  SEL R44, R44, RZ, !P6 ;  /* 0x000000ff2c2c7207 */ /* 0x000fe40007000000 */
[----:B------:R-:W-:Y:S02]  /*e590*/  SEL R9, R9, RZ, !P5 ;  /* 0x000000ff09097207 */ /* 0x000fe40006800000 */
[----:B------:R-:W-:-:S03]  /*e5a0*/  SEL R11, R44, RZ, !P5 ;  /* 0x000000ff2c0b7207 */ /* 0x000fc60006800000 */
[----:B------:R-:W-:Y:S02]  /*e5b0*/  IMAD.IADD R9, R56, 0x1, R9 ;  /* 0x0000000138097824 */ /* 0x000fe400078e0209 */
[----:B------:R-:W-:Y:S02]  /*e5c0*/  IMAD.IADD R8, R54, 0x1, R11 ;  /* 0x0000000136087824 */ /* 0x000fe400078e020b */
[----:B------:R-:W-:Y:S01]  /*e5d0*/  IMAD.MOV.U32 R14, RZ, RZ, R9 ;  /* 0x000000ffff0e7224 */ /* 0x000fe200078e0009 */
[----:B------:R-:W-:-:S13]  /*e5e0*/  ISETP.NE.AND P6, PT, R9, RZ, PT ;  /* 0x000000ff0900720c */ /* 0x000fda0003fc5270 */
[----:B------:R-:W-:Y:S05]  /*e5f0*/  WARPSYNC.COLLECTIVE R24, `(.L_x_495) ;  /* 0x0000000018087348 */ /* 0x000fea0003c00000 */
[----:B------:R0:W1:Y:S02]  /*e600*/  SHFL.DOWN P5, R44, R14, R15, R27 ;  /* 0x0800000f0e2c7389 */ /* 0x00006400000a001b */
[----:B01----:R-:W-:Y:S05]  /*e610*/  ENDCOLLECTIVE ;  /* 0x000000000000791b */ /* 0x003fea0003800000 */
.L_x_495:
[----:B------:R-:W-:Y:S02]  /*e620*/  IMAD.MOV.U32 R14, RZ, RZ, R8 ;  /* 0x000000ffff0e7224 */ /* 0x000fe400078e0008 */
[----:B------:R-:W-:-:S07]  /*e630*/  IMAD.MOV.U32 R54, RZ, RZ, R44 ;  /* 0x000000ffff367224 */ /* 0x000fce00078e002c */
[----:B------:R-:W-:Y:S05]  /*e640*/  WARPSYNC.COLLECTIVE R24, `(.L_x_496) ;  /* 0x0000000018087348 */ /* 0x000fea0003c00000 */
[----:B------:R0:W1:Y:S02]  /*e650*/  SHFL.DOWN P5, R44, R14, R15, R27 ;  /* 0x0800000f0e2c7389 */ /* 0x00006400000a001b */
[----:B01----:R-:W-:Y:S05]  /*e660*/  ENDCOLLECTIVE ;  /* 0x000000000000791b */ /* 0x003fea0003800000 */
.L_x_496:
[----:B------:R-:W-:Y:S05]  /*e670*/  WARPSYNC.COLLECTIVE R24, `(.L_x_497) ;  /* 0x0000000018087348 */ /* 0x000fea0003c00000 */
[----:B------:R-:W-:Y:S01]  /*e680*/  VOTE.ALL P3, P3 ;  /* 0x0000000000ff7806 */ /* 0x000fe20001860000 */
[----:B------:R-:W-:-:S12]  /*e690*/  ENDCOLLECTIVE ;  /* 0x000000000000791b */ /* 0x000fd80003800000 */
.L_x_497:
[----:B------:R-:W-:Y:S02]  /*e6a0*/  ISETP.GT.AND P5, PT, R45, R27, PT ;  /* 0x0000001b2d00720c */ /* 0x000fe40003fa4270 */
[----:B------:R-:W-:Y:S02]  /*e6b0*/  SEL R44, R44, RZ, !P6 ;  /* 0x000000ff2c2c7207 */ /* 0x000fe40007000000 */
[----:B------:R-:W-:Y:S02]  /*e6c0*/  SEL R54, R54, RZ, !P5 ;  /* 0x000000ff36367207 */ /* 0x000fe40006800000 */
[----:B------:R-:W-:Y:S02]  /*e6d0*/  SEL R11, R44, RZ, !P5 ;  /* 0x000000ff2c0b7207 */ /* 0x000fe40006800000 */
[----:B------:R-:W-:Y:S02]  /*e6e0*/  ISETP.NE.AND P5, PT, R20, RZ, PT ;  /* 0x000000ff1400720c */ /* 0x000fe40003fa5270 */
[----:B------:R-:W-:Y:S01]  /*e6f0*/  IADD3 R20, PT, PT, R9, R54, R20 ;  /* 0x0000003609147210 */ /* 0x000fe20007ffe014 */
[----:B------:R-:W-:-:S05]  /*e700*/  IMAD.IADD R11, R8, 0x1, R11 ;  /* 0x00000001080b7824 */ /* 0x000fca00078e020b */
[----:B------:R-:W-:-:S05]  /*e710*/  SEL R11, R11, RZ, !P5 ;  /* 0x000000ff0b0b7207 */ /* 0x000fca0006800000 */
[----:B------:R-:W-:Y:S01]  /*e720*/  IMAD.IADD R22, R11, 0x1, R22 ;  /* 0x000000010b167824 */ /* 0x000fe200078e0216 */
[----:B------:R-:W-:Y:S06]  /*e730*/  BRA `(.L_x_498) ;  /* 0xffffffc400d87947 */ /* 0x000fec000383ffff */
.L_x_499:
        /* <DEDUP_REMOVED lines=12> */
.L_x_504:


//--------------------- .text._ZN6thrust24THRUST_300001_SM_1000_NS8cuda_cub4core6detail13_kernel_agentINS1_15__reduce_by_key9InitAgentIN3cub18CUB_300001_SM_100024ReduceByKeyScanTileStateIiiLb1EEEiPiEEJSA_iSB_EEEvDpT0_ --------------------------
	.section	.text._ZN6thrust24THRUST_300001_SM_1000_NS8cuda_cub4core6detail13_kernel_agentINS1_15__reduce_by_key9InitAgentIN3cub18CUB_300001_SM_100024ReduceByKeyScanTileStateIiiLb1EEEiPiEEJSA_iSB_EEEvDpT0_,"ax",@progbits
	.align	128
        .global         _ZN6thrust24THRUST_300001_SM_1000_NS8cuda_cub4core6detail13_kernel_agentINS1_15__reduce_by_key9InitAgentIN3cub18CUB_300001_SM_100024ReduceByKeyScanTileStateIiiLb1EEEiPiEEJSA_iSB_EEEvDpT0_
        .type           _ZN6thrust24THRUST_300001_SM_1000_NS8cuda_cub4core6detail13_kernel_agentINS1_15__reduce_by_key9InitAgentIN3cub18CUB_300001_SM_100024ReduceByKeyScanTileStateIiiLb1EEEiPiEEJSA_iSB_EEEvDpT0_,@function
        .size           _ZN6thrust24THRUST_300001_SM_1000_NS8cuda_cub4core6detail13_kernel_agentINS1_15__reduce_by_key9InitAgentIN3cub18CUB_300001_SM_100024ReduceByKeyScanTileStateIiiLb1EEEiPiEEJSA_iSB_EEEvDpT0_,(.L_x_505 - _ZN6thrust24THRUST_300001_SM_1000_NS8cuda_cub4core6detail13_kernel_agentINS1_15__reduce_by_key9InitAgentIN3cub18CUB_300001_SM_100024ReduceByKeyScanTileStateIiiLb1EEEiPiEEJSA_iSB_EEEvDpT0_)
        .other          _ZN6thrust24THRUST_300001_SM_1000_NS8cuda_cub4core6detail13_kernel_agentINS1_15__reduce_by_key9InitAgentIN3cub18CUB_300001_SM_100024ReduceByKeyScanTileStateIiiLb1EEEiPiEEJSA_iSB_EEEvDpT0_,@"STO_CUDA_ENTRY STV_DEFAULT"
_ZN6thrust24THRUST_300001_SM_1000_NS8cuda_cub4core6detail13_kernel_agentINS1_15__reduce_by_key9InitAgentIN3cub18CUB_300001_SM_100024ReduceByKeyScanTileStateIiiLb1EEEiPiEEJSA_iSB_EEEvDpT0_:
.text._ZN6thrust24THRUST_300001_SM_1000_NS8cuda_cub4core6detail13_kernel_agentINS1_15__reduce_by_key9InitAgentIN3cub18CUB_300001_SM_100024ReduceByKeyScanTileStateIiiLb1EEEiPiEEJSA_iSB_EEEvDpT0_:
        /* <DEDUP_REMOVED lines=22> */
[----:B0-----:R-:W-:Y:S01]  /*0160*/  STG.E desc[UR4][R2.64], RZ ;  /* 0x000000ff02007986 */ /* 0x001fe2000c101904 */
[----:B------:R-:W-:Y:S05]  /*0170*/  EXIT ;  /* 0x000000000000794d */ /* 0x000fea0003800000 */
.L_x_500:
        /* <DEDUP_REMOVED lines=16> */
.L_x_505:


//--------------------- .nv.shared._ZN3cub18CUB_300001_SM_10006detail11EmptyKernelIvEEvv --------------------------
	.section	.nv.shared._ZN3cub18CUB_300001_SM_10006detail11EmptyKernelIvEEvv,"aw",@nobits
	.sectionflags	@""
	.align	16
	.zero		1024


//--------------------- .nv.shared.reserved.0     --------------------------
	.section	.nv.shared.reserved.0,"aw",@nobits
	.weak		__nv_reservedSMEM_offset_0_alias
	.size		__nv_reservedSMEM_offset_0_alias, 0, 64
	.other		__nv_reservedSMEM_offset_0_alias,@"STO_CUDA_RESERVED_SHARED STV_DEFAULT"
__nv_reservedSMEM_offset_0_alias:
	.zero		0
	.zero		64


//--------------------- .nv.global                --------------------------
	.section	.nv.global,"aw",@nobits
.nv.global:
	.type		_ZN34_INTERNAL_8732a2bf_4_k_cu_646306a96thrust24THRUST_300001_SM_1000_NS12placeholders2_8E,@object
	.size		_ZN34_INTERNAL_8732a2bf_4_k_cu_646306a96thrust24THRUST_300001_SM_1000_NS12placeholders2_8E,(_ZN34_INTERNAL_8732a2bf_4_k_cu_646306a94cuda3std3__436_GLOBAL__N__8732a2bf_4_k_cu_646306a96ignoreE - _ZN34_INTERNAL_8732a2bf_4_k_cu_646306a96thrust24THRUST_300001_SM_1000_NS12placeholders2_8E)
_ZN34_INTERNAL_8732a2bf_4_k_cu_646306a96thrust24THRUST_300001_SM_1000_NS12placeholders2_8E:
	.zero		1
	.type		_ZN34_INTERNAL_8732a2bf_4_k_cu_646306a94cuda3std3__436_GLOBAL__N__8732a2bf_4_k_cu_646306a96ignoreE,@object
	.size		_ZN34_INTERNAL_8732a2bf_4_k_cu_646306a94cuda3std3__436_GLOBAL__N__8732a2bf_4_k_cu_646306a96ignoreE,(_ZN34_INTERNAL_8732a2bf_4_k_cu_646306a94cuda3std6ranges3__45__cpo4dataE - _ZN34_INTERNAL_8732a2bf_4_k_cu_646306a94cuda3std3__436_GLOBAL__N__8732a2bf_4_k_cu_646306a96ignoreE)
_ZN34_INTERNAL_8732a2bf_4_k_cu_646306a94cuda3std3__436_GLOBAL__N__8732a2bf_4_k_cu_646306a96ignoreE:
	.zero		1
	.type		_ZN34_INTERNAL_8732a2bf_4_k_cu_646306a94cuda3std6ranges3__45__cpo4dataE,@object
	.size		_ZN34_INTERNAL_8732a2bf_4_k_cu_646306a94cuda3std6ranges3__45__cpo4dataE,(_ZN34_INTERNAL_8732a2bf_4_k_cu_646306a96thrust24THRUST_300001_SM_1000_NS6system3cpp3parE - _ZN34_INTERNAL_8732a2bf_4_k_cu_646306a94cuda3std6ranges3__45__cpo4dataE)
_ZN34_INTERNAL_8732a2bf_4_k_cu_646306a94cuda3std6ranges3__45__cpo4dataE:
	.zero		1
	.type		_ZN34_INTERNAL_8732a2bf_4_k_cu_646306a96thrust24THRUST_300001_SM_1000_NS6system3cpp3parE,@object
	.size		_ZN34_INTERNAL_8732a2bf_4_k_cu_646306a96thrust24THRUST_300001_SM_1000_NS6system3cpp3parE,(_ZN34_INTERNAL_8732a2bf_4_k_cu_646306a94cuda3std3__45__cpo5beginE - _ZN34_INTERNAL_8732a2bf_4_k_cu_646306a96thrust24THRUST_300001_SM_1000_NS6system3cpp3parE)
_ZN34_INTERNAL_8732a2bf_4_k_cu_646306a96thrust24THRUST_300001_SM_1000_NS6system3cpp3parE:
	.zero		1
	.type		_ZN34_INTERNAL_8732a2bf_4_k_cu_646306a94cuda3std3__45__cpo5beginE,@object
	.size		_ZN34_INTERNAL_8732a2bf_4_k_cu_646306a94cuda3std3__45__cpo5beginE,(_ZN34_INTERNAL_8732a2bf_4_k_cu_646306a94cuda3std6ranges3__45__cpo5beginE - _ZN34_INTERNAL_8732a2bf_4_k_cu_646306a94cuda3std3__45__cpo5beginE)
_ZN34_INTERNAL_8732a2bf_4_k_cu_646306a94cuda3std3__45__cpo5beginE:
	.zero		1
	.type		_ZN34_INTERNAL_8732a2bf_4_k_cu_646306a94cuda3std6ranges3__45__cpo5beginE,@object
	.size		_ZN34_INTERNAL_8732a2bf_4_k_cu_646306a94cuda3std6ranges3__45__cpo5beginE,(_ZN34_INTERNAL_8732a2bf_4_k_cu_646306a96thrust24THRUST_300001_SM_1000_NS6deviceE - _ZN34_INTERNAL_8732a2bf_4_k_cu_646306a94cuda3std6ranges3__45__cpo5beginE)
_ZN34_INTERNAL_8732a2bf_4_k_cu_646306a94cuda3std6ranges3__45__cpo5beginE:
	.zero		1
	.type		_ZN34_INTERNAL_8732a2bf_4_k_cu_646306a96thrust24THRUST_300001_SM_1000_NS6deviceE,@object
	.size		_ZN34_INTERNAL_8732a2bf_4_k_cu_646306a96thrust24THRUST_300001_SM_1000_NS6deviceE,(_ZN34_INTERNAL_8732a2bf_4_k_cu_646306a94cuda3std3__47nulloptE - _ZN34_INTERNAL_8732a2bf_4_k_cu_646306a96thrust24THRUST_300001_SM_1000_NS6deviceE)
_ZN34_INTERNAL_8732a2bf_4_k_cu_646306a96thrust24THRUST_300001_SM_1000_NS6deviceE:
	.zero		1
	.type		_ZN34_INTERNAL_8732a2bf_4_k_cu_646306a94cuda3std3__47nulloptE,@object
	.size		_ZN34_INTERNAL_8732a2bf_4_k_cu_646306a94cuda3std3__47nulloptE,(_ZN34_INTERNAL_8732a2bf_4_k_cu_646306a94cuda3std6ranges3__45__cpo8distanceE - _ZN34_INTERNAL_8732a2bf_4_k_cu_646306a94cuda3std3__47nulloptE)
_ZN34_INTERNAL_8732a2bf_4_k_cu_646306a94cuda3std3__47nulloptE:
	.zero		1
	.type		_ZN34_INTERNAL_8732a2bf_4_k_cu_646306a94cuda3std6ranges3__45__cpo8distanceE,@object
	.size		_ZN34_INTERNAL_8732a2bf_4_k_cu_646306a94cuda3std6ranges3__45__cpo8distanceE,(_ZN34_INTERNAL_8732a2bf_4_k_cu_646306a96thrust24THRUST_300001_SM_1000_NS12placeholders2_4E - _ZN34_INTERNAL_8732a2bf_4_k_cu_646306a94cuda3std6ranges3__45__cpo8distanceE)
_ZN34_INTERNAL_8732a2bf_4_k_cu_646306a94cuda3std6ranges3__45__cpo8distanceE:
	.zero		1
	.type		_ZN34_INTERNAL_8732a2bf_4_k_cu_646306a96thrust24THRUST_300001_SM_1000_NS12placeholders2_4E,@object
	.size		_ZN34_INTERNAL_8732a2bf_4_k_cu_646306a96thrust24THRUST_300001_SM_1000_NS12placeholders2_4E,(_ZN34_INTERNAL_8732a2bf_4_k_cu_646306a94cuda3std3__45__cpo6rbeginE - _ZN34_INTERNAL_8732a2bf_4_k_cu_646306a96thrust24THRUST_300001_SM_1000_NS12placeholders2_4E)
_ZN34_INTERNAL_8732a2bf_4_k_cu_646306a96thrust24THRUST_300001_SM_1000_NS12placeholders2_4E:
	.zero		1
	.type		_ZN34_INTERNAL_8732a2bf_4_k_cu_646306a94cuda3std3__45__cpo6rbeginE,@object
	.size		_ZN34_INTERNAL_8732a2bf_4_k_cu_646306a94cuda3std3__45__cpo6rbeginE,(_ZN34_INTERNAL_8732a2bf_4_k_cu_646306a94cuda3std6ranges3__45__cpo7advanceE - _ZN34_INTERNAL_8732a2bf_4_k_cu_646306a94cuda3std3__45__cpo6rbeginE)
_ZN34_INTERNAL_8732a2bf_4_k_cu_646306a94cuda3std3__45__cpo6rbeginE:
	.zero		1
	.type		_ZN34_INTERNAL_8732a2bf_4_k_cu_646306a94cuda3std6ranges3__45__cpo7advanceE,@object
	.size		_ZN34_INTERNAL_8732a2bf_4_k_cu_646306a94cuda3std6ranges3__45__cpo7advanceE,(_ZN34_INTERNAL_8732a2bf_4_k_cu_646306a96thrust24THRUST_300001_SM_1000_NS12placeholders3_10E - _ZN34_INTERNAL_8732a2bf_4_k_cu_646306a94cuda3std6ranges3__45__cpo7advanceE)
_ZN34_INTERNAL_8732a2bf_4_k_cu_646306a94cuda3std6ranges3__45__cpo7advanceE:
	.zero		1
	.type		_ZN34_INTERNAL_8732a2bf_4_k_cu_646306a96thrust24THRUST_300001_SM_1000_NS12placeholders3_10E,@object
	.size		_ZN34_INTERNAL_8732a2bf_4_k_cu_646306a96thrust24THRUST_300001_SM_1000_NS12placeholders3_10E,(_ZN34_INTERNAL_8732a2bf_4_k_cu_646306a94cuda3std3__48in_placeE - _ZN34_INTERNAL_8732a2bf_4_k_cu_646306a96thrust24THRUST_300001_SM_1000_NS12placeholders3_10E)
_ZN34_INTERNAL_8732a2bf_4_k_cu_646306a96thrust24THRUST_300001_SM_1000_NS12placeholders3_10E:
	.zero		1
	.type		_ZN34_INTERNAL_8732a2bf_4_k_cu_646306a94cuda3std3__48in_placeE,@object
	.size		_ZN34_INTERNAL_8732a2bf_4_k_cu_646306a94cuda3std3__48in_placeE,(_ZN34_INTERNAL_8732a2bf_4_k_cu_646306a94cuda3std6ranges3__45__cpo4sizeE - _ZN34_INTERNAL_8732a2bf_4_k_cu_646306a94cuda3std3__48in_placeE)
_ZN34_INTERNAL_8732a2bf_4_k_cu_646306a94cuda3std3__48in_placeE:
	.zero		1
	.type		_ZN34_INTERNAL_8732a2bf_4_k_cu_646306a94cuda3std6ranges3__45__cpo4sizeE,@object
	.size		_ZN34_INTERNAL_8732a2bf_4_k_cu_646306a94cuda3std6ranges3__45__cpo4sizeE,(_ZN34_INTERNAL_8732a2bf_4_k_cu_646306a96thrust24THRUST_300001_SM_1000_NS12placeholders2_2E - _ZN34_INTERNAL_8732a2bf_4_k_cu_646306a94cuda3std6ranges3__45__cpo4sizeE)
_ZN34_INTERNAL_8732a2bf_4_k_cu_646306a94cuda3std6ranges3__45__cpo4sizeE:
	.zero		1
	.type		_ZN34_INTERNAL_8732a2bf_4_k_cu_646306a96thrust24THRUST_300001_SM_1000_NS12placeholders2_2E,@object
	.size		_ZN34_INTERNAL_8732a2bf_4_k_cu_646306a96thrust24THRUST_300001_SM_1000_NS12placeholders2_2E,(_ZN34_INTERNAL_8732a2bf_4_k_cu_646306a94cuda3std3__45__cpo6cbeginE - _ZN34_INTERNAL_8732a2bf_4_k_cu_646306a96thrust24THRUST_300001_SM_1000_NS12placeholders2_2E)
_ZN34_INTERNAL_8732a2bf_4_k_cu_646306a96thrust24THRUST_300001_SM_1000_NS12placeholders2_2E:
	.zero		1
	.type		_ZN34_INTERNAL_8732a2bf_4_k_cu_646306a94cuda3std3__45__cpo6cbeginE,@object
	.size		_ZN34_INTERNAL_8732a2bf_4_k_cu_646306a94cuda3std3__45__cpo6cbeginE,(_ZN34_INTERNAL_8732a2bf_4_k_cu_646306a94cuda3std6ranges3__45__cpo6cbeginE - _ZN34_INTERNAL_8732a2bf_4_k_cu_646306a94cuda3std3__45__cpo6cbeginE)
_ZN34_INTERNAL_8732a2bf_4_k_cu_646306a94cuda3std3__45__cpo6cbeginE:
	.zero		1
	.type		_ZN34_INTERNAL_8732a2bf_4_k_cu_646306a94cuda3std6ranges3__45__cpo6cbeginE,@object
	.size		_ZN34_INTERNAL_8732a2bf_4_k_cu_646306a94cuda3std6ranges3__45__cpo6cbeginE,(_ZN34_INTERNAL_8732a2bf_4_k_cu_646306a96thrust24THRUST_300001_SM_1000_NS12placeholders2_6E - _ZN34_INTERNAL_8732a2bf_4_k_cu_646306a94cuda3std6ranges3__45__cpo6cbeginE)
_ZN34_INTERNAL_8732a2bf_4_k_cu_646306a94cuda3std6ranges3__45__cpo6cbeginE:
	.zero		1
	.type		_ZN34_INTERNAL_8732a2bf_4_k_cu_646306a96thrust24THRUST_300001_SM_1000_NS12placeholders2_6E,@object
	.size		_ZN34_INTERNAL_8732a2bf_4_k_cu_646306a96thrust24THRUST_300001_SM_1000_NS12placeholders2_6E,(_ZN34_INTERNAL_8732a2bf_4_k_cu_646306a94cuda3std3__45__cpo7crbeginE - _ZN34_INTERNAL_8732a2bf_4_k_cu_646306a96thrust24THRUST_300001_SM_1000_NS12placeholders2_6E)
_ZN34_INTERNAL_8732a2bf_4_k_cu_646306a96thrust24THRUST_300001_SM_1000_NS12placeholders2_6E:
	.zero		1
	.type		_ZN34_INTERNAL_8732a2bf_4_k_cu_646306a94cuda3std3__45__cpo7crbeginE,@object
	.size		_ZN34_INTERNAL_8732a2bf_4_k_cu_646306a94cuda3std3__45__cpo7crbeginE,(_ZN34_INTERNAL_8732a2bf_4_k_cu_646306a94cuda3std6ranges3__45__cpo4nextE - _ZN34_INTERNAL_8732a2bf_4_k_cu_646306a94cuda3std3__45__cpo7crbeginE)
_ZN34_INTERNAL_8732a2bf_4_k_cu_646306a94cuda3std3__45__cpo7crbeginE:
	.zero		1
	.type		_ZN34_INTERNAL_8732a2bf_4_k_cu_646306a94cuda3std6ranges3__45__cpo4nextE,@object
	.size		_ZN34_INTERNAL_8732a2bf_4_k_cu_646306a94cuda3std6ranges3__45__cpo4nextE,(_ZN34_INTERNAL_8732a2bf_4_k_cu_646306a94cuda3std6ranges3__45__cpo4swapE - _ZN34_INTERNAL_8732a2bf_4_k_cu_646306a94cuda3std6ranges3__45__cpo4nextE)
_ZN34_INTERNAL_8732a2bf_4_k_cu_646306a94cuda3std6ranges3__45__cpo4nextE:
	.zero		1
	.type		_ZN34_INTERNAL_8732a2bf_4_k_cu_646306a94cuda3std6ranges3__45__cpo4swapE,@object
	.size		_ZN34_INTERNAL_8732a2bf_4_k_cu_646306a94cuda3std6ranges3__45__cpo4swapE,(_ZN34_INTERNAL_8732a2bf_4_k_cu_646306a96thrust24THRUST_300001_SM_1000_NS8cuda_cub10par_nosyncE - _ZN34_INTERNAL_8732a2bf_4_k_cu_646306a94cuda3std6ranges3__45__cpo4swapE)
_ZN34_INTERNAL_8732a2bf_4_k_cu_646306a94cuda3std6ranges3__45__cpo4swapE:
	.zero		1
	.type		_ZN34_INTERNAL_8732a2bf_4_k_cu_646306a96thrust24THRUST_300001_SM_1000_NS8cuda_cub10par_nosyncE,@object
	.size		_ZN34_INTERNAL_8732a2bf_4_k_cu_646306a96thrust24THRUST_300001_SM_1000_NS8cuda_cub10par_nosyncE,(_ZN34_INTERNAL_8732a2bf_4_k_cu_646306a96thrust24THRUST_300001_SM_1000_NS3seqE - _ZN34_INTERNAL_8732a2bf_4_k_cu_646306a96thrust24THRUST_300001_SM_1000_NS8cuda_cub10par_nosyncE)
_ZN34_INTERNAL_8732a2bf_4_k_cu_646306a96thrust24THRUST_300001_SM_1000_NS8cuda_cub10par_nosyncE:
	.zero		1
	.type		_ZN34_INTERNAL_8732a2bf_4_k_cu_646306a96thrust24THRUST_300001_SM_1000_NS3seqE,@object
	.size		_ZN34_INTERNAL_8732a2bf_4_k_cu_646306a96thrust24THRUST_300001_SM_1000_NS3seqE,(_ZN34_INTERNAL_8732a2bf_4_k_cu_646306a94cuda3std3__420unreachable_sentinelE - _ZN34_INTERNAL_8732a2bf_4_k_cu_646306a96thrust24THRUST_300001_SM_1000_NS3seqE)
_ZN34_INTERNAL_8732a2bf_4_k_cu_646306a96thrust24THRUST_300001_SM_1000_NS3seqE:
	.zero		1
	.type		_ZN34_INTERNAL_8732a2bf_4_k_cu_646306a94cuda3std3__420unreachable_sentinelE,@object
	.size		_ZN34_INTERNAL_8732a2bf_4_k_cu_646306a94cuda3std3__420unreachable_sentinelE,(_ZN34_INTERNAL_8732a2bf_4_k_cu_646306a94cuda3std6ranges3__45__cpo5ssizeE - _ZN34_INTERNAL_8732a2bf_4_k_cu_646306a94cuda3std3__420unreachable_sentinelE)
_ZN34_INTERNAL_8732a2bf_4_k_cu_646306a94cuda3std3__420unreachable_sentinelE:
	.zero		1
	.type		_ZN34_INTERNAL_8732a2bf_4_k_cu_646306a94cuda3std6ranges3__45__cpo5ssizeE,@object
	.size		_ZN34_INTERNAL_8732a2bf_4_k_cu_646306a94cuda3std6ranges3__45__cpo5ssizeE,(_ZN34_INTERNAL_8732a2bf_4_k_cu_646306a96thrust24THRUST_300001_SM_1000_NS12placeholders2_3E - _ZN34_INTERNAL_8732a2bf_4_k_cu_646306a94cuda3std6ranges3__45__cpo5ssizeE)
_ZN34_INTERNAL_8732a2bf_4_k_cu_646306a94cuda3std6ranges3__45__cpo5ssizeE:
	.zero		1
	.type		_ZN34_INTERNAL_8732a2bf_4_k_cu_646306a96thrust24THRUST_300001_SM_1000_NS12placeholders2_3E,@object
	.size		_ZN34_INTERNAL_8732a2bf_4_k_cu_646306a96thrust24THRUST_300001_SM_1000_NS12placeholders2_3E,(_ZN34_INTERNAL_8732a2bf_4_k_cu_646306a94cuda3std3__45__cpo4cendE - _ZN34_INTERNAL_8732a2bf_4_k_cu_646306a96thrust24THRUST_300001_SM_1000_NS12placeholders2_3E)
_ZN34_INTERNAL_8732a2bf_4_k_cu_646306a96thrust24THRUST_300001_SM_1000_NS12placeholders2_3E:
	.zero		1
	.type		_ZN34_INTERNAL_8732a2bf_4_k_cu_646306a94cuda3std3__45__cpo4cendE,@object
	.size		_ZN34_INTERNAL_8732a2bf_4_k_cu_646306a94cuda3std3__45__cpo4cendE,(_ZN34_INTERNAL_8732a2bf_4_k_cu_646306a94cuda3std6ranges3__45__cpo4cendE - _ZN34_INTERNAL_8732a2bf_4_k_cu_646306a94cuda3std3__45__cpo4cendE)
_ZN34_INTERNAL_8732a2bf_4_k_cu_646306a94cuda3std3__45__cpo4cendE:
	.zero		1
	.type		_ZN34_INTERNAL_8732a2bf_4_k_cu_646306a94cuda3std6ranges3__45__cpo4cendE,@object
	.size		_ZN34_INTERNAL_8732a2bf_4_k_cu_646306a94cuda3std6ranges3__45__cpo4cendE,(_ZN34_INTERNAL_8732a2bf_4_k_cu_646306a96thrust24THRUST_300001_SM_1000_NS12placeholders2_7E - _ZN34_INTERNAL_8732a2bf_4_k_cu_646306a94cuda3std6ranges3__45__cpo4cendE)
_ZN34_INTERNAL_8732a2bf_4_k_cu_646306a94cuda3std6ranges3__45__cpo4cendE:
	.zero		1
	.type		_ZN34_INTERNAL_8732a2bf_4_k_cu_646306a96thrust24THRUST_300001_SM_1000_NS12placeholders2_7E,@object
	.size		_ZN34_INTERNAL_8732a2bf_4_k_cu_646306a96thrust24THRUST_300001_SM_1000_NS12placeholders2_7E,(_ZN34_INTERNAL_8732a2bf_4_k_cu_646306a94cuda3std3__45__cpo5crendE - _ZN34_INTERNAL_8732a2bf_4_k_cu_646306a96thrust24THRUST_300001_SM_1000_NS12placeholders2_7E)
_ZN34_INTERNAL_8732a2bf_4_k_cu_646306a96thrust24THRUST_300001_SM_1000_NS12placeholders2_7E:
	.zero		1
	.type		_ZN34_INTERNAL_8732a2bf_4_k_cu_646306a94cuda3std3__45__cpo5crendE,@object
	.size		_ZN34_INTERNAL_8732a2bf_4_k_cu_646306a94cuda3std3__45__cpo5crendE,(_ZN34_INTERNAL_8732a2bf_4_k_cu_646306a94cuda3std6ranges3__45__cpo4prevE - _ZN34_INTERNAL_8732a2bf_4_k_cu_646306a94cuda3std3__45__cpo5crendE)
_ZN34_INTERNAL_8732a2bf_4_k_cu_646306a94cuda3std3__45__cpo5crendE:
	.zero		1
	.type		_ZN34_INTERNAL_8732a2bf_4_k_cu_646306a94cuda3std6ranges3__45__cpo4prevE,@object
	.size		_ZN34_INTERNAL_8732a2bf_4_k_cu_646306a94cuda3std6ranges3__45__cpo4prevE,(_ZN34_INTERNAL_8732a2bf_4_k_cu_646306a94cuda3std6ranges3__45__cpo9iter_moveE - _ZN34_INTERNAL_8732a2bf_4_k_cu_646306a94cuda3std6ranges3__45__cpo4prevE)
_ZN34_INTERNAL_8732a2bf_4_k_cu_646306a94cuda3std6ranges3__45__cpo4prevE:
	.zero		1
	.type		_ZN34_INTERNAL_8732a2bf_4_k_cu_646306a94cuda3std6ranges3__45__cpo9iter_moveE,@object
	.size		_ZN34_INTERNAL_8732a2bf_4_k_cu_646306a94cuda3std6ranges3__45__cpo9iter_moveE,(_ZN34_INTERNAL_8732a2bf_4_k_cu_646306a96thrust24THRUST_300001_SM_1000_NS6system6detail10sequential3seqE - _ZN34_INTERNAL_8732a2bf_4_k_cu_646306a94cuda3std6ranges3__45__cpo9iter_moveE)
_ZN34_INTERNAL_8732a2bf_4_k_cu_646306a94cuda3std6ranges3__45__cpo9iter_moveE:
	.zero		1
	.type		_ZN34_INTERNAL_8732a2bf_4_k_cu_646306a96thrust24THRUST_300001_SM_1000_NS6system6detail10sequential3seqE,@object
	.size		_ZN34_INTERNAL_8732a2bf_4_k_cu_646306a96thrust24THRUST_300001_SM_1000_NS6system6detail10sequential3seqE,(_ZN34_INTERNAL_8732a2bf_4_k_cu_646306a96thrust24THRUST_300001_SM_1000_NS12placeholders2_9E - _ZN34_INTERNAL_8732a2bf_4_k_cu_646306a96thrust24THRUST_300001_SM_1000_NS6system6detail10sequential3seqE)
_ZN34_INTERNAL_8732a2bf_4_k_cu_646306a96thrust24THRUST_300001_SM_1000_NS6system6detail10sequential3seqE:
	.zero		1
	.type		_ZN34_INTERNAL_8732a2bf_4_k_cu_646306a96thrust24THRUST_300001_SM_1000_NS12placeholders2_9E,@object
	.size		_ZN34_INTERNAL_8732a2bf_4_k_cu_646306a96thrust24THRUST_300001_SM_1000_NS12placeholders2_9E,(_ZN34_INTERNAL_8732a2bf_4_k_cu_646306a94cuda3std3__419piecewise_constructE - _ZN34_INTERNAL_8732a2bf_4_k_cu_646306a96thrust24THRUST_300001_SM_1000_NS12placeholders2_9E)
_ZN34_INTERNAL_8732a2bf_4_k_cu_646306a96thrust24THRUST_300001_SM_1000_NS12placeholders2_9E:
	.zero		1
	.type		_ZN34_INTERNAL_8732a2bf_4_k_cu_646306a94cuda3std3__419piecewise_constructE,@object
	.size		_ZN34_INTERNAL_8732a2bf_4_k_cu_646306a94cuda3std3__419piecewise_constructE,(_ZN34_INTERNAL_8732a2bf_4_k_cu_646306a94cuda3std6ranges3__45__cpo5cdataE - _ZN34_INTERNAL_8732a2bf_4_k_cu_646306a94cuda3std3__419piecewise_constructE)
_ZN34_INTERNAL_8732a2bf_4_k_cu_646306a94cuda3std3__419piecewise_constructE:
	.zero		1
	.type		_ZN34_INTERNAL_8732a2bf_4_k_cu_646306a94cuda3std6ranges3__45__cpo5cdataE,@object
	.size		_ZN34_INTERNAL_8732a2bf_4_k_cu_646306a94cuda3std6ranges3__45__cpo5cdataE,(_ZN34_INTERNAL_8732a2bf_4_k_cu_646306a96thrust24THRUST_300001_SM_1000_NS12placeholders2_1E - _ZN34_INTERNAL_8732a2bf_4_k_cu_646306a94cuda3std6ranges3__45__cpo5cdataE)
_ZN34_INTERNAL_8732a2bf_4_k_cu_646306a94cuda3std6ranges3__45__cpo5cdataE:
	.zero		1
	.type		_ZN34_INTERNAL_8732a2bf_4_k_cu_646306a96thrust24THRUST_300001_SM_1000_NS12placeholders2_1E,@object
	.size		_ZN34_INTERNAL_8732a2bf_4_k_cu_646306a96thrust24THRUST_300001_SM_1000_NS12placeholders2_1E,(_ZN34_INTERNAL_8732a2bf_4_k_cu_646306a94cuda3std3__45__cpo3endE - _ZN34_INTERNAL_8732a2bf_4_k_cu_646306a96thrust24THRUST_300001_SM_1000_NS12placeholders2_1E)
_ZN34_INTERNAL_8732a2bf_4_k_cu_646306a96thrust24THRUST_300001_SM_1000_NS12placeholders2_1E:
	.zero		1
	.type		_ZN34_INTERNAL_8732a2bf_4_k_cu_646306a94cuda3std3__45__cpo3endE,@object
	.size		_ZN34_INTERNAL_8732a2bf_4_k_cu_646306a94cuda3std3__45__cpo3endE,(_ZN34_INTERNAL_8732a2bf_4_k_cu_646306a94cuda3std6ranges3__45__cpo3endE - _ZN34_INTERNAL_8732a2bf_4_k_cu_646306a94cuda3std3__45__cpo3endE)
_ZN34_INTERNAL_8732a2bf_4_k_cu_646306a94cuda3std3__45__cpo3endE:
	.zero		1
	.type		_ZN34_INTERNAL_8732a2bf_4_k_cu_646306a94cuda3std6ranges3__45__cpo3endE,@object
	.size		_ZN34_INTERNAL_8732a2bf_4_k_cu_646306a94cuda3std6ranges3__45__cpo3endE,(_ZN34_INTERNAL_8732a2bf_4_k_cu_646306a96thrust24THRUST_300001_SM_1000_NS12placeholders2_5E - _ZN34_INTERNAL_8732a2bf_4_k_cu_646306a94cuda3std6ranges3__45__cpo3endE)
_ZN34_INTERNAL_8732a2bf_4_k_cu_646306a94cuda3std6ranges3__45__cpo3endE:
	.zero		1
	.type		_ZN34_INTERNAL_8732a2bf_4_k_cu_646306a96thrust24THRUST_300001_SM_1000_NS12placeholders2_5E,@object
	.size		_ZN34_INTERNAL_8732a2bf_4_k_cu_646306a96thrust24THRUST_300001_SM_1000_NS12placeholders2_5E,(_ZN34_INTERNAL_8732a2bf_4_k_cu_646306a94cuda3std3__45__cpo4rendE - _ZN34_INTERNAL_8732a2bf_4_k_cu_646306a96thrust24THRUST_300001_SM_1000_NS12placeholders2_5E)
_ZN34_INTERNAL_8732a2bf_4_k_cu_646306a96thrust24THRUST_300001_SM_1000_NS12placeholders2_5E:
	.zero		1
	.type		_ZN34_INTERNAL_8732a2bf_4_k_cu_646306a94cuda3std3__45__cpo4rendE,@object
	.size		_ZN34_INTERNAL_8732a2bf_4_k_cu_646306a94cuda3std3__45__cpo4rendE,(_ZN34_INTERNAL_8732a2bf_4_k_cu_646306a94cuda3std6ranges3__45__cpo9iter_swapE - _ZN34_INTERNAL_8732a2bf_4_k_cu_646306a94cuda3std3__45__cpo4rendE)
_ZN34_INTERNAL_8732a2bf_4_k_cu_646306a94cuda3std3__45__cpo4rendE:
	.zero		1
	.type		_ZN34_INTERNAL_8732a2bf_4_k_cu_646306a94cuda3std6ranges3__45__cpo9iter_swapE,@object
	.size		_ZN34_INTERNAL_8732a2bf_4_k_cu_646306a94cuda3std6ranges3__45__cpo9iter_swapE,(_ZN34_INTERNAL_8732a2bf_4_k_cu_646306a94cuda3std3__48unexpectE - _ZN34_INTERNAL_8732a2bf_4_k_cu_646306a94cuda3std6ranges3__45__cpo9iter_swapE)
_ZN34_INTERNAL_8732a2bf_4_k_cu_646306a94cuda3std6ranges3__45__cpo9iter_swapE:
	.zero		1
	.type		_ZN34_INTERNAL_8732a2bf_4_k_cu_646306a94cuda3std3__48unexpectE,@object
	.size		_ZN34_INTERNAL_8732a2bf_4_k_cu_646306a94cuda3std3__48unexpectE,(_ZN34_INTERNAL_8732a2bf_4_k_cu_646306a96thrust24THRUST_300001_SM_1000_NS8cuda_cub3parE - _ZN34_INTERNAL_8732a2bf_4_k_cu_646306a94cuda3std3__48unexpectE)
_ZN34_INTERNAL_8732a2bf_4_k_cu_646306a94cuda3std3__48unexpectE:
	.zero		1
	.type		_ZN34_INTERNAL_8732a2bf_4_k_cu_646306a96thrust24THRUST_300001_SM_1000_NS8cuda_cub3parE,@object
	.size		_ZN34_INTERNAL_8732a2bf_4_k_cu_646306a96thrust24THRUST_300001_SM_1000_NS8cuda_cub3parE,(.L_29 - _ZN34_INTERNAL_8732a2bf_4_k_cu_646306a96thrust24THRUST_300001_SM_1000_NS8cuda_cub3parE)
_ZN34_INTERNAL_8732a2bf_4_k_cu_646306a96thrust24THRUST_300001_SM_1000_NS8cuda_cub3parE:
	.zero		1
.L_29:


//--------------------- .nv.shared._ZN6thrust24THRUST_300001_SM_1000_NS8cuda_cub4core6detail13_kernel_agentINS1_15__reduce_by_key16ReduceByKeyAgentINS0_18transform_iteratorI10KeyFunctorNS0_17counting_iteratorImNS0_11use_defaultESA_SA_EESA_SA_EEPiSD_SD_N4cuda3std3__48equal_toImEENSG_4plusIiEEPllEEJSC_SD_SD_SD_SL_N3cub18CUB_300001_SM_100024ReduceByKeyScanTileStateIilLb1EEESI_SK_llEEEvDpT0_ --------------------------
	.section	.nv.shared._ZN6thrust24THRUST_300001_SM_1000_NS8cuda_cub4core6detail13_kernel_agentINS1_15__reduce_by_key16ReduceByKeyAgentINS0_18transform_iteratorI10KeyFunctorNS0_17counting_iteratorImNS0_11use_defaultESA_SA_EESA_SA_EEPiSD_SD_N4cuda3std3__48equal_toImEENSG_4plusIiEEPllEEJSC_SD_SD_SD_SL_N3cub18CUB_300001_SM_100024ReduceByKeyScanTileStateIilLb1EEESI_SK_llEEEvDpT0_,"aw",@nobits
	.sectionflags	@""
	.align	16
	.zero		1024


//--------------------- .nv.shared._ZN6thrust24THRUST_300001_SM_1000_NS8cuda_cub4core6detail13_kernel_agentINS1_15__reduce_by_key9InitAgentIN3cub18CUB_300001_SM_100024ReduceByKeyScanTileStateIilLb1EEElPlEEJSA_lSB_EEEvDpT0_ --------------------------
	.section	.nv.shared._ZN6thrust24THRUST_300001_SM_1000_NS8cuda_cub4core6detail13_kernel_agentINS1_15__reduce_by_key9InitAgentIN3cub18CUB_300001_SM_100024ReduceByKeyScanTileStateIilLb1EEElPlEEJSA_lSB_EEEvDpT0_,"aw",@nobits
	.sectionflags	@""
	.align	16
	.zero		1024


//--------------------- .nv.shared._ZN6thrust24THRUST_300001_SM_1000_NS8cuda_cub4core6detail13_kernel_agentINS1_15__reduce_by_key16ReduceByKeyAgentINS0_18transform_iteratorI10KeyFunctorNS0_17counting_iteratorImNS0_11use_defaultESA_SA_EESA_SA_EEPiSD_SD_N4cuda3std3__48equal_toImEENSG_4plusIiEESD_iEEJSC_SD_SD_SD_SD_N3cub18CUB_300001_SM_100024ReduceByKeyScanTileStateIiiLb1EEESI_SK_iiEEEvDpT0_ --------------------------
	.section	.nv.shared._ZN6thrust24THRUST_300001_SM_1000_NS8cuda_cub4core6detail13_kernel_agentINS1_15__reduce_by_key16ReduceByKeyAgentINS0_18transform_iteratorI10KeyFunctorNS0_17counting_iteratorImNS0_11use_defaultESA_SA_EESA_SA_EEPiSD_SD_N4cuda3std3__48equal_toImEENSG_4plusIiEESD_iEEJSC_SD_SD_SD_SD_N3cub18CUB_300001_SM_100024ReduceByKeyScanTileStateIiiLb1EEESI_SK_iiEEEvDpT0_,"aw",@nobits
	.sectionflags	@""
	.align	16
	.zero		1024


//--------------------- .nv.shared._ZN6thrust24THRUST_300001_SM_1000_NS8cuda_cub4core6detail13_kernel_agentINS1_15__reduce_by_key9InitAgentIN3cub18CUB_300001_SM_100024ReduceByKeyScanTileStateIiiLb1EEEiPiEEJSA_iSB_EEEvDpT0_ --------------------------
	.section	.nv.shared._ZN6thrust24THRUST_300001_SM_1000_NS8cuda_cub4core6detail13_kernel_agentINS1_15__reduce_by_key9InitAgentIN3cub18CUB_300001_SM_100024ReduceByKeyScanTileStateIiiLb1EEEiPiEEJSA_iSB_EEEvDpT0_,"aw",@nobits
	.sectionflags	@""
	.align	16
	.zero		1024


//--------------------- .nv.constant0._ZN3cub18CUB_300001_SM_10006detail11EmptyKernelIvEEvv --------------------------
	.section	.nv.constant0._ZN3cub18CUB_300001_SM_10006detail11EmptyKernelIvEEvv,"a",@progbits
	.sectionflags	@""
	.align	4
.nv.constant0._ZN3cub18CUB_300001_SM_10006detail11EmptyKernelIvEEvv:
	.zero		896


//--------------------- .nv.constant0._ZN6thrust24THRUST_300001_SM_1000_NS8cuda_cub4core6detail13_kernel_agentINS1_15__reduce_by_key16ReduceByKeyAgentINS0_18transform_iteratorI10KeyFunctorNS0_17counting_iteratorImNS0_11use_defaultESA_SA_EESA_SA_EEPiSD_SD_N4cuda3std3__48equal_toImEENSG_4plusIiEEPllEEJSC_SD_SD_SD_SL_N3cub18CUB_300001_SM_100024ReduceByKeyScanTileStateIilLb1EEESI_SK_llEEEvDpT0_ --------------------------
	.section	.nv.constant0._ZN6thrust24THRUST_300001_SM_1000_NS8cuda_cub4core6detail13_kernel_agentINS1_15__reduce_by_key16ReduceByKeyAgentINS0_18transform_iteratorI10KeyFunctorNS0_17counting_iteratorImNS0_11use_defaultESA_SA_EESA_SA_EEPiSD_SD_N4cuda3std3__48equal_toImEENSG_4plusIiEEPllEEJSC_SD_SD_SD_SL_N3cub18CUB_300001_SM_100024ReduceByKeyScanTileStateIilLb1EEESI_SK_llEEEvDpT0_,"a",@progbits
	.sectionflags	@""
	.align	4
.nv.constant0._ZN6thrust24THRUST_300001_SM_1000_NS8cuda_cub4core6detail13_kernel_agentINS1_15__reduce_by_key16ReduceByKeyAgentINS0_18transform_iteratorI10KeyFunctorNS0_17counting_iteratorImNS0_11use_defaultESA_SA_EESA_SA_EEPiSD_SD_N4cuda3std3__48equal_toImEENSG_4plusIiEEPllEEJSC_SD_SD_SD_SL_N3cub18CUB_300001_SM_100024ReduceByKeyScanTileStateIilLb1EEESI_SK_llEEEvDpT0_:
	.zero		976


//--------------------- .nv.constant0._ZN6thrust24THRUST_300001_SM_1000_NS8cuda_cub4core6detail13_kernel_agentINS1_15__reduce_by_key9InitAgentIN3cub18CUB_300001_SM_100024ReduceByKeyScanTileStateIilLb1EEElPlEEJSA_lSB_EEEvDpT0_ --------------------------
	.section	.nv.constant0._ZN6thrust24THRUST_300001_SM_1000_NS8cuda_cub4core6detail13_kernel_agentINS1_15__reduce_by_key9InitAgentIN3cub18CUB_300001_SM_100024ReduceByKeyScanTileStateIilLb1EEElPlEEJSA_lSB_EEEvDpT0_,"a",@progbits
	.sectionflags	@""
	.align	4
.nv.constant0._ZN6thrust24THRUST_300001_SM_1000_NS8cuda_cub4core6detail13_kernel_agentINS1_15__reduce_by_key9InitAgentIN3cub18CUB_300001_SM_100024ReduceByKeyScanTileStateIilLb1EEElPlEEJSA_lSB_EEEvDpT0_:
	.zero		920


//--------------------- .nv.constant0._ZN6thrust24THRUST_300001_SM_1000_NS8cuda_cub4core6detail13_kernel_agentINS1_15__reduce_by_key16ReduceByKeyAgentINS0_18transform_iteratorI10KeyFunctorNS0_17counting_iteratorImNS0_11use_defaultESA_SA_EESA_SA_EEPiSD_SD_N4cuda3std3__48equal_toImEENSG_4plusIiEESD_iEEJSC_SD_SD_SD_SD_N3cub18CUB_300001_SM_100024ReduceByKeyScanTileStateIiiLb1EEESI_SK_iiEEEvDpT0_ --------------------------
	.section	.nv.constant0._ZN6thrust24THRUST_300001_SM_1000_NS8cuda_cub4core6detail13_kernel_agentINS1_15__reduce_by_key16ReduceByKeyAgentINS0_18transform_iteratorI10KeyFunctorNS0_17counting_iteratorImNS0_11use_defaultESA_SA_EESA_SA_EEPiSD_SD_N4cuda3std3__48equal_toImEENSG_4plusIiEESD_iEEJSC_SD_SD_SD_SD_N3cub18CUB_300001_SM_100024ReduceByKeyScanTileStateIiiLb1EEESI_SK_iiEEEvDpT0_,"a",@progbits
	.sectionflags	@""
	.align	4
.nv.constant0._ZN6thrust24THRUST_300001_SM_1000_NS8cuda_cub4core6detail13_kernel_agentINS1_15__reduce_by_key16ReduceByKeyAgentINS0_18transform_iteratorI10KeyFunctorNS0_17counting_iteratorImNS0_11use_defaultESA_SA_EESA_SA_EEPiSD_SD_N4cuda3std3__48equal_toImEENSG_4plusIiEESD_iEEJSC_SD_SD_SD_SD_N3cub18CUB_300001_SM_100024ReduceByKeyScanTileStateIiiLb1EEESI_SK_iiEEEvDpT0_:
	.zero		964


//--------------------- .nv.constant0._ZN6thrust24THRUST_300001_SM_1000_NS8cuda_cub4core6detail13_kernel_agentINS1_15__reduce_by_key9InitAgentIN3cub18CUB_300001_SM_100024ReduceByKeyScanTileStateIiiLb1EEEiPiEEJSA_iSB_EEEvDpT0_ --------------------------
	.section	.nv.constant0._ZN6thrust24THRUST_300001_SM_1000_NS8cuda_cub4core6detail13_kernel_agentINS1_15__reduce_by_key9InitAgentIN3cub18CUB_300001_SM_100024ReduceByKeyScanTileStateIiiLb1EEEiPiEEJSA_iSB_EEEvDpT0_,"a",@progbits
	.sectionflags	@""
	.align	4
.nv.constant0._ZN6thrust24THRUST_300001_SM_1000_NS8cuda_cub4core6detail13_kernel_agentINS1_15__reduce_by_key9InitAgentIN3cub18CUB_300001_SM_100024ReduceByKeyScanTileStateIiiLb1EEEiPiEEJSA_iSB_EEEvDpT0_:
	.zero		920


//--------------------- SYMBOLS --------------------------

	.type		.nv.reservedSmem.offset0,@object
	.size		.nv.reservedSmem.offset0,0x4
	.type		.nv.reservedSmem.cap,@object
	.size		.nv.reservedSmem.cap,0x4
